def matmul_kernel(
    a_ptr,
    b_ptr,
    c_ptr,
    M,
    N,
    K,
    stride_am,
    stride_ak,
    stride_bk,
    stride_bn,
    stride_cm,
    stride_cn,
    BLOCK_M: tl.constexpr,
    BLOCK_N: tl.constexpr,
    BLOCK_K: tl.constexpr,
    GROUP_M: tl.constexpr,
):
    pid = tl.program_id(axis=0)
    num_pid_m = tl.cdiv(M, BLOCK_M)
    num_pid_n = tl.cdiv(N, BLOCK_N)
    num_pid_in_group = GROUP_M * num_pid_n
    group_id = pid // num_pid_in_group
    first_pid_m = group_id * GROUP_M
    group_size_m = min(num_pid_m - first_pid_m, GROUP_M)
    pid_m = first_pid_m + ((pid % num_pid_in_group) % group_size_m)
    pid_n = (pid % num_pid_in_group) // group_size_m

    offs_am = (pid_m * BLOCK_M + tl.arange(0, BLOCK_M)) % M
    offs_bn = (pid_n * BLOCK_N + tl.arange(0, BLOCK_N)) % N
    offs_k = tl.arange(0, BLOCK_K)
    a_ptrs = a_ptr + offs_am[:, None] * stride_am + offs_k[None, :] * stride_ak
    b_ptrs = b_ptr + offs_k[:, None] * stride_bk + offs_bn[None, :] * stride_bn

    acc = tl.zeros((BLOCK_M, BLOCK_N), dtype=tl.float32)
    for kk in range(0, tl.cdiv(K, BLOCK_K)):
        a = tl.load(a_ptrs, mask=offs_k[None, :] < K - kk * BLOCK_K, other=0.0)
        b = tl.load(b_ptrs, mask=offs_k[:, None] < K - kk * BLOCK_K, other=0.0)
        acc = tl.dot(a, b, acc)
        a_ptrs += BLOCK_K * stride_ak
        b_ptrs += BLOCK_K * stride_bk

    c = acc.to(c_ptr.dtype.element_ty)
    offs_cm = pid_m * BLOCK_M + tl.arange(0, BLOCK_M)
    offs_cn = pid_n * BLOCK_N + tl.arange(0, BLOCK_N)
    c_ptrs = c_ptr + offs_cm[:, None] * stride_cm + offs_cn[None, :] * stride_cn
    mask = (offs_cm[:, None] < M) & (offs_cn[None, :] < N)
    tl.store(c_ptrs, c, mask=mask)

# config = {"BLOCK_K": 32, "BLOCK_M": 32, "BLOCK_N": 256, "GROUP_M": 8, "arch": "sm_100", "dtype": "fp8e4m3", "num_ctas": 1, "num_stages": 2, "num_warps": 2}
# arch = sm_100


// ===== COMPILED SASS (sm_100a) =====

	.target	sm_100a

	.elftype	@"ET_EXEC"


//--------------------- .note.nv.tkinfo           --------------------------
	.section	.note.nv.tkinfo,"",@"SHT_NOTE"
	.sectionflags	@"SHF_NOTE_NV_TKINFO"
	.tkinfo
        /*0018*/ 	.word	0x00000081
        /*0030*/ 	.string	""
        /*0030*/ 	.string	"ptxas-blackwell"
        /*0030*/ 	.string	"Cuda compilation tools, release 12.9, V12.9.86"
        /*0030*/ 	.string	"Build cuda_12.9.r12.9/compiler.36037853_0"
        /*0030*/ 	.string	"-v  -suppress-debug-info  -lineinfo  -arch sm_100a "



//--------------------- .note.nv.cuver            --------------------------
	.section	.note.nv.cuver,"",@"SHT_NOTE"
	.sectionflags	@"SHF_NOTE_NV_CUVER"
        /*0018*/ 	.short	0x0001
        /*001a*/ 	.short	0x0064
        /*001c*/ 	.short	0x0001
        /*001e*/ 	.short	0x0000
        /*0020*/ 	.short	0x0001
        /*0022*/ 	.short	0x0000


//--------------------- .nv.info                  --------------------------
	.section	.nv.info,"",@"SHT_CUDA_INFO"
	.align	4


	//----- nvinfo : EIATTR_REGCOUNT
	.align		4
        /*0000*/ 	.byte	0x04, 0x2f
        /*0002*/ 	.short	(.L_1 - .L_0)
	.align		4
.L_0:
        /*0004*/ 	.word	index@(matmul_kernel)
        /*0008*/ 	.word	0x00000020


	//----- nvinfo : EIATTR_FRAME_SIZE
	.align		4
.L_1:
        /*000c*/ 	.byte	0x04, 0x11
        /*000e*/ 	.short	(.L_3 - .L_2)
	.align		4
.L_2:
        /*0010*/ 	.word	index@(matmul_kernel)
        /*0014*/ 	.word	0x00000f40


	//----- nvinfo : EIATTR_MIN_STACK_SIZE
	.align		4
.L_3:
        /*0018*/ 	.byte	0x04, 0x12
        /*001a*/ 	.short	(.L_5 - .L_4)
	.align		4
.L_4:
        /*001c*/ 	.word	index@(matmul_kernel)
        /*0020*/ 	.word	0x00000f40
.L_5:


//--------------------- .nv.info.matmul_kernel    --------------------------
	.section	.nv.info.matmul_kernel,"",@"SHT_CUDA_INFO"
	.sectionflags	@""
	.align	4


	//----- nvinfo : EIATTR_CUDA_API_VERSION
	.align		4
        /*0000*/ 	.byte	0x04, 0x37
        /*0002*/ 	.short	(.L_7 - .L_6)
.L_6:
        /*0004*/ 	.word	0x00000081


	//----- nvinfo : EIATTR_KPARAM_INFO
	.align		4
.L_7:
        /*0008*/ 	.byte	0x04, 0x17
        /*000a*/ 	.short	(.L_9 - .L_8)
.L_8:
        /*000c*/ 	.word	0x00000000
        /*0010*/ 	.short	0x000d
        /*0012*/ 	.short	0x0048
        /*0014*/ 	.byte	0x00, 0xf4, 0x21, 0x00


	//----- nvinfo : EIATTR_KPARAM_INFO
	.align		4
.L_9:
        /*0018*/ 	.byte	0x04, 0x17
        /*001a*/ 	.short	(.L_11 - .L_10)
.L_10:
        /*001c*/ 	.word	0x00000000
        /*0020*/ 	.short	0x000c
        /*0022*/ 	.short	0x0040
        /*0024*/ 	.byte	0x00, 0xf4, 0x21, 0x00


	//----- nvinfo : EIATTR_KPARAM_INFO
	.align		4
.L_11:
        /*0028*/ 	.byte	0x04, 0x17
        /*002a*/ 	.short	(.L_13 - .L_12)
.L_12:
        /*002c*/ 	.word	0x00000000
        /*0030*/ 	.short	0x000b
        /*0032*/ 	.short	0x0038
        /*0034*/ 	.byte	0x00, 0xf0, 0x11, 0x00


	//----- nvinfo : EIATTR_KPARAM_INFO
	.align		4
.L_13:
        /*0038*/ 	.byte	0x04, 0x17
        /*003a*/ 	.short	(.L_15 - .L_14)
.L_14:
        /*003c*/ 	.word	0x00000000
        /*0040*/ 	.short	0x000a
        /*0042*/ 	.short	0x0034
        /*0044*/ 	.byte	0x00, 0xf0, 0x11, 0x00


	//----- nvinfo : EIATTR_KPARAM_INFO
	.align		4
.L_15:
        /*0048*/ 	.byte	0x04, 0x17
        /*004a*/ 	.short	(.L_17 - .L_16)
.L_16:
        /*004c*/ 	.word	0x00000000
        /*0050*/ 	.short	0x0009
        /*0052*/ 	.short	0x0030
        /*0054*/ 	.byte	0x00, 0xf0, 0x11, 0x00


	//----- nvinfo : EIATTR_KPARAM_INFO
	.align		4
.L_17:
        /*0058*/ 	.byte	0x04, 0x17
        /*005a*/ 	.short	(.L_19 - .L_18)
.L_18:
        /*005c*/ 	.word	0x00000000
        /*0060*/ 	.short	0x0008
        /*0062*/ 	.short	0x002c
        /*0064*/ 	.byte	0x00, 0xf0, 0x11, 0x00


	//----- nvinfo : EIATTR_KPARAM_INFO
	.align		4
.L_19:
        /*0068*/ 	.byte	0x04, 0x17
        /*006a*/ 	.short	(.L_21 - .L_20)
.L_20:
        /*006c*/ 	.word	0x00000000
        /*0070*/ 	.short	0x0007
        /*0072*/ 	.short	0x0028
        /*0074*/ 	.byte	0x00, 0xf0, 0x11, 0x00


	//----- nvinfo : EIATTR_KPARAM_INFO
	.align		4
.L_21:
        /*0078*/ 	.byte	0x04, 0x17
        /*007a*/ 	.short	(.L_23 - .L_22)
.L_22:
        /*007c*/ 	.word	0x00000000
        /*0080*/ 	.short	0x0006
        /*0082*/ 	.short	0x0024
        /*0084*/ 	.byte	0x00, 0xf0, 0x11, 0x00


	//----- nvinfo : EIATTR_KPARAM_INFO
	.align		4
.L_23:
        /*0088*/ 	.byte	0x04, 0x17
        /*008a*/ 	.short	(.L_25 - .L_24)
.L_24:
        /*008c*/ 	.word	0x00000000
        /*0090*/ 	.short	0x0005
        /*0092*/ 	.short	0x0020
        /*0094*/ 	.byte	0x00, 0xf0, 0x11, 0x00


	//----- nvinfo : EIATTR_KPARAM_INFO
	.align		4
.L_25:
        /*0098*/ 	.byte	0x04, 0x17
        /*009a*/ 	.short	(.L_27 - .L_26)
.L_26:
        /*009c*/ 	.word	0x00000000
        /*00a0*/ 	.short	0x0004
        /*00a2*/ 	.short	0x001c
        /*00a4*/ 	.byte	0x00, 0xf0, 0x11, 0x00


	//----- nvinfo : EIATTR_KPARAM_INFO
	.align		4
.L_27:
        /*00a8*/ 	.byte	0x04, 0x17
        /*00aa*/ 	.short	(.L_29 - .L_28)
.L_28:
        /*00ac*/ 	.word	0x00000000
        /*00b0*/ 	.short	0x0003
        /*00b2*/ 	.short	0x0018
        /*00b4*/ 	.byte	0x00, 0xf0, 0x11, 0x00


	//----- nvinfo : EIATTR_KPARAM_INFO
	.align		4
.L_29:
        /*00b8*/ 	.byte	0x04, 0x17
        /*00ba*/ 	.short	(.L_31 - .L_30)
.L_30:
        /*00bc*/ 	.word	0x00000000
        /*00c0*/ 	.short	0x0002
        /*00c2*/ 	.short	0x0010
        /*00c4*/ 	.byte	0x00, 0xf4, 0x21, 0x00


	//----- nvinfo : EIATTR_KPARAM_INFO
	.align		4
.L_31:
        /*00c8*/ 	.byte	0x04, 0x17
        /*00ca*/ 	.short	(.L_33 - .L_32)
.L_32:
        /*00cc*/ 	.word	0x00000000
        /*00d0*/ 	.short	0x0001
        /*00d2*/ 	.short	0x0008
        /*00d4*/ 	.byte	0x00, 0xf4, 0x21, 0x00


	//----- nvinfo : EIATTR_KPARAM_INFO
	.align		4
.L_33:
        /*00d8*/ 	.byte	0x04, 0x17
        /*00da*/ 	.short	(.L_35 - .L_34)
.L_34:
        /*00dc*/ 	.word	0x00000000
        /*00e0*/ 	.short	0x0000
        /*00e2*/ 	.short	0x0000
        /*00e4*/ 	.byte	0x00, 0xf4, 0x21, 0x00


	//----- nvinfo : EIATTR_SPARSE_MMA_MASK
	.align		4
.L_35:
        /*00e8*/ 	.byte	0x03, 0x50
        /*00ea*/ 	.short	0x0000


	//----- nvinfo : EIATTR_MAXREG_COUNT
	.align		4
        /*00ec*/ 	.byte	0x03, 0x1b
        /*00ee*/ 	.short	0x00ff


	//----- nvinfo : EIATTR_NUM_BARRIERS
	.align		4
        /*00f0*/ 	.byte	0x02, 0x4c
        /*00f2*/ 	.byte	0x01
	.zero		1


	//----- nvinfo : EIATTR_ANNOTATIONS
	.align		4
        /*00f4*/ 	.byte	0x04, 0x55
        /*00f6*/ 	.short	(.L_37 - .L_36)


	//   ....[0]....
.L_36:
        /*00f8*/ 	.word	0x00000001
        /*00fc*/ 	.byte	0x80, 0x00, 0x00, 0x00, 0x01, 0x00, 0x00, 0x00, 0xc0, 0x00, 0x00, 0x00, 0x01, 0x00, 0x00, 0x00
        /* <DEDUP_REMOVED lines=2256> */
        /*8e0c*/ 	.byte	0xa0, 0x4f, 0x02, 0x00


	//----- nvinfo : EIATTR_VRC_CTA_INIT_COUNT
	.align		4
.L_37:
        /*8e10*/ 	.byte	0x02, 0x4a
	.zero		1
	.zero		1


	//----- nvinfo : EIATTR_EXIT_INSTR_OFFSETS
	.align		4
        /*8e14*/ 	.byte	0x04, 0x1c
        /*8e16*/ 	.short	(.L_39 - .L_38)


	//   ....[0]....
.L_38:
        /*8e18*/ 	.word	0x00025380


	//   ....[1]....
        /*8e1c*/ 	.word	0x000253a0


	//----- nvinfo : EIATTR_REQNTID
	.align		4
.L_39:
        /*8e20*/ 	.byte	0x04, 0x10
        /*8e22*/ 	.short	(.L_41 - .L_40)
.L_40:
        /*8e24*/ 	.word	0x00000040
        /*8e28*/ 	.word	0x00000001
        /*8e2c*/ 	.word	0x00000001


	//----- nvinfo : EIATTR_CBANK_PARAM_SIZE
	.align		4
.L_41:
        /*8e30*/ 	.byte	0x03, 0x19
        /*8e32*/ 	.short	0x0050


	//----- nvinfo : EIATTR_PARAM_CBANK
	.align		4
        /*8e34*/ 	.byte	0x04, 0x0a
        /*8e36*/ 	.short	(.L_43 - .L_42)
	.align		4
.L_42:
        /*8e38*/ 	.word	index@(.nv.constant0.matmul_kernel)
        /*8e3c*/ 	.short	0x0380
        /*8e3e*/ 	.short	0x0050


	//----- nvinfo : EIATTR_SW_WAR
	.align		4
.L_43:
        /*8e40*/ 	.byte	0x04, 0x36
        /*8e42*/ 	.short	(.L_45 - .L_44)
.L_44:
        /*8e44*/ 	.word	0x00000008
.L_45:


//--------------------- .nv.compat                --------------------------
	.section	.nv.compat,"",@"SHT_CUDA_COMPAT_INFO"
	.align	4
        /*0000*/ 	.byte	0x02, 0x02, 0x02, 0x00, 0x02, 0x05, 0x05, 0x00, 0x02, 0x03, 0x00, 0x00, 0x02, 0x06, 0x01, 0x00


//--------------------- .nv.callgraph             --------------------------
	.section	.nv.callgraph,"",@"SHT_CUDA_CALLGRAPH"
	.align	4
	.sectionentsize	8
	.align		4
        /*0000*/ 	.word	0x00000000
	.align		4
        /*0004*/ 	.word	0xffffffff
	.align		4
        /*0008*/ 	.word	0x00000000
	.align		4
        /*000c*/ 	.word	0xfffffffe
	.align		4
        /*0010*/ 	.word	0x00000000
	.align		4
        /*0014*/ 	.word	0xfffffffd
	.align		4
        /*0018*/ 	.word	0x00000000
	.align		4
        /*001c*/ 	.word	0xfffffffc


//--------------------- .text.matmul_kernel       --------------------------
	.section	.text.matmul_kernel,"ax",@progbits
	.align	128
        .global         matmul_kernel
        .type           matmul_kernel,@function
        .size           matmul_kernel,(.L_x_3 - matmul_kernel)
        .other          matmul_kernel,@"STO_CUDA_ENTRY STV_DEFAULT"
matmul_kernel:
.text.matmul_kernel:
[----:B------:R-:W0:Y:S08]  /*0000*/  LDC R1, c[0x0][0x37c] ;  /* 0x0000df00ff017b82 */ /* 0x000e300000000800 */
[----:B------:R-:W1:Y:S01]  /*0010*/  LDC.64 R2, c[0x0][0x398] ;  /* 0x0000e600ff027b82 */ /* 0x000e620000000a00 */
[----:B0-----:R-:W-:Y:S01]  /*0020*/  VIADD R1, R1, 0xfffff0c0 ;  /* 0xfffff0c001017836 */ /* 0x001fe20000000000 */
[----:B------:R-:W0:Y:S01]  /*0030*/  S2R R12, SR_TID.X ;  /* 0x00000000000c7919 */ /* 0x000e220000002100 */
[----:B------:R-:W2:Y:S01]  /*0040*/  LDCU UR4, c[0x0][0x3a0] ;  /* 0x00007400ff0477ac */ /* 0x000ea20008000800 */
[----:B------:R-:W3:Y:S01]  /*0050*/  LDCU.64 UR12, c[0x0][0x358] ;  /* 0x00006b00ff0c77ac */ /* 0x000ee20008000a00 */
[----:B--2---:R-:W-:Y:S01]  /*0060*/  UIADD3 UR4, UPT, UPT, UR4, 0x1f, URZ ;  /* 0x0000001f04047890 */ /* 0x004fe2000fffe0ff */
[----:B-1----:R-:W-:Y:S01]  /*0070*/  IMAD.MOV.U32 R28, RZ, RZ, R3 ;  /* 0x000000ffff1c7224 */ /* 0x002fe200078e0003 */
[----:B------:R1:W-:Y:S01]  /*0080*/  STL.64 [R1+0x20], R2 ;  /* 0x0000200201007387 */ /* 0x0003e20000100a00 */
[----:B------:R-:W-:Y:S01]  /*0090*/  IMAD.MOV.U32 R29, RZ, RZ, R2 ;  /* 0x000000ffff1d7224 */ /* 0x000fe200078e0002 */
[----:B------:R-:W-:Y:S01]  /*00a0*/  UISETP.GE.AND UP0, UPT, UR4, 0x20, UPT ;  /* 0x000000200400788c */ /* 0x000fe2000bf06270 */
[----:B------:R-:W-:Y:S01]  /*00b0*/  VIADD R0, R28, 0xff ;  /* 0x000000ff1c007836 */ /* 0x000fe20000000000 */
[----:B------:R-:W-:Y:S04]  /*00c0*/  STL [R1+0xd0], RZ ;  /* 0x0000d0ff01007387 */ /* 0x000fe80000100800 */
[----:B------:R-:W-:Y:S01]  /*00d0*/  STL [R1+0xd4], RZ ;  /* 0x0000d4ff01007387 */ /* 0x000fe20000100800 */
[----:B-1----:R-:W-:-:S03]  /*00e0*/  SHF.R.S32.HI R3, RZ, 0x1f, R0 ;  /* 0x0000001fff037819 */ /* 0x002fc60000011400 */
[----:B------:R-:W-:Y:S01]  /*00f0*/  STL [R1+0xd8], RZ ;  /* 0x0000d8ff01007387 */ /* 0x000fe20000100800 */
[----:B------:R-:W-:-:S04]  /*0100*/  LEA.HI R3, R3, R0, RZ, 0x8 ;  /* 0x0000000003037211 */ /* 0x000fc800078f40ff */
[----:B------:R-:W-:Y:S02]  /*0110*/  SHF.R.S32.HI R0, RZ, 0x8, R3 ;  /* 0x00000008ff007819 */ /* 0x000fe40000011403 */
[----:B------:R-:W1:Y:S03]  /*0120*/  S2R R3, SR_CTAID.X ;  /* 0x0000000000037919 */ /* 0x000e660000002500 */
[----:B------:R-:W-:-:S05]  /*0130*/  IMAD.SHL.U32 R0, R0, 0x8, RZ ;  /* 0x0000000800007824 */ /* 0x000fca00078e00ff */
[-C--:B------:R-:W-:Y:S02]  /*0140*/  IABS R7, R0.reuse ;  /* 0x0000000000077213 */ /* 0x080fe40000000000 */
[----:B------:R-:W-:Y:S02]  /*0150*/  IABS R10, R0 ;  /* 0x00000000000a7213 */ /* 0x000fe40000000000 */
[----:B------:R-:W2:Y:S08]  /*0160*/  I2F.RP R2, R7 ;  /* 0x0000000700027306 */ /* 0x000eb00000209400 */
[----:B--2---:R-:W2:Y:S01]  /*0170*/  MUFU.RCP R2, R2 ;  /* 0x0000000200027308 */ /* 0x004ea20000001000 */
[----:B-1----:R-:W-:Y:S01]  /*0180*/  IABS R8, R3 ;  /* 0x0000000300087213 */ /* 0x002fe20000000000 */
[----:B--2---:R-:W-:-:S02]  /*0190*/  VIADD R4, R2, 0xffffffe ;  /* 0x0ffffffe02047836 */ /* 0x004fc40000000000 */
[----:B------:R-:W-:-:S04]  /*01a0*/  IMAD.MOV R2, RZ, RZ, -R10 ;  /* 0x000000ffff027224 */ /* 0x000fc800078e0a0a */
[----:B------:R1:W2:Y:S02]  /*01b0*/  F2I.FTZ.U32.TRUNC.NTZ R5, R4 ;  /* 0x0000000400057305 */ /* 0x0002a4000021f000 */
[----:B-1----:R-:W-:Y:S02]  /*01c0*/  IMAD.MOV.U32 R4, RZ, RZ, RZ ;  /* 0x000000ffff047224 */ /* 0x002fe400078e00ff */
[----:B--2---:R-:W-:-:S04]  /*01d0*/  IMAD.MOV R6, RZ, RZ, -R5 ;  /* 0x000000ffff067224 */ /* 0x004fc800078e0a05 */
[----:B------:R-:W-:Y:S02]  /*01e0*/  IMAD R9, R6, R7, RZ ;  /* 0x0000000706097224 */ /* 0x000fe400078e02ff */
[----:B------:R-:W-:Y:S02]  /*01f0*/  IMAD.MOV.U32 R6, RZ, RZ, R8 ;  /* 0x000000ffff067224 */ /* 0x000fe400078e0008 */
[----:B------:R-:W-:-:S06]  /*0200*/  IMAD.HI.U32 R5, R5, R9, R4 ;  /* 0x0000000905057227 */ /* 0x000fcc00078e0004 */
[----:B------:R-:W-:-:S04]  /*0210*/  IMAD.HI.U32 R5, R5, R6, RZ ;  /* 0x0000000605057227 */ /* 0x000fc800078e00ff */
[----:B------:R-:W-:-:S05]  /*0220*/  IMAD R2, R5, R2, R6 ;  /* 0x0000000205027224 */ /* 0x000fca00078e0206 */
[----:B------:R-:W-:-:S13]  /*0230*/  ISETP.GT.U32.AND P1, PT, R7, R2, PT ;  /* 0x000000020700720c */ /* 0x000fda0003f24070 */
[----:B------:R-:W-:Y:S02]  /*0240*/  @!P1 IMAD.IADD R2, R2, 0x1, -R7 ;  /* 0x0000000102029824 */ /* 0x000fe400078e0a07 */
[----:B------:R-:W-:Y:S01]  /*0250*/  @!P1 VIADD R5, R5, 0x1 ;  /* 0x0000000105059836 */ /* 0x000fe20000000000 */
[----:B------:R-:W-:Y:S02]  /*0260*/  ISETP.NE.AND P1, PT, R0, RZ, PT ;  /* 0x000000ff0000720c */ /* 0x000fe40003f25270 */
[----:B------:R-:W-:Y:S02]  /*0270*/  ISETP.GE.U32.AND P0, PT, R2, R7, PT ;  /* 0x000000070200720c */ /* 0x000fe40003f06070 */
[----:B------:R-:W-:-:S04]  /*0280*/  LOP3.LUT R2, R3, R0, RZ, 0x3c, !PT ;  /* 0x0000000003027212 */ /* 0x000fc800078e3cff */
[----:B------:R-:W-:Y:S01]  /*0290*/  ISETP.GE.AND P2, PT, R2, RZ, PT ;  /* 0x000000ff0200720c */ /* 0x000fe20003f46270 */
[----:B------:R-:W-:-:S06]  /*02a0*/  VIADD R2, R29, 0x1f ;  /* 0x0000001f1d027836 */ /* 0x000fcc0000000000 */
[----:B------:R-:W-:-:S04]  /*02b0*/  @P0 VIADD R5, R5, 0x1 ;  /* 0x0000000105050836 */ /* 0x000fc80000000000 */
[----:B------:R-:W-:Y:S01]  /*02c0*/  IMAD.MOV.U32 R4, RZ, RZ, R5 ;  /* 0x000000ffff047224 */ /* 0x000fe200078e0005 */
[----:B------:R-:W-:-:S03]  /*02d0*/  SHF.R.S32.HI R5, RZ, 0x1f, R2 ;  /* 0x0000001fff057819 */ /* 0x000fc60000011402 */
[----:B------:R-:W-:Y:S01]  /*02e0*/  @!P2 IMAD.MOV R4, RZ, RZ, -R4 ;  /* 0x000000ffff04a224 */ /* 0x000fe200078e0a04 */
[----:B------:R-:W-:Y:S02]  /*02f0*/  @!P1 LOP3.LUT R4, RZ, R0, RZ, 0x33, !PT ;  /* 0x00000000ff049212 */ /* 0x000fe400078e33ff */
[----:B------:R-:W-:-:S03]  /*0300*/  LEA.HI R5, R5, R2, RZ, 0x5 ;  /* 0x0000000205057211 */ /* 0x000fc600078f28ff */
[----:B------:R-:W-:Y:S02]  /*0310*/  IMAD.SHL.U32 R2, R4, 0x8, RZ ;  /* 0x0000000804027824 */ /* 0x000fe400078e00ff */
[----:B------:R-:W-:-:S03]  /*0320*/  IMAD.MOV R4, RZ, RZ, -R4 ;  /* 0x000000ffff047224 */ /* 0x000fc600078e0a04 */
[----:B------:R-:W-:Y:S01]  /*0330*/  LEA.HI.SX32 R5, R5, -R2, 0x1b ;  /* 0x8000000205057211 */ /* 0x000fe200078fdaff */
[----:B------:R-:W-:Y:S02]  /*0340*/  IMAD R11, R0, R4, R3 ;  /* 0x00000004000b7224 */ /* 0x000fe400078e0203 */
[----:B------:R-:W-:Y:S01]  /*0350*/  IMAD.MOV.U32 R4, RZ, RZ, RZ ;  /* 0x000000ffff047224 */ /* 0x000fe200078e00ff */
[----:B------:R-:W-:-:S04]  /*0360*/  VIMNMX R6, PT, PT, R5, 0x8, PT ;  /* 0x0000000805067848 */ /* 0x000fc80003fe0100 */
[-C--:B------:R-:W-:Y:S02]  /*0370*/  IABS R8, R6.reuse ;  /* 0x0000000600087213 */ /* 0x080fe40000000000 */
[----:B------:R-:W-:Y:S02]  /*0380*/  IABS R0, R6 ;  /* 0x0000000600007213 */ /* 0x000fe40000000000 */
[----:B------:R-:W1:Y:S08]  /*0390*/  I2F.RP R7, R8 ;  /* 0x0000000800077306 */ /* 0x000e700000209400 */
[----:B-1----:R-:W1:Y:S02]  /*03a0*/  MUFU.RCP R7, R7 ;  /* 0x0000000700077308 */ /* 0x002e640000001000 */
[----:B-1----:R-:W-:-:S06]  /*03b0*/  VIADD R5, R7, 0xffffffe ;  /* 0x0ffffffe07057836 */ /* 0x002fcc0000000000 */
[----:B------:R-:W1:Y:S02]  /*03c0*/  F2I.FTZ.U32.TRUNC.NTZ R5, R5 ;  /* 0x0000000500057305 */ /* 0x000e64000021f000 */
[----:B-1----:R-:W-:-:S04]  /*03d0*/  IMAD.MOV R9, RZ, RZ, -R5 ;  /* 0x000000ffff097224 */ /* 0x002fc800078e0a05 */
[----:B------:R-:W-:Y:S01]  /*03e0*/  IMAD.MOV.U32 R3, RZ, RZ, R9 ;  /* 0x000000ffff037224 */ /* 0x000fe200078e0009 */
[----:B------:R-:W-:-:S03]  /*03f0*/  IABS R9, R11 ;  /* 0x0000000b00097213 */ /* 0x000fc60000000000 */
[----:B------:R-:W-:-:S04]  /*0400*/  IMAD R3, R3, R8, RZ ;  /* 0x0000000803037224 */ /* 0x000fc800078e02ff */
[----:B------:R-:W-:-:S04]  /*0410*/  IMAD.HI.U32 R4, R5, R3, R4 ;  /* 0x0000000305047227 */ /* 0x000fc800078e0004 */
[----:B------:R-:W-:Y:S02]  /*0420*/  IMAD.MOV R3, RZ, RZ, -R0 ;  /* 0x000000ffff037224 */ /* 0x000fe400078e0a00 */
[----:B------:R-:W-:Y:S01]  /*0430*/  IMAD.HI.U32 R0, R4, R9, RZ ;  /* 0x0000000904007227 */ /* 0x000fe200078e00ff */
[----:B0-----:R-:W-:-:S03]  /*0440*/  LOP3.LUT R4, R12, 0x1f, RZ, 0xc0, !PT ;  /* 0x0000001f0c047812 */ /* 0x001fc600078ec0ff */
[----:B------:R-:W-:-:S05]  /*0450*/  IMAD R3, R0, R3, R9 ;  /* 0x0000000300037224 */ /* 0x000fca00078e0209 */
[----:B------:R-:W-:-:S13]  /*0460*/  ISETP.GT.U32.AND P1, PT, R8, R3, PT ;  /* 0x000000030800720c */ /* 0x000fda0003f24070 */
[----:B------:R-:W-:Y:S02]  /*0470*/  @!P1 IMAD.IADD R3, R3, 0x1, -R8 ;  /* 0x0000000103039824 */ /* 0x000fe400078e0a08 */
[----:B------:R-:W-:Y:S01]  /*0480*/  @!P1 VIADD R0, R0, 0x1 ;  /* 0x0000000100009836 */ /* 0x000fe20000000000 */
[----:B------:R-:W-:Y:S02]  /*0490*/  ISETP.NE.AND P1, PT, R6, RZ, PT ;  /* 0x000000ff0600720c */ /* 0x000fe40003f25270 */
[----:B------:R-:W-:Y:S02]  /*04a0*/  ISETP.GE.U32.AND P0, PT, R3, R8, PT ;  /* 0x000000080300720c */ /* 0x000fe40003f06070 */
[----:B------:R-:W-:-:S04]  /*04b0*/  LOP3.LUT R3, R11, R6, RZ, 0x3c, !PT ;  /* 0x000000060b037212 */ /* 0x000fc800078e3cff */
[----:B------:R-:W-:-:S07]  /*04c0*/  ISETP.GE.AND P2, PT, R3, RZ, PT ;  /* 0x000000ff0300720c */ /* 0x000fce0003f46270 */
[----:B------:R-:W-:-:S06]  /*04d0*/  @P0 VIADD R0, R0, 0x1 ;  /* 0x0000000100000836 */ /* 0x000fcc0000000000 */
[----:B------:R-:W-:Y:S01]  /*04e0*/  @!P2 IMAD.MOV R0, RZ, RZ, -R0 ;  /* 0x000000ffff00a224 */ /* 0x000fe200078e0a00 */
[----:B------:R-:W-:-:S05]  /*04f0*/  @!P1 LOP3.LUT R0, RZ, R6, RZ, 0x33, !PT ;  /* 0x00000006ff009212 */ /* 0x000fca00078e33ff */
[----:B------:R-:W-:Y:S02]  /*0500*/  IMAD.MOV R3, RZ, RZ, -R0 ;  /* 0x000000ffff037224 */ /* 0x000fe400078e0a00 */
[----:B------:R-:W-:Y:S02]  /*0510*/  IMAD.SHL.U32 R0, R0, 0x100, RZ ;  /* 0x0000010000007824 */ /* 0x000fe400078e00ff */
[----:B------:R-:W-:-:S04]  /*0520*/  IMAD R3, R6, R3, R11 ;  /* 0x0000000306037224 */ /* 0x000fc800078e020b */
[----:B------:R-:W-:Y:S01]  /*0530*/  IMAD.IADD R3, R2, 0x1, R3 ;  /* 0x0000000102037824 */ /* 0x000fe200078e0203 */
[----:B------:R-:W-:-:S03]  /*0540*/  SHF.R.U32.HI R2, RZ, 0x5, R12 ;  /* 0x00000005ff027819 */ /* 0x000fc6000001160c */
[----:B------:R-:W-:Y:S01]  /*0550*/  IMAD R26, R3, 0x20, R4 ;  /* 0x00000020031a7824 */ /* 0x000fe200078e0204 */
[----:B------:R-:W-:-:S04]  /*0560*/  SGXT.U32 R2, R2, 0x1 ;  /* 0x000000010202781a */ /* 0x000fc80000000000 */
[----:B------:R-:W-:Y:S01]  /*0570*/  STL [R1+0x860], R26 ;  /* 0x0008601a01007387 */ /* 0x000fe20000100800 */
[C-C-:B------:R-:W-:Y:S02]  /*0580*/  LOP3.LUT R6, R0.reuse, 0x2, R2.reuse, 0xfe, !PT ;  /* 0x0000000200067812 */ /* 0x140fe400078efe02 */
[C---:B------:R-:W-:Y:S01]  /*0590*/  LOP3.LUT R27, R0.reuse, R2, RZ, 0xfc, !PT ;  /* 0x00000002001b7212 */ /* 0x040fe200078efcff */
[----:B------:R-:W-:Y:S01]  /*05a0*/  STL [R1+0xdc], RZ ;  /* 0x0000dcff01007387 */ /* 0x000fe20000100800 */
[C-C-:B------:R-:W-:Y:S02]  /*05b0*/  LOP3.LUT R5, R0.reuse, 0x4, R2.reuse, 0xfe, !PT ;  /* 0x0000000400057812 */ /* 0x140fe400078efe02 */
[C-C-:B------:R-:W-:Y:S01]  /*05c0*/  LOP3.LUT R3, R0.reuse, 0x6, R2.reuse, 0xfe, !PT ;  /* 0x0000000600037812 */ /* 0x140fe200078efe02 */
[----:B------:R-:W-:Y:S01]  /*05d0*/  STL [R1+0xf0], RZ ;  /* 0x0000f0ff01007387 */ /* 0x000fe20000100800 */
[C-C-:B------:R-:W-:Y:S02]  /*05e0*/  LOP3.LUT R11, R0.reuse, 0x18, R2.reuse, 0xfe, !PT ;  /* 0x00000018000b7812 */ /* 0x140fe400078efe02 */
[C-C-:B------:R-:W-:Y:S01]  /*05f0*/  LOP3.LUT R12, R0.reuse, 0x1a, R2.reuse, 0xfe, !PT ;  /* 0x0000001a000c7812 */ /* 0x140fe200078efe02 */
[----:B------:R-:W-:Y:S01]  /*0600*/  STL [R1+0xf4], RZ ;  /* 0x0000f4ff01007387 */ /* 0x000fe20000100800 */
[----:B------:R-:W-:-:S02]  /*0610*/  LOP3.LUT R13, R0, 0x1c, R2, 0xfe, !PT ;  /* 0x0000001c000d7812 */ /* 0x000fc400078efe02 */
[----:B------:R-:W-:Y:S01]  /*0620*/  LOP3.LUT R14, R0, 0x1e, R2, 0xfe, !PT ;  /* 0x0000001e000e7812 */ /* 0x000fe200078efe02 */
[----:B------:R-:W-:Y:S01]  /*0630*/  STL [R1+0xf8], RZ ;  /* 0x0000f8ff01007387 */ /* 0x000fe20000100800 */
[C---:B------:R-:W-:Y:S02]  /*0640*/  LOP3.LUT R15, R27.reuse, 0x20, RZ, 0xfc, !PT ;  /* 0x000000201b0f7812 */ /* 0x040fe400078efcff */
[C---:B------:R-:W-:Y:S01]  /*0650*/  LOP3.LUT R16, R27.reuse, 0x22, RZ, 0xfc, !PT ;  /* 0x000000221b107812 */ /* 0x040fe200078efcff */
[----:B------:R-:W-:Y:S01]  /*0660*/  STL [R1+0xfc], RZ ;  /* 0x0000fcff01007387 */ /* 0x000fe20000100800 */
[C---:B------:R-:W-:Y:S02]  /*0670*/  LOP3.LUT R17, R27.reuse, 0x24, RZ, 0xfc, !PT ;  /* 0x000000241b117812 */ /* 0x040fe400078efcff */
[C---:B------:R-:W-:Y:S01]  /*0680*/  LOP3.LUT R18, R27.reuse, 0x26, RZ, 0xfc, !PT ;  /* 0x000000261b127812 */ /* 0x040fe200078efcff */
[----:B------:R-:W-:Y:S01]  /*0690*/  STL [R1+0x110], RZ ;  /* 0x000110ff01007387 */ /* 0x000fe20000100800 */
[----:B------:R-:W-:-:S02]  /*06a0*/  LOP3.LUT R19, R27, 0x28, RZ, 0xfc, !PT ;  /* 0x000000281b137812 */ /* 0x000fc400078efcff */
[C---:B------:R-:W-:Y:S01]  /*06b0*/  LOP3.LUT R20, R27.reuse, 0x2a, RZ, 0xfc, !PT ;  /* 0x0000002a1b147812 */ /* 0x040fe200078efcff */
        /* <DEDUP_REMOVED lines=13> */
[----:B------:R-:W-:-:S03]  /*0790*/  LOP3.LUT R9, R27, 0xfc, RZ, 0xfc, !PT ;  /* 0x000000fc1b097812 */ /* 0x000fc600078efcff */
[----:B------:R-:W-:Y:S04]  /*07a0*/  STL [R1+0x138], RZ ;  /* 0x000138ff01007387 */ /* 0x000fe80000100800 */
        /* <DEDUP_REMOVED lines=111> */
[----:B------:R0:W-:Y:S04]  /*0ea0*/  STL [R1+0x864], R6 ;  /* 0x0008640601007387 */ /* 0x0001e80000100800 */
[----:B------:R-:W-:Y:S04]  /*0eb0*/  STL [R1+0x2d4], R27 ;  /* 0x0002d41b01007387 */ /* 0x000fe80000100800 */
[----:B------:R1:W-:Y:S01]  /*0ec0*/  STL [R1+0x868], R5 ;  /* 0x0008680501007387 */ /* 0x0003e20000100800 */
[----:B0-----:R-:W-:-:S03]  /*0ed0*/  LOP3.LUT R6, R0, 0xc, R2, 0xfe, !PT ;  /* 0x0000000c00067812 */ /* 0x001fc600078efe02 */
[----:B------:R0:W-:Y:S01]  /*0ee0*/  STL [R1+0x86c], R3 ;  /* 0x00086c0301007387 */ /* 0x0001e20000100800 */
[C-C-:B-1----:R-:W-:Y:S02]  /*0ef0*/  LOP3.LUT R5, R0.reuse, 0x8, R2.reuse, 0xfe, !PT ;  /* 0x0000000800057812 */ /* 0x142fe400078efe02 */
[----:B0-----:R-:W-:-:S03]  /*0f00*/  LOP3.LUT R3, R0, 0xa, R2, 0xfe, !PT ;  /* 0x0000000a00037812 */ /* 0x001fc600078efe02 */
[----:B------:R0:W-:Y:S04]  /*0f10*/  STL [R1+0x870], R5 ;  /* 0x0008700501007387 */ /* 0x0001e80000100800 */
[----:B------:R1:W-:Y:S04]  /*0f20*/  STL [R1+0x874], R3 ;  /* 0x0008740301007387 */ /* 0x0003e80000100800 */
[----:B------:R2:W-:Y:S01]  /*0f30*/  STL [R1+0x878], R6 ;  /* 0x0008780601007387 */ /* 0x0005e20000100800 */
[C-C-:B0-----:R-:W-:Y:S02]  /*0f40*/  LOP3.LUT R5, R0.reuse, 0xe, R2.reuse, 0xfe, !PT ;  /* 0x0000000e00057812 */ /* 0x141fe400078efe02 */
[----:B-1----:R-:W-:-:S03]  /*0f50*/  LOP3.LUT R3, R0, 0x10, R2, 0xfe, !PT ;  /* 0x0000001000037812 */ /* 0x002fc600078efe02 */
[----:B------:R0:W-:Y:S01]  /*0f60*/  STL [R1+0x87c], R5 ;  /* 0x00087c0501007387 */ /* 0x0001e20000100800 */
[----:B--2---:R-:W-:-:S03]  /*0f70*/  LOP3.LUT R6, R0, 0x12, R2, 0xfe, !PT ;  /* 0x0000001200067812 */ /* 0x004fc600078efe02 */
[----:B------:R1:W-:Y:S04]  /*0f80*/  STL [R1+0x880], R3 ;  /* 0x0008800301007387 */ /* 0x0003e80000100800 */
[----:B------:R-:W-:Y:S01]  /*0f90*/  STL [R1+0x884], R6 ;  /* 0x0008840601007387 */ /* 0x000fe20000100800 */
[C-C-:B0-----:R-:W-:Y:S02]  /*0fa0*/  LOP3.LUT R5, R0.reuse, 0x14, R2.reuse, 0xfe, !PT ;  /* 0x0000001400057812 */ /* 0x141fe400078efe02 */
[----:B-1----:R-:W-:-:S03]  /*0fb0*/  LOP3.LUT R3, R0, 0x16, R2, 0xfe, !PT ;  /* 0x0000001600037812 */ /* 0x002fc600078efe02 */
[----:B------:R-:W-:Y:S01]  /*0fc0*/  STL [R1+0x888], R5 ;  /* 0x0008880501007387 */ /* 0x000fe20000100800 */
[C---:B------:R-:W-:Y:S02]  /*0fd0*/  LOP3.LUT R0, R27.reuse, 0x36, RZ, 0xfc, !PT ;  /* 0x000000361b007812 */ /* 0x040fe400078efcff */
[C---:B------:R-:W-:Y:S01]  /*0fe0*/  LOP3.LUT R2, R27.reuse, 0x3c, RZ, 0xfc, !PT ;  /* 0x0000003c1b027812 */ /* 0x040fe200078efcff */
[----:B------:R0:W-:Y:S04]  /*0ff0*/  STL [R1+0x88c], R3 ;  /* 0x00088c0301007387 */ /* 0x0001e80000100800 */
[----:B------:R-:W-:Y:S04]  /*1000*/  STL [R1+0x890], R11 ;  /* 0x0008900b01007387 */ /* 0x000fe80000100800 */
[----:B------:R-:W-:Y:S01]  /*1010*/  STL [R1+0x894], R12 ;  /* 0x0008940c01007387 */ /* 0x000fe20000100800 */
[----:B0-----:R-:W-:-:S03]  /*1020*/  LOP3.LUT R3, R27, 0x3a, RZ, 0xfc, !PT ;  /* 0x0000003a1b037812 */ /* 0x001fc600078efcff */
[----:B------:R-:W-:Y:S04]  /*1030*/  STL [R1+0x898], R13 ;  /* 0x0008980d01007387 */ /* 0x000fe80000100800 */
        /* <DEDUP_REMOVED lines=11> */
[----:B------:R0:W-:Y:S04]  /*10f0*/  STL [R1+0x8d0], R0 ;  /* 0x0008d00001007387 */ /* 0x0001e80000100800 */
[----:B------:R-:W-:Y:S01]  /*1100*/  STL [R1+0x8cc], R25 ;  /* 0x0008cc1901007387 */ /* 0x000fe20000100800 */
[----:B0-----:R-:W-:-:S05]  /*1110*/  LOP3.LUT R0, R27, 0x38, RZ, 0xfc, !PT ;  /* 0x000000381b007812 */ /* 0x001fca00078efcff */
[----:B------:R0:W-:Y:S04]  /*1120*/  STL [R1+0x8d4], R0 ;  /* 0x0008d40001007387 */ /* 0x0001e80000100800 */
[----:B------:R1:W-:Y:S04]  /*1130*/  STL [R1+0x8d8], R3 ;  /* 0x0008d80301007387 */ /* 0x0003e80000100800 */
[----:B------:R2:W-:Y:S01]  /*1140*/  STL [R1+0x8dc], R2 ;  /* 0x0008dc0201007387 */ /* 0x0005e20000100800 */
[C---:B0-----:R-:W-:Y:S02]  /*1150*/  LOP3.LUT R0, R27.reuse, 0x3e, RZ, 0xfc, !PT ;  /* 0x0000003e1b007812 */ /* 0x041fe400078efcff */
[----:B-1----:R-:W-:-:S03]  /*1160*/  LOP3.LUT R3, R27, 0x40, RZ, 0xfc, !PT ;  /* 0x000000401b037812 */ /* 0x002fc600078efcff */
[----:B------:R0:W-:Y:S01]  /*1170*/  STL [R1+0x8e0], R0 ;  /* 0x0008e00001007387 */ /* 0x0001e20000100800 */
[----:B--2---:R-:W-:-:S03]  /*1180*/  LOP3.LUT R2, R27, 0x42, RZ, 0xfc, !PT ;  /* 0x000000421b027812 */ /* 0x004fc600078efcff */
        /* <DEDUP_REMOVED lines=174> */
[----:B------:R-:W-:Y:S04]  /*1c70*/  STL [R1+0xa5c], R3 ;  /* 0x000a5c0301007387 */ /* 0x000fe80000100800 */
[----:B------:R-:W-:Y:S01]  /*1c80*/  STL [R1+0xa60], R2 ;  /* 0x000a600201007387 */ /* 0x000fe20000100800 */
[----:B0-----:R-:W-:-:S05]  /*1c90*/  LOP3.LUT R0, R27, 0xf2, RZ, 0xfc, !PT ;  /* 0x000000f21b007812 */ /* 0x001fca00078efcff */
[----:B------:R0:W-:Y:S04]  /*1ca0*/  STL [R1+0xa40], R0 ;  /* 0x000a400001007387 */ /* 0x0001e80000100800 */
[----:B------:R-:W-:Y:S04]  /*1cb0*/  STL [R1+0x9fc], R7 ;  /* 0x0009fc0701007387 */ /* 0x000fe80000100800 */
[----:B------:R-:W-:Y:S01]  /*1cc0*/  STL [R1+0x9f8], R8 ;  /* 0x0009f80801007387 */ /* 0x000fe20000100800 */
[----:B0-----:R-:W-:-:S05]  /*1cd0*/  LOP3.LUT R0, R27, 0xfa, RZ, 0xfc, !PT ;  /* 0x000000fa1b007812 */ /* 0x001fca00078efcff */
[----:B------:R0:W-:Y:S04]  /*1ce0*/  STL [R1+0x9f0], R0 ;  /* 0x0009f00001007387 */ /* 0x0001e80000100800 */
[----:B------:R1:W-:Y:S04]  /*1cf0*/  STL [R1+0x9f4], R10 ;  /* 0x0009f40a01007387 */ /* 0x0003e80000100800 */
[----:B------:R1:W-:Y:S01]  /*1d00*/  STL [R1+0x298], RZ ;  /* 0x000298ff01007387 */ /* 0x0003e20000100800 */
[----:B0-----:R-:W-:-:S05]  /*1d10*/  LOP3.LUT R0, R27, 0xfe, RZ, 0xfc, !PT ;  /* 0x000000fe1b007812 */ /* 0x001fca00078efcff */
[----:B------:R1:W-:Y:S04]  /*1d20*/  STL [R1+0x8a0], R0 ;  /* 0x0008a00001007387 */ /* 0x0003e80000100800 */
[----:B------:R1:W-:Y:S04]  /*1d30*/  STL [R1+0x29c], RZ ;  /* 0x00029cff01007387 */ /* 0x0003e80000100800 */
[----:B------:R1:W-:Y:S01]  /*1d40*/  STL [R1+0x9ec], R9 ;  /* 0x0009ec0901007387 */ /* 0x0003e20000100800 */
[----:B---3--:R-:W-:Y:S05]  /*1d50*/  BRA.U !UP0, `(.L_x_0) ;  /* 0x000001bd08f07547 */ /* 0x008fea000b800000 */
[----:B------:R-:W-:Y:S01]  /*1d60*/  IABS R28, R28 ;  /* 0x0000001c001c7213 */ /* 0x000fe20000000000 */
[----:B------:R-:W-:Y:S01]  /*1d70*/  IMAD.MOV.U32 R4, RZ, RZ, RZ ;  /* 0x000000ffff047224 */ /* 0x000fe200078e00ff */
[----:B-1----:R-:W-:Y:S01]  /*1d80*/  IABS R0, R29 ;  /* 0x0000001d00007213 */ /* 0x002fe20000000000 */
[----:B------:R-:W0:Y:S01]  /*1d90*/  LDCU UR6, c[0x0][0x3b0] ;  /* 0x00007600ff0677ac */ /* 0x000e220008000800 */
[----:B------:R-:W1:Y:S01]  /*1da0*/  I2F.RP R3, R28 ;  /* 0x0000001c00037306 */ /* 0x000e620000209400 */
[----:B------:R-:W-:Y:S02]  /*1db0*/  IABS R27, R27 ;  /* 0x0000001b001b7213 */ /* 0x000fe40000000000 */
[----:B------:R-:W-:Y:S01]  /*1dc0*/  IABS R26, R26 ;  /* 0x0000001a001a7213 */ /* 0x000fe20000000000 */
[----:B------:R-:W2:Y:S04]  /*1dd0*/  LDCU UR15, c[0x0][0x3a4] ;  /* 0x00007480ff0f77ac */ /* 0x000ea80008000800 */
[----:B------:R-:W3:Y:S01]  /*1de0*/  I2F.RP R2, R0 ;  /* 0x0000000000027306 */ /* 0x000ee20000209400 */
[----:B------:R-:W-:Y:S01]  /*1df0*/  IABS R9, R9 ;  /* 0x0000000900097213 */ /* 0x000fe20000000000 */
[----:B------:R-:W4:Y:S01]  /*1e00*/  LDCU.128 UR8, c[0x0][0x380] ;  /* 0x00007000ff0877ac */ /* 0x000f220008000c00 */
[----:B------:R-:W-:-:S02]  /*1e10*/  IABS R24, R24 ;  /* 0x0000001800187213 */ /* 0x000fc40000000000 */
[----:B------:R-:W-:Y:S01]  /*1e20*/  IABS R25, R25 ;  /* 0x0000001900197213 */ /* 0x000fe20000000000 */
[----:B------:R-:W5:Y:S02]  /*1e30*/  LDCU UR16, c[0x0][0x3a8] ;  /* 0x00007500ff1077ac */ /* 0x000f640008000800 */
[----:B-1----:R-:W1:Y:S01]  /*1e40*/  MUFU.RCP R3, R3 ;  /* 0x0000000300037308 */ /* 0x002e620000001000 */
[----:B------:R-:W-:Y:S01]  /*1e50*/  IABS R21, R21 ;  /* 0x0000001500157213 */ /* 0x000fe20000000000 */
[----:B------:R-:W0:Y:S01]  /*1e60*/  LDCU UR17, c[0x0][0x3a8] ;  /* 0x00007500ff1177ac */ /* 0x000e220008000800 */
[----:B------:R-:W-:Y:S02]  /*1e70*/  IABS R22, R22 ;  /* 0x0000001600167213 */ /* 0x000fe40000000000 */
[----:B------:R-:W-:Y:S01]  /*1e80*/  IABS R23, R23 ;  /* 0x0000001700177213 */ /* 0x000fe20000000000 */
[----:B------:R-:W0:Y:S02]  /*1e90*/  LDCU UR18, c[0x0][0x3a8] ;  /* 0x00007500ff1277ac */ /* 0x000e240008000800 */
[----:B---3--:R-:W3:Y:S01]  /*1ea0*/  MUFU.RCP R2, R2 ;  /* 0x0000000200027308 */ /* 0x008ee20000001000 */
[----:B------:R-:W-:Y:S01]  /*1eb0*/  IABS R19, R19 ;  /* 0x0000001300137213 */ /* 0x000fe20000000000 */
[----:B------:R-:W0:Y:S01]  /*1ec0*/  LDCU UR19, c[0x0][0x3a8] ;  /* 0x00007500ff1377ac */ /* 0x000e220008000800 */
[----:B------:R-:W-:-:S02]  /*1ed0*/  IABS R20, R20 ;  /* 0x0000001400147213 */ /* 0x000fc40000000000 */
[----:B------:R-:W-:Y:S01]  /*1ee0*/  IABS R18, R18 ;  /* 0x0000001200127213 */ /* 0x000fe20000000000 */
[----:B------:R-:W0:Y:S01]  /*1ef0*/  LDCU UR20, c[0x0][0x3a8] ;  /* 0x00007500ff1477ac */ /* 0x000e220008000800 */
[----:B-1----:R-:W-:Y:S01]  /*1f00*/  VIADD R3, R3, 0xffffffe ;  /* 0x0ffffffe03037836 */ /* 0x002fe20000000000 */
[----:B------:R-:W-:Y:S01]  /*1f10*/  IABS R17, R17 ;  /* 0x0000001100117213 */ /* 0x000fe20000000000 */
[----:B------:R-:W1:Y:S02]  /*1f20*/  LDCU UR21, c[0x0][0x3a8] ;  /* 0x00007500ff1577ac */ /* 0x000e640008000800 */
[----:B------:R-:W0:Y:S01]  /*1f30*/  F2I.FTZ.U32.TRUNC.NTZ R5, R3 ;  /* 0x0000000300057305 */ /* 0x000e22000021f000 */
[----:B------:R-:W-:Y:S01]  /*1f40*/  IABS R16, R16 ;  /* 0x0000001000107213 */ /* 0x000fe20000000000 */
[----:B------:R-:W1:Y:S01]  /*1f50*/  LDCU UR22, c[0x0][0x3a8] ;  /* 0x00007500ff1677ac */ /* 0x000e620008000800 */
[----:B---3--:R-:W-:Y:S01]  /*1f60*/  VIADD R2, R2, 0xffffffe ;  /* 0x0ffffffe02027836 */ /* 0x008fe20000000000 */
[----:B------:R-:W-:Y:S01]  /*1f70*/  IABS R15, R15 ;  /* 0x0000000f000f7213 */ /* 0x000fe20000000000 */
[----:B------:R-:W3:Y:S03]  /*1f80*/  LDCU UR23, c[0x0][0x3a8] ;  /* 0x00007500ff1777ac */ /* 0x000ee60008000800 */
[----:B------:R-:W1:Y:S01]  /*1f90*/  F2I.FTZ.U32.TRUNC.NTZ R3, R2 ;  /* 0x0000000200037305 */ /* 0x000e62000021f000 */
[----:B------:R-:W-:Y:S01]  /*1fa0*/  IABS R14, R14 ;  /* 0x0000000e000e7213 */ /* 0x000fe20000000000 */
[----:B------:R-:W2:Y:S01]  /*1fb0*/  LDCU UR24, c[0x0][0x3a8] ;  /* 0x00007500ff1877ac */ /* 0x000ea20008000800 */
[----:B------:R-:W-:-:S02]  /*1fc0*/  IABS R13, R13 ;  /* 0x0000000d000d7213 */ /* 0x000fc40000000000 */
[----:B------:R-:W-:Y:S01]  /*1fd0*/  IABS R12, R12 ;  /* 0x0000000c000c7213 */ /* 0x000fe20000000000 */
[----:B------:R-:W2:Y:S01]  /*1fe0*/  LDCU UR25, c[0x0][0x3a8] ;  /* 0x00007500ff1977ac */ /* 0x000ea20008000800 */
[--C-:B0-----:R-:W-:Y:S01]  /*1ff0*/  IMAD.MOV R29, RZ, RZ, -R5.reuse ;  /* 0x000000ffff1d7224 */ /* 0x101fe200078e0a05 */
[----:B------:R-:W-:Y:S01]  /*2000*/  IABS R11, R11 ;  /* 0x0000000b000b7213 */ /* 0x000fe20000000000 */
[----:B------:R-:W0:Y:S02]  /*2010*/  LDCU UR26, c[0x0][0x3a8] ;  /* 0x00007500ff1a77ac */ /* 0x000e240008000800 */
[----:B------:R-:W-:Y:S01]  /*2020*/  IMAD R29, R29, R28, RZ ;  /* 0x0000001c1d1d7224 */ /* 0x000fe200078e02ff */
[----:B------:R-:W0:Y:S03]  /*2030*/  LDCU UR27, c[0x0][0x3a8] ;  /* 0x00007500ff1b77ac */ /* 0x000e260008000800 */
[----:B------:R-:W-:-:S02]  /*2040*/  IMAD.HI.U32 R29, R5, R29, R4 ;  /* 0x0000001d051d7227 */ /* 0x000fc400078e0004 */
[----:B------:R-:W2:Y:S01]  /*2050*/  LDL R5, [R1+0x8a0] ;  /* 0x0008a00001057983 */ /* 0x000ea20000100800 */
[----:B------:R-:W-:Y:S01]  /*2060*/  USHF.R.S32.HI UR5, URZ, 0x1f, UR4 ;  /* 0x0000001fff057899 */ /* 0x000fe20008011404 */
[--C-:B-1----:R-:W-:Y:S01]  /*2070*/  IMAD.MOV R6, RZ, RZ, -R3.reuse ;  /* 0x000000ffff067224 */ /* 0x102fe200078e0a03 */
[----:B------:R-:W1:Y:S01]  /*2080*/  LDCU UR14, c[0x0][0x3a0] ;  /* 0x00007400ff0e77ac */ /* 0x000e620008000800 */
[----:B------:R-:W-:Y:S02]  /*2090*/  IMAD.MOV.U32 R2, RZ, RZ, RZ ;  /* 0x000000ffff027224 */ /* 0x000fe400078e00ff */
[----:B------:R-:W-:Y:S01]  /*20a0*/  IMAD R6, R6, R0, RZ ;  /* 0x0000000006067224 */ /* 0x000fe200078e02ff */
[----:B------:R-:W0:Y:S03]  /*20b0*/  LDCU UR7, c[0x0][0x3a8] ;  /* 0x00007500ff0777ac */ /* 0x000e260008000800 */
[----:B------:R-:W-:-:S02]  /*20c0*/  IMAD.HI.U32 R3, R3, R6, R2 ;  /* 0x0000000603037227 */ /* 0x000fc400078e0002 */
[----:B------:R-:W3:Y:S02]  /*20d0*/  LDL R6, [R1+0x9f0] ;  /* 0x0009f00001067983 */ /* 0x000ee40000100800 */
[----:B------:R-:W-:-:S04]  /*20e0*/  IMAD.HI.U32 R4, R29, R27, RZ ;  /* 0x0000001b1d047227 */ /* 0x000fc800078e00ff */
[----:B------:R-:W-:-:S04]  /*20f0*/  IMAD.HI.U32 R3, R3, R26, RZ ;  /* 0x0000001a03037227 */ /* 0x000fc800078e00ff */
[----:B------:R-:W-:Y:S02]  /*2100*/  IMAD.MOV R4, RZ, RZ, -R4 ;  /* 0x000000ffff047224 */ /* 0x000fe400078e0a04 */
[----:B------:R-:W-:Y:S02]  /*2110*/  IMAD.MOV R3, RZ, RZ, -R3 ;  /* 0x000000ffff037224 */ /* 0x000fe400078e0a03 */
[----:B------:R-:W-:Y:S02]  /*2120*/  IMAD R27, R28, R4, R27 ;  /* 0x000000041c1b7224 */ /* 0x000fe400078e021b */
[----:B------:R-:W-:Y:S01]  /*2130*/  IMAD R26, R0, R3, R26 ;  /* 0x00000003001a7224 */ /* 0x000fe200078e021a */
[----:B------:R-:W-:Y:S01]  /*2140*/  IABS R3, R10 ;  /* 0x0000000a00037213 */ /* 0x000fe20000000000 */
[----:B------:R-:W-:-:S04]  /*2150*/  IMAD.HI.U32 R10, R29, R9, RZ ;  /* 0x000000091d0a7227 */ /* 0x000fc800078e00ff */
[----:B------:R-:W-:-:S04]  /*2160*/  IMAD.MOV R10, RZ, RZ, -R10 ;  /* 0x000000ffff0a7224 */ /* 0x000fc800078e0a0a */
[----:B------:R-:W-:Y:S01]  /*2170*/  IMAD R10, R28, R10, R9 ;  /* 0x0000000a1c0a7224 */ /* 0x000fe200078e0209 */
[----:B--2---:R-:W-:-:S05]  /*2180*/  IABS R2, R5 ;  /* 0x0000000500027213 */ /* 0x004fca0000000000 */
[----:B------:R-:W-:-:S04]  /*2190*/  IMAD.HI.U32 R5, R29, R2, RZ ;  /* 0x000000021d057227 */ /* 0x000fc800078e00ff */
[----:B------:R-:W-:Y:S01]  /*21a0*/  IMAD.MOV R5, RZ, RZ, -R5 ;  /* 0x000000ffff057224 */ /* 0x000fe200078e0a05 */
[----:B---3--:R-:W-:-:S03]  /*21b0*/  IABS R4, R6 ;  /* 0x0000000600047213 */ /* 0x008fc60000000000 */
[----:B------:R-:W-:Y:S01]  /*21c0*/  IMAD R2, R28, R5, R2 ;  /* 0x000000051c027224 */ /* 0x000fe200078e0202 */
[----:B------:R-:W-:Y:S01]  /*21d0*/  IABS R5, R8 ;  /* 0x0000000800057213 */ /* 0x000fe20000000000 */
[----:B------:R-:W-:-:S03]  /*21e0*/  IMAD.HI.U32 R8, R29, R4, RZ ;  /* 0x000000041d087227 */ /* 0x000fc600078e00ff */
[----:B------:R2:W-:Y:S01]  /*21f0*/  STL [R1+0x80], R2 ;  /* 0x0000800201007387 */ /* 0x0005e20000100800 */
[----:B------:R-:W-:-:S03]  /*2200*/  IMAD.MOV R8, RZ, RZ, -R8 ;  /* 0x000000ffff087224 */ /* 0x000fc600078e0a08 */
[----:B------:R-:W3:Y:S01]  /*2210*/  LDL R9, [R1+0xa40] ;  /* 0x000a400001097983 */ /* 0x000ee20000100800 */
[----:B--2---:R-:W-:Y:S01]  /*2220*/  IABS R2, R7 ;  /* 0x0000000700027213 */ /* 0x004fe20000000000 */
[C---:B------:R-:W-:Y:S02]  /*2230*/  IMAD.HI.U32 R7, R29.reuse, R3, RZ ;  /* 0x000000031d077227 */ /* 0x040fe400078e00ff */
[----:B------:R2:W-:Y:S02]  /*2240*/  STL [R1+0x7c], R10 ;  /* 0x00007c0a01007387 */ /* 0x0005e40000100800 */
[C---:B------:R-:W-:Y:S02]  /*2250*/  IMAD R4, R28.reuse, R8, R4 ;  /* 0x000000081c047224 */ /* 0x040fe400078e0204 */
[----:B------:R-:W-:Y:S01]  /*2260*/  IMAD.MOV R7, RZ, RZ, -R7 ;  /* 0x000000ffff077224 */ /* 0x000fe200078e0a07 */
[----:B------:R-:W4:Y:S03]  /*2270*/  LDL R8, [R1+0xa5c] ;  /* 0x000a5c0001087983 */ /* 0x000f260000100800 */
[----:B------:R-:W-:Y:S01]  /*2280*/  IMAD R7, R28, R7, R3 ;  /* 0x000000071c077224 */ /* 0x000fe200078e0203 */
[----:B--2---:R-:W2:Y:S04]  /*2290*/  LDL R10, [R1+0xa58] ;  /* 0x000a5800010a7983 */ /* 0x004ea80000100800 */
[----:B------:R-:W-:Y:S04]  /*22a0*/  STL [R1+0x78], R4 ;  /* 0x0000780401007387 */ /* 0x000fe80000100800 */
[----:B------:R-:W5:Y:S04]  /*22b0*/  LDL R3, [R1+0xa60] ;  /* 0x000a600001037983 */ /* 0x000f680000100800 */
[----:B------:R0:W-:Y:S04]  /*22c0*/  STL [R1+0x74], R7 ;  /* 0x0000740701007387 */ /* 0x0001e80000100800 */
[----:B0-----:R-:W5:Y:S01]  /*22d0*/  LDL R7, [R1+0xa50] ;  /* 0x000a500001077983 */ /* 0x001f620000100800 */
[----:B------:R-:W-:-:S04]  /*22e0*/  IMAD.HI.U32 R4, R29, R2, RZ ;  /* 0x000000021d047227 */ /* 0x000fc800078e00ff */
[----:B------:R-:W-:-:S04]  /*22f0*/  IMAD.HI.U32 R6, R29, R5, RZ ;  /* 0x000000051d067227 */ /* 0x000fc800078e00ff */
[----:B------:R-:W-:Y:S02]  /*2300*/  IMAD.MOV R4, RZ, RZ, -R4 ;  /* 0x000000ffff047224 */ /* 0x000fe400078e0a04 */
[----:B------:R-:W-:Y:S02]  /*2310*/  IMAD.MOV R6, RZ, RZ, -R6 ;  /* 0x000000ffff067224 */ /* 0x000fe400078e0a06 */
[C---:B------:R-:W-:Y:S02]  /*2320*/  IMAD R2, R28.reuse, R4, R2 ;  /* 0x000000041c027224 */ /* 0x040fe400078e0202 */
[----:B------:R-:W-:-:S05]  /*2330*/  IMAD R6, R28, R6, R5 ;  /* 0x000000061c067224 */ /* 0x000fca00078e0205 */
[----:B------:R-:W-:Y:S04]  /*2340*/  STL [R1+0x70], R6 ;  /* 0x0000700601007387 */ /* 0x000fe80000100800 */
[----:B------:R0:W-:Y:S01]  /*2350*/  STL [R1+0x6c], R2 ;  /* 0x00006c0201007387 */ /* 0x0001e20000100800 */
[----:B---3--:R-:W-:Y:S02]  /*2360*/  IABS R9, R9 ;  /* 0x0000000900097213 */ /* 0x008fe40000000000 */
[----:B----4-:R-:W-:Y:S02]  /*2370*/  IABS R5, R8 ;  /* 0x0000000800057213 */ /* 0x010fe40000000000 */
[----:B--2---:R-:W-:Y:S01]  /*2380*/  IABS R4, R10 ;  /* 0x0000000a00047213 */ /* 0x004fe20000000000 */
[----:B------:R-:W-:Y:S01]  /*2390*/  IMAD.HI.U32 R10, R29, R9, RZ ;  /* 0x000000091d0a7227 */ /* 0x000fe200078e00ff */
[----:B-----5:R-:W-:-:S03]  /*23a0*/  IABS R3, R3 ;  /* 0x0000000300037213 */ /* 0x020fc60000000000 */
[----:B------:R-:W-:Y:S02]  /*23b0*/  IMAD.MOV R10, RZ, RZ, -R10 ;  /* 0x000000ffff0a7224 */ /* 0x000fe400078e0a0a */
[----:B------:R-:W-:-:S04]  /*23c0*/  IMAD.HI.U32 R8, R29, R3, RZ ;  /* 0x000000031d087227 */ /* 0x000fc800078e00ff */
[----:B------:R-:W-:Y:S02]  /*23d0*/  IMAD.MOV R8, RZ, RZ, -R8 ;  /* 0x000000ffff087224 */ /* 0x000fe400078e0a08 */
[C---:B------:R-:W-:Y:S01]  /*23e0*/  IMAD R10, R28.reuse, R10, R9 ;  /* 0x0000000a1c0a7224 */ /* 0x040fe200078e0209 */
[----:B0-----:R-:W-:Y:S01]  /*23f0*/  IABS R2, R7 ;  /* 0x0000000700027213 */ /* 0x001fe20000000000 */
[C---:B------:R-:W-:Y:S01]  /*2400*/  IMAD.HI.U32 R7, R29.reuse, R5, RZ ;  /* 0x000000051d077227 */ /* 0x040fe200078e00ff */
[----:B------:R-:W2:Y:S03]  /*2410*/  LDL R9, [R1+0xa54] ;  /* 0x000a540001097983 */ /* 0x000ea60000100800 */
[C---:B------:R-:W-:Y:S02]  /*2420*/  IMAD R3, R28.reuse, R8, R3 ;  /* 0x000000081c037224 */ /* 0x040fe400078e0203 */
[----:B------:R-:W-:Y:S01]  /*2430*/  IMAD.MOV R7, RZ, RZ, -R7 ;  /* 0x000000ffff077224 */ /* 0x000fe200078e0a07 */
[----:B------:R0:W-:Y:S03]  /*2440*/  STL [R1+0x68], R10 ;  /* 0x0000680a01007387 */ /* 0x0001e60000100800 */
[----:B------:R-:W-:Y:S01]  /*2450*/  IMAD R7, R28, R7, R5 ;  /* 0x000000071c077224 */ /* 0x000fe200078e0205 */
[----:B------:R-:W3:Y:S04]  /*2460*/  LDL R8, [R1+0xa48] ;  /* 0x000a480001087983 */ /* 0x000ee80000100800 */
[----:B0-----:R-:W4:Y:S04]  /*2470*/  LDL R10, [R1+0xa44] ;  /* 0x000a4400010a7983 */ /* 0x001f280000100800 */
        /* <DEDUP_REMOVED lines=12> */
[----:B--2---:R-:W-:Y:S02]  /*2540*/  IABS R9, R9 ;  /* 0x0000000900097213 */ /* 0x004fe40000000000 */
[----:B---3--:R-:W-:Y:S02]  /*2550*/  IABS R4, R8 ;  /* 0x0000000800047213 */ /* 0x008fe40000000000 */
[----:B----4-:R-:W-:Y:S01]  /*2560*/  IABS R3, R10 ;  /* 0x0000000a00037213 */ /* 0x010fe20000000000 */
        /* <DEDUP_REMOVED lines=29> */
[----:B----4-:R-:W-:-:S03]  /*2740*/  IABS R5, R9 ;  /* 0x0000000900057213 */ /* 0x010fc60000000000 */
        /* <DEDUP_REMOVED lines=24> */
[----:B------:R-:W-:-:S03]  /*28d0*/  IMAD R2, R28, R4, R2 ;  /* 0x000000041c027224 */ /* 0x000fc600078e0202 */
[----:B------:R-:W-:Y:S04]  /*28e0*/  STL [R1+0x14c], R6 ;  /* 0x00014c0601007387 */ /* 0x000fe80000100800 */
[----:B------:R0:W-:Y:S01]  /*28f0*/  STL [R1+0x150], R2 ;  /* 0x0001500201007387 */ /* 0x0001e20000100800 */
[----:B--2---:R-:W-:Y:S02]  /*2900*/  IABS R9, R9 ;  /* 0x0000000900097213 */ /* 0x004fe40000000000 */
[----:B---3--:R-:W-:-:S03]  /*2910*/  IABS R5, R10 ;  /* 0x0000000a00057213 */ /* 0x008fc60000000000 */
[----:B------:R-:W-:Y:S01]  /*2920*/  IMAD.HI.U32 R10, R29, R9, RZ ;  /* 0x000000091d0a7227 */ /* 0x000fe200078e00ff */
[----:B----4-:R-:W-:-:S03]  /*2930*/  IABS R4, R8 ;  /* 0x0000000800047213 */ /* 0x010fc60000000000 */
[----:B------:R-:W-:Y:S01]  /*2940*/  IMAD.MOV R10, RZ, RZ, -R10 ;  /* 0x000000ffff0a7224 */ /* 0x000fe200078e0a0a */
[----:B-----5:R-:W-:-:S05]  /*2950*/  IABS R3, R3 ;  /* 0x0000000300037213 */ /* 0x020fca0000000000 */
        /* <DEDUP_REMOVED lines=17> */
[----:B------:R-:W-:Y:S02]  /*2a70*/  IMAD.MOV R3, RZ, RZ, -R3 ;  /* 0x000000ffff037224 */ /* 0x000fe400078e0a03 */
[----:B------:R-:W-:-:S04]  /*2a80*/  IMAD.HI.U32 R6, R29, R4, RZ ;  /* 0x000000041d067227 */ /* 0x000fc800078e00ff */
[----:B------:R-:W-:Y:S02]  /*2a90*/  IMAD R2, R28, R3, R2 ;  /* 0x000000031c027224 */ /* 0x000fe400078e0202 */
[----:B------:R-:W-:-:S04]  /*2aa0*/  IMAD.MOV R6, RZ, RZ, -R6 ;  /* 0x000000ffff067224 */ /* 0x000fc800078e0a06 */
[----:B------:R-:W-:-:S05]  /*2ab0*/  IMAD R6, R28, R6, R4 ;  /* 0x000000061c067224 */ /* 0x000fca00078e0204 */
[----:B------:R-:W-:Y:S04]  /*2ac0*/  STL [R1+0x140], R6 ;  /* 0x0001400601007387 */ /* 0x000fe80000100800 */
[----:B------:R0:W-:Y:S01]  /*2ad0*/  STL [R1+0x144], R2 ;  /* 0x0001440201007387 */ /* 0x0001e20000100800 */
[----:B--2---:R-:W-:Y:S02]  /*2ae0*/  IABS R4, R10 ;  /* 0x0000000a00047213 */ /* 0x004fe40000000000 */
[----:B---3--:R-:W-:Y:S02]  /*2af0*/  IABS R8, R8 ;  /* 0x0000000800087213 */ /* 0x008fe40000000000 */
[----:B----4-:R-:W-:Y:S02]  /*2b00*/  IABS R3, R9 ;  /* 0x0000000900037213 */ /* 0x010fe40000000000 */
[----:B-----5:R-:W-:-:S05]  /*2b10*/  IABS R5, R5 ;  /* 0x0000000500057213 */ /* 0x020fca0000000000 */
[----:B------:R-:W-:-:S04]  /*2b20*/  IMAD.HI.U32 R9, R29, R5, RZ ;  /* 0x000000051d097227 */ /* 0x000fc800078e00ff */
[----:B------:R-:W-:Y:S02]  /*2b30*/  IMAD.MOV R9, RZ, RZ, -R9 ;  /* 0x000000ffff097224 */ /* 0x000fe400078e0a09 */
[----:B------:R-:W-:-:S04]  /*2b40*/  IMAD.HI.U32 R10, R29, R8, RZ ;  /* 0x000000081d0a7227 */ /* 0x000fc800078e00ff */
[----:B------:R-:W-:Y:S01]  /*2b50*/  IMAD R5, R28, R9, R5 ;  /* 0x000000091c057224 */ /* 0x000fe200078e0205 */
[----:B0-----:R-:W-:Y:S01]  /*2b60*/  IABS R2, R7 ;  /* 0x0000000700027213 */ /* 0x001fe20000000000 */
[----:B------:R-:W-:Y:S01]  /*2b70*/  IMAD.MOV R10, RZ, RZ, -R10 ;  /* 0x000000ffff0a7224 */ /* 0x000fe200078e0a0a */
[----:B------:R-:W2:Y:S01]  /*2b80*/  LDL R9, [R1+0x9e0] ;  /* 0x0009e00001097983 */ /* 0x000ea20000100800 */
[----:B------:R-:W-:-:S03]  /*2b90*/  IMAD.HI.U32 R7, R29, R4, RZ ;  /* 0x000000041d077227 */ /* 0x000fc600078e00ff */
[----:B------:R0:W-:Y:S01]  /*2ba0*/  STL [R1+0x12c], R5 ;  /* 0x00012c0501007387 */ /* 0x0001e20000100800 */
[----:B------:R-:W-:-:S04]  /*2bb0*/  IMAD.MOV R7, RZ, RZ, -R7 ;  /* 0x000000ffff077224 */ /* 0x000fc800078e0a07 */
[C---:B------:R-:W-:Y:S02]  /*2bc0*/  IMAD R7, R28.reuse, R7, R4 ;  /* 0x000000071c077224 */ /* 0x040fe400078e0204 */
[----:B0-----:R-:W-:Y:S02]  /*2bd0*/  IMAD R5, R28, R10, R8 ;  /* 0x0000000a1c057224 */ /* 0x001fe400078e0208 */
[----:B------:R-:W3:Y:S04]  /*2be0*/  LDL R10, [R1+0x9e8] ;  /* 0x0009e800010a7983 */ /* 0x000ee80000100800 */
[----:B------:R-:W4:Y:S04]  /*2bf0*/  LDL R8, [R1+0x950] ;  /* 0x0009500001087983 */ /* 0x000f280000100800 */
        /* <DEDUP_REMOVED lines=300> */
[----:B------:R0:W-:Y:S04]  /*3ec0*/  STL [R1+0x158], R4 ;  /* 0x0001580401007387 */ /* 0x0001e80000100800 */
[----:B------:R-:W5:Y:S01]  /*3ed0*/  LDL R3, [R1+0x914] ;  /* 0x0009140001037983 */ /* 0x000f620000100800 */
[----:B------:R-:W-:-:S04]  /*3ee0*/  IMAD.HI.U32 R6, R29, R5, RZ ;  /* 0x000000051d067227 */ /* 0x000fc800078e00ff */
[----:B0-----:R-:W-:-:S04]  /*3ef0*/  IMAD.HI.U32 R4, R29, R2, RZ ;  /* 0x000000021d047227 */ /* 0x001fc800078e00ff */
[----:B------:R-:W-:Y:S02]  /*3f00*/  IMAD.MOV R6, RZ, RZ, -R6 ;  /* 0x000000ffff067224 */ /* 0x000fe400078e0a06 */
[----:B------:R-:W-:Y:S02]  /*3f10*/  IMAD.MOV R4, RZ, RZ, -R4 ;  /* 0x000000ffff047224 */ /* 0x000fe400078e0a04 */
[C---:B------:R-:W-:Y:S02]  /*3f20*/  IMAD R6, R28.reuse, R6, R5 ;  /* 0x000000061c067224 */ /* 0x040fe400078e0205 */
[----:B------:R-:W-:Y:S01]  /*3f30*/  IMAD R2, R28, R4, R2 ;  /* 0x000000041c027224 */ /* 0x000fe200078e0202 */
[----:B------:R0:W-:Y:S04]  /*3f40*/  STL [R1+0x120], R7 ;  /* 0x0001200701007387 */ /* 0x0001e80000100800 */
[----:B0-----:R-:W5:Y:S04]  /*3f50*/  LDL R7, [R1+0x908] ;  /* 0x0009080001077983 */ /* 0x001f680000100800 */
[----:B------:R0:W-:Y:S04]  /*3f60*/  STL [R1+0x130], R6 ;  /* 0x0001300601007387 */ /* 0x0001e80000100800 */
[----:B------:R-:W-:Y:S01]  /*3f70*/  STL [R1+0x138], R2 ;  /* 0x0001380201007387 */ /* 0x000fe20000100800 */
[----:B--2---:R-:W-:-:S02]  /*3f80*/  IABS R9, R9 ;  /* 0x0000000900097213 */ /* 0x004fc40000000000 */
[----:B---3--:R-:W-:-:S03]  /*3f90*/  IABS R5, R10 ;  /* 0x0000000a00057213 */ /* 0x008fc60000000000 */
[----:B------:R-:W-:Y:S01]  /*3fa0*/  IMAD.HI.U32 R10, R29, R9, RZ ;  /* 0x000000091d0a7227 */ /* 0x000fe200078e00ff */
[----:B----4-:R-:W-:-:S03]  /*3fb0*/  IABS R4, R8 ;  /* 0x0000000800047213 */ /* 0x010fc60000000000 */
[----:B------:R-:W-:Y:S01]  /*3fc0*/  IMAD.MOV R10, RZ, RZ, -R10 ;  /* 0x000000ffff0a7224 */ /* 0x000fe200078e0a0a */
[----:B-----5:R-:W-:Y:S01]  /*3fd0*/  IABS R3, R3 ;  /* 0x0000000300037213 */ /* 0x020fe20000000000 */
[----:B0-----:R-:W-:-:S04]  /*3fe0*/  IMAD.HI.U32 R6, R29, R5, RZ ;  /* 0x000000051d067227 */ /* 0x001fc800078e00ff */
[----:B------:R-:W-:-:S04]  /*3ff0*/  IMAD.HI.U32 R8, R29, R3, RZ ;  /* 0x000000031d087227 */ /* 0x000fc800078e00ff */
[----:B------:R-:W-:Y:S02]  /*4000*/  IMAD.MOV R8, RZ, RZ, -R8 ;  /* 0x000000ffff087224 */ /* 0x000fe400078e0a08 */
[C---:B------:R-:W-:Y:S02]  /*4010*/  IMAD R9, R28.reuse, R10, R9 ;  /* 0x0000000a1c097224 */ /* 0x040fe400078e0209 */
[----:B------:R-:W-:Y:S01]  /*4020*/  IMAD.MOV R6, RZ, RZ, -R6 ;  /* 0x000000ffff067224 */ /* 0x000fe200078e0a06 */
[----:B------:R-:W2:Y:S01]  /*4030*/  LDL R10, [R1+0x900] ;  /* 0x00090000010a7983 */ /* 0x000ea20000100800 */
[C---:B------:R-:W-:Y:S02]  /*4040*/  IMAD R3, R28.reuse, R8, R3 ;  /* 0x000000081c037224 */ /* 0x040fe400078e0203 */
[----:B------:R-:W-:Y:S01]  /*4050*/  IMAD R5, R28, R6, R5 ;  /* 0x000000061c057224 */ /* 0x000fe200078e0205 */
[----:B------:R0:W-:Y:S04]  /*4060*/  STL [R1+0x54], R9 ;  /* 0x0000540901007387 */ /* 0x0001e80000100800 */
[----:B------:R-:W3:Y:S04]  /*4070*/  LDL R8, [R1+0x8fc] ;  /* 0x0008fc0001087983 */ /* 0x000ee80000100800 */
[----:B0-----:R-:W4:Y:S04]  /*4080*/  LDL R9, [R1+0x8f8] ;  /* 0x0008f80001097983 */ /* 0x001f280000100800 */
[----:B------:R-:W-:Y:S04]  /*4090*/  STL [R1+0x50], R3 ;  /* 0x0000500301007387 */ /* 0x000fe80000100800 */
[----:B------:R-:W5:Y:S04]  /*40a0*/  LDL R6, [R1+0x90c] ;  /* 0x00090c0001067983 */ /* 0x000f680000100800 */
[----:B------:R0:W-:Y:S04]  /*40b0*/  STL [R1+0x4c], R5 ;  /* 0x00004c0501007387 */ /* 0x0001e80000100800 */
[----:B0-----:R-:W2:Y:S01]  /*40c0*/  LDL R5, [R1+0x904] ;  /* 0x0009040001057983 */ /* 0x001ea20000100800 */
[----:B------:R-:W-:Y:S01]  /*40d0*/  IABS R2, R7 ;  /* 0x0000000700027213 */ /* 0x000fe20000000000 */
[----:B------:R-:W-:-:S04]  /*40e0*/  IMAD.HI.U32 R7, R29, R4, RZ ;  /* 0x000000041d077227 */ /* 0x000fc800078e00ff */
[----:B------:R-:W-:-:S04]  /*40f0*/  IMAD.MOV R7, RZ, RZ, -R7 ;  /* 0x000000ffff077224 */ /* 0x000fc800078e0a07 */
[----:B------:R-:W-:Y:S02]  /*4100*/  IMAD R7, R28, R7, R4 ;  /* 0x000000071c077224 */ /* 0x000fe400078e0204 */
[----:B------:R-:W-:-:S03]  /*4110*/  IMAD.HI.U32 R3, R29, R2, RZ ;  /* 0x000000021d037227 */ /* 0x000fc600078e00ff */
[----:B------:R0:W-:Y:S01]  /*4120*/  STL [R1+0x48], R7 ;  /* 0x0000480701007387 */ /* 0x0001e20000100800 */
[----:B------:R-:W-:-:S04]  /*4130*/  IMAD.MOV R3, RZ, RZ, -R3 ;  /* 0x000000ffff037224 */ /* 0x000fc800078e0a03 */
[----:B------:R-:W-:-:S05]  /*4140*/  IMAD R2, R28, R3, R2 ;  /* 0x000000031c027224 */ /* 0x000fca00078e0202 */
[----:B------:R4:W-:Y:S01]  /*4150*/  STL [R1+0x44], R2 ;  /* 0x0000440201007387 */ /* 0x0009e20000100800 */
[----:B---3--:R-:W-:Y:S02]  /*4160*/  IABS R4, R8 ;  /* 0x0000000800047213 */ /* 0x008fe40000000000 */
[----:B-----5:R-:W-:-:S05]  /*4170*/  IABS R6, R6 ;  /* 0x0000000600067213 */ /* 0x020fca0000000000 */
[----:B0-----:R-:W-:-:S04]  /*4180*/  IMAD.HI.U32 R7, R29, R6, RZ ;  /* 0x000000061d077227 */ /* 0x001fc800078e00ff */
[----:B------:R-:W-:Y:S01]  /*4190*/  IMAD.MOV R7, RZ, RZ, -R7 ;  /* 0x000000ffff077224 */ /* 0x000fe200078e0a07 */
[----:B--2---:R-:W-:-:S03]  /*41a0*/  IABS R5, R5 ;  /* 0x0000000500057213 */ /* 0x004fc60000000000 */
[----:B------:R-:W-:Y:S02]  /*41b0*/  IMAD R6, R28, R7, R6 ;  /* 0x000000071c067224 */ /* 0x000fe400078e0206 */
[----:B------:R-:W2:Y:S01]  /*41c0*/  LDL R7, [R1+0x8f4] ;  /* 0x0008f40001077983 */ /* 0x000ea20000100800 */
[----:B------:R-:W-:-:S04]  /*41d0*/  IMAD.HI.U32 R8, R29, R5, RZ ;  /* 0x000000051d087227 */ /* 0x000fc800078e00ff */
[----:B------:R-:W-:Y:S01]  /*41e0*/  IMAD.MOV R8, RZ, RZ, -R8 ;  /* 0x000000ffff087224 */ /* 0x000fe200078e0a08 */
[----:B------:R0:W-:Y:S03]  /*41f0*/  STL [R1+0x40], R6 ;  /* 0x0000400601007387 */ /* 0x0001e60000100800 */
[----:B------:R-:W-:Y:S02]  /*4200*/  IMAD R5, R28, R8, R5 ;  /* 0x000000081c057224 */ /* 0x000fe400078e0205 */
[----:B------:R-:W3:Y:S01]  /*4210*/  LDL R8, [R1+0x8f0] ;  /* 0x0008f00001087983 */ /* 0x000ee20000100800 */
[----:B----4-:R-:W-:Y:S01]  /*4220*/  IABS R2, R9 ;  /* 0x0000000900027213 */ /* 0x010fe20000000000 */
[----:B------:R-:W-:Y:S01]  /*4230*/  IMAD.HI.U32 R9, R29, R4, RZ ;  /* 0x000000041d097227 */ /* 0x000fe200078e00ff */
[----:B------:R-:W-:-:S03]  /*4240*/  IABS R3, R10 ;  /* 0x0000000a00037213 */ /* 0x000fc60000000000 */
[----:B------:R-:W-:Y:S02]  /*4250*/  IMAD.MOV R9, RZ, RZ, -R9 ;  /* 0x000000ffff097224 */ /* 0x000fe400078e0a09 */
[C---:B------:R-:W-:Y:S01]  /*4260*/  IMAD.HI.U32 R10, R29.reuse, R3, RZ ;  /* 0x000000031d0a7227 */ /* 0x040fe200078e00ff */
[----:B------:R4:W-:Y:S03]  /*4270*/  STL [R1+0x3c], R5 ;  /* 0x00003c0501007387 */ /* 0x0009e60000100800 */
[----:B------:R-:W-:Y:S02]  /*4280*/  IMAD R4, R28, R9, R4 ;  /* 0x000000091c047224 */ /* 0x000fe400078e0204 */
[----:B------:R-:W5:Y:S01]  /*4290*/  LDL R9, [R1+0x8e8] ;  /* 0x0008e80001097983 */ /* 0x000f620000100800 */
[----:B0-----:R-:W-:-:S04]  /*42a0*/  IMAD.HI.U32 R6, R29, R2, RZ ;  /* 0x000000021d067227 */ /* 0x001fc800078e00ff */
[----:B----4-:R-:W-:Y:S02]  /*42b0*/  IMAD.MOV R5, RZ, RZ, -R10 ;  /* 0x000000ffff057224 */ /* 0x010fe400078e0a0a */
[----:B------:R-:W4:Y:S04]  /*42c0*/  LDL R10, [R1+0x8e4] ;  /* 0x0008e400010a7983 */ /* 0x000f280000100800 */
[----:B------:R3:W-:Y:S01]  /*42d0*/  STL [R1+0x38], R4 ;  /* 0x0000380401007387 */ /* 0x0007e20000100800 */
[----:B------:R-:W-:Y:S01]  /*42e0*/  IMAD R5, R28, R5, R3 ;  /* 0x000000051c057224 */ /* 0x000fe200078e0203 */
[----:B--2---:R-:W-:Y:S02]  /*42f0*/  IABS R7, R7 ;  /* 0x0000000700077213 */ /* 0x004fe40000000000 */
[----:B---3--:R-:W-:Y:S01]  /*4300*/  IABS R4, R8 ;  /* 0x0000000800047213 */ /* 0x008fe20000000000 */
[----:B------:R-:W-:-:S02]  /*4310*/  IMAD.MOV R8, RZ, RZ, -R6 ;  /* 0x000000ffff087224 */ /* 0x000fc400078e0a06 */
[----:B------:R-:W2:Y:S02]  /*4320*/  LDL R6, [R1+0x8ec] ;  /* 0x0008ec0001067983 */ /* 0x000ea40000100800 */
[----:B------:R-:W-:Y:S02]  /*4330*/  IMAD.MOV.U32 R3, RZ, RZ, R4 ;  /* 0x000000ffff037224 */ /* 0x000fe400078e0004 */
[----:B------:R-:W-:Y:S02]  /*4340*/  IMAD.MOV.U32 R4, RZ, RZ, R7 ;  /* 0x000000ffff047224 */ /* 0x000fe400078e0007 */
[----:B------:R-:W-:Y:S01]  /*4350*/  IMAD R7, R28, R8, R2 ;  /* 0x000000081c077224 */ /* 0x000fe200078e0202 */
[----:B------:R-:W-:Y:S04]  /*4360*/  STL [R1+0x34], R5 ;  /* 0x0000340501007387 */ /* 0x000fe80000100800 */
[----:B------:R0:W-:Y:S01]  /*4370*/  STL [R1+0x30], R7 ;  /* 0x0000300701007387 */ /* 0x0001e20000100800 */
[----:B------:R-:W-:-:S04]  /*4380*/  IMAD.HI.U32 R8, R29, R4, RZ ;  /* 0x000000041d087227 */ /* 0x000fc800078e00ff */
[----:B0-----:R-:W-:-:S04]  /*4390*/  IMAD.HI.U32 R7, R29, R3, RZ ;  /* 0x000000031d077227 */ /* 0x001fc800078e00ff */
[----:B------:R-:W-:Y:S02]  /*43a0*/  IMAD.MOV R7, RZ, RZ, -R7 ;  /* 0x000000ffff077224 */ /* 0x000fe400078e0a07 */
[----:B------:R-:W-:Y:S02]  /*43b0*/  IMAD.MOV R8, RZ, RZ, -R8 ;  /* 0x000000ffff087224 */ /* 0x000fe400078e0a08 */
[C---:B------:R-:W-:Y:S02]  /*43c0*/  IMAD R3, R28.reuse, R7, R3 ;  /* 0x000000071c037224 */ /* 0x040fe400078e0203 */
[----:B------:R-:W3:Y:S04]  /*43d0*/  LDL R7, [R1+0x8dc] ;  /* 0x0008dc0001077983 */ /* 0x000ee80000100800 */
[----:B------:R0:W-:Y:S02]  /*43e0*/  STL [R1+0x2c], R3 ;  /* 0x00002c0301007387 */ /* 0x0001e40000100800 */
[----:B0-----:R-:W-:-:S02]  /*43f0*/  IMAD R3, R28, R8, R4 ;  /* 0x000000081c037224 */ /* 0x001fc400078e0204 */
[----:B------:R-:W3:Y:S01]  /*4400*/  LDL R8, [R1+0x8e0] ;  /* 0x0008e00001087983 */ /* 0x000ee20000100800 */
[----:B-----5:R-:W-:-:S03]  /*4410*/  IABS R5, R9 ;  /* 0x0000000900057213 */ /* 0x020fc60000000000 */
[----:B------:R0:W-:Y:S01]  /*4420*/  STL [R1+0x28], R3 ;  /* 0x0000280301007387 */ /* 0x0001e20000100800 */
[----:B--2---:R-:W-:-:S05]  /*4430*/  IABS R6, R6 ;  /* 0x0000000600067213 */ /* 0x004fca0000000000 */
[----:B------:R-:W-:-:S04]  /*4440*/  IMAD.MOV.U32 R2, RZ, RZ, R6 ;  /* 0x000000ffff027224 */ /* 0x000fc800078e0006 */
[----:B------:R-:W-:Y:S01]  /*4450*/  IMAD.HI.U32 R9, R29, R2, RZ ;  /* 0x000000021d097227 */ /* 0x000fe200078e00ff */
[----:B----4-:R-:W-:-:S03]  /*4460*/  IABS R6, R10 ;  /* 0x0000000a00067213 */ /* 0x010fc60000000000 */
[----:B------:R-:W-:Y:S02]  /*4470*/  IMAD.MOV R9, RZ, RZ, -R9 ;  /* 0x000000ffff097224 */ /* 0x000fe400078e0a09 */
[----:B------:R-:W-:-:S04]  /*4480*/  IMAD.HI.U32 R10, R29, R5, RZ ;  /* 0x000000051d0a7227 */ /* 0x000fc800078e00ff */
[----:B------:R-:W-:Y:S02]  /*4490*/  IMAD R2, R28, R9, R2 ;  /* 0x000000091c027224 */ /* 0x000fe400078e0202 */
[----:B------:R-:W-:Y:S01]  /*44a0*/  IMAD.HI.U32 R4, R29, R6, RZ ;  /* 0x000000061d047227 */ /* 0x000fe200078e00ff */
[----:B------:R-:W2:Y:S03]  /*44b0*/  LDL R9, [R1+0x8d4] ;  /* 0x0008d40001097983 */ /* 0x000ea60000100800 */
[----:B0-----:R-:W-:Y:S02]  /*44c0*/  IMAD.MOV R3, RZ, RZ, -R10 ;  /* 0x000000ffff037224 */ /* 0x001fe400078e0a0a */
[----:B------:R-:W4:Y:S04]  /*44d0*/  LDL R10, [R1+0x8d0] ;  /* 0x0008d000010a7983 */ /* 0x000f280000100800 */
[----:B------:R3:W-:Y:S02]  /*44e0*/  STL [R1+0x1c], R2 ;  /* 0x00001c0201007387 */ /* 0x0007e40000100800 */
[----:B---3--:R-:W-:Y:S01]  /*44f0*/  IABS R2, R8 ;  /* 0x0000000800027213 */ /* 0x008fe20000000000 */
[----:B------:R-:W-:-:S02]  /*4500*/  IMAD.MOV R8, RZ, RZ, -R4 ;  /* 0x000000ffff087224 */ /* 0x000fc400078e0a04 */
[----:B------:R-:W3:Y:S01]  /*4510*/  LDL R4, [R1+0x8d8] ;  /* 0x0008d80001047983 */ /* 0x000ee20000100800 */
[----:B------:R-:W-:Y:S01]  /*4520*/  IMAD R3, R28, R3, R5 ;  /* 0x000000031c037224 */ /* 0x000fe200078e0205 */
[----:B------:R-:W-:-:S04]  /*4530*/  IABS R7, R7 ;  /* 0x0000000700077213 */ /* 0x000fc80000000000 */
[----:B------:R0:W-:Y:S01]  /*4540*/  STL [R1+0x18], R3 ;  /* 0x0000180301007387 */ /* 0x0001e20000100800 */
[----:B------:R-:W-:Y:S02]  /*4550*/  IMAD R6, R28, R8, R6 ;  /* 0x000000081c067224 */ /* 0x000fe400078e0206 */
[----:B0-----:R-:W-:Y:S02]  /*4560*/  IMAD.MOV.U32 R3, RZ, RZ, R7 ;  /* 0x000000ffff037224 */ /* 0x001fe400078e0007 */
[----:B------:R-:W-:-:S04]  /*4570*/  IMAD.HI.U32 R7, R29, R2, RZ ;  /* 0x000000021d077227 */ /* 0x000fc800078e00ff */
[----:B------:R-:W-:Y:S01]  /*4580*/  IMAD.MOV R7, RZ, RZ, -R7 ;  /* 0x000000ffff077224 */ /* 0x000fe200078e0a07 */
[----:B------:R4:W-:Y:S01]  /*4590*/  STL [R1+0x14], R6 ;  /* 0x0000140601007387 */ /* 0x0009e20000100800 */
[----:B------:R-:W-:-:S04]  /*45a0*/  IMAD.HI.U32 R8, R29, R3, RZ ;  /* 0x000000031d087227 */ /* 0x000fc800078e00ff */
[----:B------:R-:W-:Y:S02]  /*45b0*/  IMAD R2, R28, R7, R2 ;  /* 0x000000071c027224 */ /* 0x000fe400078e0202 */
[----:B------:R-:W-:-:S03]  /*45c0*/  IMAD.MOV R8, RZ, RZ, -R8 ;  /* 0x000000ffff087224 */ /* 0x000fc600078e0a08 */
[----:B------:R0:W-:Y:S01]  /*45d0*/  STL [R1+0x10], R2 ;  /* 0x0000100201007387 */ /* 0x0001e20000100800 */
[----:B------:R-:W-:-:S05]  /*45e0*/  IMAD R7, R28, R8, R3 ;  /* 0x000000081c077224 */ /* 0x000fca00078e0203 */
[----:B------:R-:W-:Y:S01]  /*45f0*/  STL [R1+0xc], R7 ;  /* 0x00000c0701007387 */ /* 0x000fe20000100800 */
[----:B--2---:R-:W-:Y:S02]  /*4600*/  IABS R5, R9 ;  /* 0x0000000900057213 */ /* 0x004fe40000000000 */
[----:B----4-:R-:W-:-:S03]  /*4610*/  IABS R6, R10 ;  /* 0x0000000a00067213 */ /* 0x010fc60000000000 */
[----:B------:R-:W-:-:S04]  /*4620*/  IMAD.HI.U32 R10, R29, R5, RZ ;  /* 0x000000051d0a7227 */ /* 0x000fc800078e00ff */
[----:B0-----:R-:W-:Y:S02]  /*4630*/  IMAD.MOV R2, RZ, RZ, -R10 ;  /* 0x000000ffff027224 */ /* 0x001fe400078e0a0a */
[----:B------:R-:W-:Y:S01]  /*4640*/  IMAD.HI.U32 R3, R29, R6, RZ ;  /* 0x000000061d037227 */ /* 0x000fe200078e00ff */
[----:B---3--:R-:W-:-:S05]  /*4650*/  IABS R4, R4 ;  /* 0x0000000400047213 */ /* 0x008fca0000000000 */
[----:B------:R-:W-:-:S04]  /*4660*/  IMAD.HI.U32 R9, R29, R4, RZ ;  /* 0x000000041d097227 */ /* 0x000fc800078e00ff */
[----:B------:R-:W-:Y:S02]  /*4670*/  IMAD.MOV R9, RZ, RZ, -R9 ;  /* 0x000000ffff097224 */ /* 0x000fe400078e0a09 */
[C---:B------:R-:W-:Y:S02]  /*4680*/  IMAD R2, R28.reuse, R2, R5 ;  /* 0x000000021c027224 */ /* 0x040fe400078e0205 */
[----:B------:R-:W-:Y:S02]  /*4690*/  IMAD R4, R28, R9, R4 ;  /* 0x000000091c047224 */ /* 0x000fe400078e0204 */
[----:B------:R-:W-:-:S03]  /*46a0*/  IMAD.MOV R3, RZ, RZ, -R3 ;  /* 0x000000ffff037224 */ /* 0x000fc600078e0a03 */
[----:B------:R-:W-:Y:S04]  /*46b0*/  STL [R1+0x8], R4 ;  /* 0x0000080401007387 */ /* 0x000fe80000100800 */
[----:B------:R0:W-:Y:S02]  /*46c0*/  STL [R1+0x4], R2 ;  /* 0x0000040201007387 */ /* 0x0001e40000100800 */
[----:B0-----:R-:W-:Y:S02]  /*46d0*/  IMAD R2, R28, R3, R6 ;  /* 0x000000031c027224 */ /* 0x001fe400078e0206 */
[----:B------:R-:W-:-:S03]  /*46e0*/  IMAD.HI.U32 R3, R29, R24, RZ ;  /* 0x000000181d037227 */ /* 0x000fc600078e00ff */
[----:B------:R0:W-:Y:S01]  /*46f0*/  STL [R1], R2 ;  /* 0x0000000201007387 */ /* 0x0001e20000100800 */
[----:B------:R-:W-:-:S04]  /*4700*/  IMAD.MOV R3, RZ, RZ, -R3 ;  /* 0x000000ffff037224 */ /* 0x000fc800078e0a03 */
[----:B------:R-:W-:Y:S02]  /*4710*/  IMAD R24, R28, R3, R24 ;  /* 0x000000031c187224 */ /* 0x000fe400078e0218 */
[----:B------:R-:W-:-:S04]  /*4720*/  IMAD.HI.U32 R3, R29, R21, RZ ;  /* 0x000000151d037227 */ /* 0x000fc800078e00ff */
[----:B0-----:R-:W-:-:S04]  /*4730*/  IMAD.HI.U32 R2, R29, R25, RZ ;  /* 0x000000191d027227 */ /* 0x001fc800078e00ff */
[----:B------:R-:W-:Y:S02]  /*4740*/  IMAD.MOV R2, RZ, RZ, -R2 ;  /* 0x000000ffff027224 */ /* 0x000fe400078e0a02 */
[----:B------:R-:W-:-:S04]  /*4750*/  IMAD.HI.U32 R5, R29, R22, RZ ;  /* 0x000000161d057227 */ /* 0x000fc800078e00ff */
[----:B------:R-:W-:-:S04]  /*4760*/  IMAD.HI.U32 R4, R29, R23, RZ ;  /* 0x000000171d047227 */ /* 0x000fc800078e00ff */
[----:B------:R-:W-:Y:S02]  /*4770*/  IMAD.MOV R3, RZ, RZ, -R3 ;  /* 0x000000ffff037224 */ /* 0x000fe400078e0a03 */
[C---:B------:R-:W-:Y:S02]  /*4780*/  IMAD R25, R28.reuse, R2, R25 ;  /* 0x000000021c197224 */ /* 0x040fe400078e0219 */
[----:B------:R-:W-:Y:S02]  /*4790*/  IMAD.MOV R2, RZ, RZ, -R5 ;  /* 0x000000ffff027224 */ /* 0x000fe400078e0a05 */
[----:B------:R-:W-:Y:S02]  /*47a0*/  IMAD.MOV R4, RZ, RZ, -R4 ;  /* 0x000000ffff047224 */ /* 0x000fe400078e0a04 */
[----:B------:R-:W-:Y:S02]  /*47b0*/  IMAD R21, R28, R3, R21 ;  /* 0x000000031c157224 */ /* 0x000fe400078e0215 */
[----:B------:R-:W-:-:S04]  /*47c0*/  IMAD.HI.U32 R3, R29, R19, RZ ;  /* 0x000000131d037227 */ /* 0x000fc800078e00ff */
[----:B------:R-:W-:Y:S02]  /*47d0*/  IMAD R22, R28, R2, R22 ;  /* 0x000000021c167224 */ /* 0x000fe400078e0216 */
[----:B------:R-:W-:-:S04]  /*47e0*/  IMAD.HI.U32 R2, R29, R20, RZ ;  /* 0x000000141d027227 */ /* 0x000fc800078e00ff */
[----:B------:R-:W-:Y:S02]  /*47f0*/  IMAD R23, R28, R4, R23 ;  /* 0x000000041c177224 */ /* 0x000fe400078e0217 */
[----:B------:R-:W-:-:S04]  /*4800*/  IMAD.HI.U32 R4, R29, R18, RZ ;  /* 0x000000121d047227 */ /* 0x000fc800078e00ff */
[----:B------:R-:W-:Y:S02]  /*4810*/  IMAD.MOV R3, RZ, RZ, -R3 ;  /* 0x000000ffff037224 */ /* 0x000fe400078e0a03 */
[----:B------:R-:W-:Y:S02]  /*4820*/  IMAD.MOV R2, RZ, RZ, -R2 ;  /* 0x000000ffff027224 */ /* 0x000fe400078e0a02 */
[----:B------:R-:W-:Y:S01]  /*4830*/  IMAD.HI.U32 R5, R29, R17, RZ ;  /* 0x000000111d057227 */ /* 0x000fe200078e00ff */
[----:B------:R-:W-:Y:S03]  /*4840*/  STL [R1+0xbe4], R25 ;  /* 0x000be41901007387 */ /* 0x000fe60000100800 */
[----:B------:R-:W-:Y:S02]  /*4850*/  IMAD.MOV R4, RZ, RZ, -R4 ;  /* 0x000000ffff047224 */ /* 0x000fe400078e0a04 */
[----:B------:R-:W-:-:S02]  /*4860*/  IMAD R19, R28, R3, R19 ;  /* 0x000000031c137224 */ /* 0x000fc400078e0213 */
[----:B------:R-:W-:Y:S01]  /*4870*/  IMAD.HI.U32 R3, R29, R16, RZ ;  /* 0x000000101d037227 */ /* 0x000fe200078e00ff */
[----:B------:R-:W-:Y:S03]  /*4880*/  STL [R1+0xbc8], R24 ;  /* 0x000bc81801007387 */ /* 0x000fe60000100800 */
[C---:B------:R-:W-:Y:S01]  /*4890*/  IMAD R20, R28.reuse, R2, R20 ;  /* 0x000000021c147224 */ /* 0x040fe200078e0214 */
[----:B------:R-:W-:Y:S01]  /*48a0*/  STL [R1+0xbc4], R23 ;  /* 0x000bc41701007387 */ /* 0x000fe20000100800 */
[----:B------:R-:W-:Y:S02]  /*48b0*/  IMAD.MOV R2, RZ, RZ, -R5 ;  /* 0x000000ffff027224 */ /* 0x000fe400078e0a05 */
[----:B------:R-:W-:Y:S01]  /*48c0*/  IMAD R18, R28, R4, R18 ;  /* 0x000000041c127224 */ /* 0x000fe200078e0212 */
[----:B------:R0:W-:Y:S01]  /*48d0*/  STL [R1+0xbc0], R22 ;  /* 0x000bc01601007387 */ /* 0x0001e20000100800 */
[----:B------:R-:W-:-:S02]  /*48e0*/  IMAD.MOV R3, RZ, RZ, -R3 ;  /* 0x000000ffff037224 */ /* 0x000fc400078e0a03 */
[C---:B------:R-:W-:Y:S01]  /*48f0*/  IMAD R17, R28.reuse, R2, R17 ;  /* 0x000000021c117224 */ /* 0x040fe200078e0211 */
[----:B------:R-:W-:Y:S01]  /*4900*/  STL [R1+0xbbc], R21 ;  /* 0x000bbc1501007387 */ /* 0x000fe20000100800 */
[----:B------:R-:W-:-:S03]  /*4910*/  IMAD R16, R28, R3, R16 ;  /* 0x000000031c107224 */ /* 0x000fc600078e0210 */
[----:B------:R-:W-:Y:S04]  /*4920*/  STL [R1+0xbb8], R20 ;  /* 0x000bb81401007387 */ /* 0x000fe80000100800 */
[----:B------:R-:W-:Y:S04]  /*4930*/  STL [R1+0xbcc], R19 ;  /* 0x000bcc1301007387 */ /* 0x000fe80000100800 */
[----:B------:R-:W-:Y:S04]  /*4940*/  STL [R1+0xbd0], R18 ;  /* 0x000bd01201007387 */ /* 0x000fe80000100800 */
[----:B------:R-:W2:Y:S04]  /*4950*/  LDL R10, [R1+0x88c] ;  /* 0x00088c00010a7983 */ /* 0x000ea80000100800 */
[----:B------:R-:W3:Y:S04]  /*4960*/  LDL R9, [R1+0x888] ;  /* 0x0008880001097983 */ /* 0x000ee80000100800 */
[----:B------:R-:W-:Y:S04]  /*4970*/  STL [R1+0xbd4], R17 ;  /* 0x000bd41101007387 */ /* 0x000fe80000100800 */
[----:B------:R-:W4:Y:S01]  /*4980*/  LDL R8, [R1+0x884] ;  /* 0x0008840001087983 */ /* 0x000f220000100800 */
[----:B------:R-:W-:-:S03]  /*4990*/  IMAD.HI.U32 R2, R29, R15, RZ ;  /* 0x0000000f1d027227 */ /* 0x000fc600078e00ff */
[----:B------:R-:W-:Y:S01]  /*49a0*/  STL [R1+0xbd8], R16 ;  /* 0x000bd81001007387 */ /* 0x000fe20000100800 */
[----:B------:R-:W-:-:S03]  /*49b0*/  IMAD.HI.U32 R3, R29, R14, RZ ;  /* 0x0000000e1d037227 */ /* 0x000fc600078e00ff */
[----:B------:R-:W5:Y:S01]  /*49c0*/  LDL R7, [R1+0x880] ;  /* 0x0008800001077983 */ /* 0x000f620000100800 */
[----:B------:R-:W-:-:S03]  /*49d0*/  IMAD.HI.U32 R4, R29, R13, RZ ;  /* 0x0000000d1d047227 */ /* 0x000fc600078e00ff */
[----:B------:R-:W5:Y:S01]  /*49e0*/  LDL R6, [R1+0x87c] ;  /* 0x00087c0001067983 */ /* 0x000f620000100800 */
[----:B------:R-:W-:Y:S02]  /*49f0*/  IMAD.MOV R2, RZ, RZ, -R2 ;  /* 0x000000ffff027224 */ /* 0x000fe400078e0a02 */
[----:B------:R-:W-:Y:S02]  /*4a00*/  IMAD.MOV R3, RZ, RZ, -R3 ;  /* 0x000000ffff037224 */ /* 0x000fe400078e0a03 */
[----:B------:R-:W-:Y:S02]  /*4a10*/  IMAD.MOV R4, RZ, RZ, -R4 ;  /* 0x000000ffff047224 */ /* 0x000fe400078e0a04 */
[----:B------:R-:W-:Y:S02]  /*4a20*/  IMAD R15, R28, R2, R15 ;  /* 0x000000021c0f7224 */ /* 0x000fe400078e020f */
[----:B------:R-:W-:-:S04]  /*4a30*/  IMAD.HI.U32 R5, R29, R12, RZ ;  /* 0x0000000c1d057227 */ /* 0x000fc800078e00ff */
[C---:B------:R-:W-:Y:S02]  /*4a40*/  IMAD R14, R28.reuse, R3, R14 ;  /* 0x000000031c0e7224 */ /* 0x040fe400078e020e */
[----:B------:R-:W-:Y:S02]  /*4a50*/  IMAD R13, R28, R4, R13 ;  /* 0x000000041c0d7224 */ /* 0x000fe400078e020d */
[----:B------:R-:W-:Y:S01]  /*4a60*/  IMAD.HI.U32 R3, R29, R11, RZ ;  /* 0x0000000b1d037227 */ /* 0x000fe200078e00ff */
[----:B------:R-:W-:Y:S03]  /*4a70*/  STL [R1+0xbdc], R15 ;  /* 0x000bdc0f01007387 */ /* 0x000fe60000100800 */
[----:B------:R-:W-:Y:S01]  /*4a80*/  IMAD.MOV R2, RZ, RZ, -R5 ;  /* 0x000000ffff027224 */ /* 0x000fe200078e0a05 */
[----:B------:R-:W-:Y:S01]  /*4a90*/  STL [R1+0xbe0], R14 ;  /* 0x000be00e01007387 */ /* 0x000fe20000100800 */
[----:B------:R-:W-:-:S03]  /*4aa0*/  IMAD.MOV R3, RZ, RZ, -R3 ;  /* 0x000000ffff037224 */ /* 0x000fc600078e0a03 */
[----:B------:R-:W-:Y:S01]  /*4ab0*/  STL [R1+0xbe8], R13 ;  /* 0x000be80d01007387 */ /* 0x000fe20000100800 */
[----:B------:R-:W-:-:S03]  /*4ac0*/  IMAD R12, R28, R2, R12 ;  /* 0x000000021c0c7224 */ /* 0x000fc600078e020c */
[----:B0-----:R-:W5:Y:S01]  /*4ad0*/  LDL R22, [R1+0x878] ;  /* 0x0008780001167983 */ /* 0x001f620000100800 */
[----:B------:R-:W-:-:S03]  /*4ae0*/  IMAD R11, R28, R3, R11 ;  /* 0x000000031c0b7224 */ /* 0x000fc600078e020b */
[----:B------:R-:W-:Y:S04]  /*4af0*/  STL [R1+0xbec], R12 ;  /* 0x000bec0c01007387 */ /* 0x000fe80000100800 */
[----:B------:R-:W5:Y:S04]  /*4b00*/  LDL R23, [R1+0x874] ;  /* 0x0008740001177983 */ /* 0x000f680000100800 */
[----:B------:R-:W5:Y:S04]  /*4b10*/  LDL R24, [R1+0x870] ;  /* 0x0008700001187983 */ /* 0x000f680000100800 */
[----:B------:R0:W-:Y:S04]  /*4b20*/  STL [R1+0xbf0], R11 ;  /* 0x000bf00b01007387 */ /* 0x0001e80000100800 */
[----:B------:R-:W5:Y:S01]  /*4b30*/  LDL R25, [R1+0x86c] ;  /* 0x00086c0001197983 */ /* 0x000f620000100800 */
[----:B--2---:R-:W-:-:S02]  /*4b40*/  IABS R10, R10 ;  /* 0x0000000a000a7213 */ /* 0x004fc40000000000 */
[----:B---3--:R-:W-:-:S03]  /*4b50*/  IABS R9, R9 ;  /* 0x0000000900097213 */ /* 0x008fc60000000000 */
[----:B------:R-:W-:-:S04]  /*4b60*/  IMAD.HI.U32 R2, R29, R10, RZ ;  /* 0x0000000a1d027227 */ /* 0x000fc800078e00ff */
[----:B------:R-:W-:Y:S01]  /*4b70*/  IMAD.HI.U32 R3, R29, R9, RZ ;  /* 0x000000091d037227 */ /* 0x000fe200078e00ff */
[----:B----4-:R-:W-:-:S03]  /*4b80*/  IABS R8, R8 ;  /* 0x0000000800087213 */ /* 0x010fc60000000000 */
[----:B------:R-:W-:Y:S02]  /*4b90*/  IMAD.MOV R2, RZ, RZ, -R2 ;  /* 0x000000ffff027224 */ /* 0x000fe400078e0a02 */
[----:B------:R-:W-:Y:S01]  /*4ba0*/  IMAD.MOV R3, RZ, RZ, -R3 ;  /* 0x000000ffff037224 */ /* 0x000fe200078e0a03 */
[----:B-----5:R-:W-:Y:S01]  /*4bb0*/  IABS R7, R7 ;  /* 0x0000000700077213 */ /* 0x020fe20000000000 */
[----:B------:R-:W-:Y:S01]  /*4bc0*/  IMAD.HI.U32 R4, R29, R8, RZ ;  /* 0x000000081d047227 */ /* 0x000fe200078e00ff */
[----:B------:R-:W-:-:S03]  /*4bd0*/  IABS R6, R6 ;  /* 0x0000000600067213 */ /* 0x000fc60000000000 */
[----:B------:R-:W-:-:S04]  /*4be0*/  IMAD.HI.U32 R5, R29, R7, RZ ;  /* 0x000000071d057227 */ /* 0x000fc800078e00ff */
[----:B------:R-:W-:Y:S02]  /*4bf0*/  IMAD.MOV R4, RZ, RZ, -R4 ;  /* 0x000000ffff047224 */ /* 0x000fe400078e0a04 */
[C---:B------:R-:W-:Y:S02]  /*4c00*/  IMAD R10, R28.reuse, R2, R10 ;  /* 0x000000021c0a7224 */ /* 0x040fe400078e020a */
[----:B------:R-:W-:Y:S02]  /*4c10*/  IMAD R9, R28, R3, R9 ;  /* 0x000000031c097224 */ /* 0x000fe400078e0209 */
[----:B------:R-:W-:-:S04]  /*4c20*/  IMAD.HI.U32 R3, R29, R6, RZ ;  /* 0x000000061d037227 */ /* 0x000fc800078e00ff */
[----:B------:R-:W-:Y:S02]  /*4c30*/  IMAD.MOV R2, RZ, RZ, -R5 ;  /* 0x000000ffff027224 */ /* 0x000fe400078e0a05 */
[C---:B------:R-:W-:Y:S02]  /*4c40*/  IMAD R8, R28.reuse, R4, R8 ;  /* 0x000000041c087224 */ /* 0x040fe400078e0208 */
[----:B------:R-:W-:Y:S02]  /*4c50*/  IMAD.MOV R3, RZ, RZ, -R3 ;  /* 0x000000ffff037224 */ /* 0x000fe400078e0a03 */
[C---:B------:R-:W-:Y:S01]  /*4c60*/  IMAD R7, R28.reuse, R2, R7 ;  /* 0x000000021c077224 */ /* 0x040fe200078e0207 */
[----:B------:R-:W-:Y:S01]  /*4c70*/  STL [R1+0xbf4], R10 ;  /* 0x000bf40a01007387 */ /* 0x000fe20000100800 */
[----:B------:R-:W-:-:S03]  /*4c80*/  IMAD R6, R28, R3, R6 ;  /* 0x000000031c067224 */ /* 0x000fc600078e0206 */
[----:B------:R-:W-:Y:S04]  /*4c90*/  STL [R1+0xbf8], R9 ;  /* 0x000bf80901007387 */ /* 0x000fe80000100800 */
[----:B------:R-:W-:Y:S01]  /*4ca0*/  STL [R1+0xbfc], R8 ;  /* 0x000bfc0801007387 */ /* 0x000fe20000100800 */
[----:B------:R-:W-:-:S03]  /*4cb0*/  IABS R5, R22 ;  /* 0x0000001600057213 */ /* 0x000fc60000000000 */
[----:B------:R2:W-:Y:S04]  /*4cc0*/  STL [R1+0xc00], R7 ;  /* 0x000c000701007387 */ /* 0x0005e80000100800 */
[----:B0-----:R-:W3:Y:S04]  /*4cd0*/  LDL.LU R11, [R1+0x80] ;  /* 0x00008000010b7983 */ /* 0x001ee80000300800 */
[----:B------:R-:W4:Y:S04]  /*4ce0*/  LDL.LU R21, [R1+0x7c] ;  /* 0x00007c0001157983 */ /* 0x000f280000300800 */
[----:B------:R-:W5:Y:S04]  /*4cf0*/  LDL.LU R22, [R1+0x78] ;  /* 0x0000780001167983 */ /* 0x000f680000300800 */
[----:B------:R0:W-:Y:S01]  /*4d00*/  STL [R1+0xc04], R6 ;  /* 0x000c040601007387 */ /* 0x0001e20000100800 */
[----:B------:R-:W-:-:S02]  /*4d10*/  IABS R2, R25 ;  /* 0x0000001900027213 */ /* 0x000fc40000000000 */
[----:B--2---:R-:W-:Y:S01]  /*4d20*/  IABS R7, R24 ;  /* 0x0000001800077213 */ /* 0x004fe20000000000 */
[----:B------:R-:W2:Y:S04]  /*4d30*/  LDL R25, [R1+0x868] ;  /* 0x0008680001197983 */ /* 0x000ea80000100800 */
[----:B------:R-:W2:Y:S01]  /*4d40*/  LDL.LU R24, [R1+0x74] ;  /* 0x0000740001187983 */ /* 0x000ea20000300800 */
[----:B0-----:R-:W-:-:S03]  /*4d50*/  IMAD.HI.U32 R6, R29, R5, RZ ;  /* 0x000000051d067227 */ /* 0x001fc600078e00ff */
[----:B------:R-:W2:Y:S01]  /*4d60*/  LDL.LU R8, [R1+0x6c] ;  /* 0x00006c0001087983 */ /* 0x000ea20000300800 */
[----:B------:R-:W-:-:S03]  /*4d70*/  IMAD.MOV R10, RZ, RZ, -R6 ;  /* 0x000000ffff0a7224 */ /* 0x000fc600078e0a06 */
[----:B------:R-:W4:Y:S01]  /*4d80*/  LDL.LU R12, [R1+0x68] ;  /* 0x00006800010c7983 */ /* 0x000f220000300800 */
[----:B------:R-:W-:-:S03]  /*4d90*/  IMAD R5, R28, R10, R5 ;  /* 0x0000000a1c057224 */ /* 0x000fc600078e0205 */
[----:B------:R-:W4:Y:S01]  /*4da0*/  LDL.LU R13, [R1+0x64] ;  /* 0x00006400010d7983 */ /* 0x000f220000300800 */
[----:B------:R-:W-:-:S03]  /*4db0*/  IABS R4, R23 ;  /* 0x0000001700047213 */ /* 0x000fc60000000000 */
[----:B------:R-:W4:Y:S04]  /*4dc0*/  LDL.LU R14, [R1+0x60] ;  /* 0x00006000010e7983 */ /* 0x000f280000300800 */
[----:B------:R-:W4:Y:S04]  /*4dd0*/  LDL.LU R15, [R1+0x5c] ;  /* 0x00005c00010f7983 */ /* 0x000f280000300800 */
[----:B------:R-:W4:Y:S04]  /*4de0*/  LDL.LU R23, [R1+0x58] ;  /* 0x0000580001177983 */ /* 0x000f280000300800 */
[----:B------:R0:W-:Y:S04]  /*4df0*/  STL [R1+0xc08], R5 ;  /* 0x000c080501007387 */ /* 0x0001e80000100800 */
[----:B0-----:R-:W4:Y:S01]  /*4e00*/  LDL.LU R5, [R1+0x70] ;  /* 0x0000700001057983 */ /* 0x001f220000300800 */
[----:B------:R-:W-:-:S02]  /*4e10*/  ISETP.GT.U32.AND P0, PT, R0, R26, PT ;  /* 0x0000001a0000720c */ /* 0x000fc40003f04070 */
[----:B------:R-:W-:Y:S01]  /*4e20*/  ISETP.GT.U32.AND P2, PT, R28, R27, PT ;  /* 0x0000001b1c00720c */ /* 0x000fe20003f44070 */
[----:B------:R-:W-:Y:S01]  /*4e30*/  IMAD.MOV.U32 R3, RZ, RZ, R7 ;  /* 0x000000ffff037224 */ /* 0x000fe200078e0007 */
[----:B------:R-:W5:Y:S09]  /*4e40*/  LDL.LU R16, [R1+0x15c] ;  /* 0x00015c0001107983 */ /* 0x000f720000300800 */
[----:B------:R-:W-:Y:S01]  /*4e50*/  @!P0 IMAD.IADD R26, R26, 0x1, -R0 ;  /* 0x000000011a1a8824 */ /* 0x000fe200078e0a00 */
[----:B------:R-:W5:Y:S04]  /*4e60*/  LDL.LU R17, [R1+0x17c] ;  /* 0x00017c0001117983 */ /* 0x000f680000300800 */
[----:B------:R-:W-:Y:S01]  /*4e70*/  ISETP.GT.U32.AND P0, PT, R0, R26, PT ;  /* 0x0000001a0000720c */ /* 0x000fe20003f04070 */
[----:B------:R-:W-:Y:S01]  /*4e80*/  @!P2 IMAD.IADD R27, R27, 0x1, -R28 ;  /* 0x000000011b1ba824 */ /* 0x000fe200078e0a1c */
[----:B------:R-:W5:Y:S01]  /*4e90*/  LDL.LU R18, [R1+0x180] ;  /* 0x0001800001127983 */ /* 0x000f620000300800 */
[----:B------:R-:W-:-:S03]  /*4ea0*/  IMAD.HI.U32 R7, R29, R3, RZ ;  /* 0x000000031d077227 */ /* 0x000fc600078e00ff */
[----:B------:R-:W5:Y:S07]  /*4eb0*/  LDL.LU R19, [R1+0x184] ;  /* 0x0001840001137983 */ /* 0x000f6e0000300800 */
[----:B------:R-:W-:Y:S01]  /*4ec0*/  @!P0 IMAD.IADD R26, R26, 0x1, -R0 ;  /* 0x000000011a1a8824 */ /* 0x000fe200078e0a00 */
[----:B------:R-:W5:Y:S01]  /*4ed0*/  LDL.LU R20, [R1+0x188] ;  /* 0x0001880001147983 */ /* 0x000f620000300800 */
[----:B------:R-:W-:-:S04]  /*4ee0*/  IMAD.HI.U32 R9, R29, R4, RZ ;  /* 0x000000041d097227 */ /* 0x000fc800078e00ff */
[----:B------:R-:W-:Y:S02]  /*4ef0*/  IMAD.MOV R7, RZ, RZ, -R7 ;  /* 0x000000ffff077224 */ /* 0x000fe400078e0a07 */
[----:B------:R-:W-:Y:S02]  /*4f00*/  IMAD.MOV R9, RZ, RZ, -R9 ;  /* 0x000000ffff097224 */ /* 0x000fe400078e0a09 */
[C---:B------:R-:W-:Y:S02]  /*4f10*/  IMAD R3, R28.reuse, R7, R3 ;  /* 0x000000071c037224 */ /* 0x040fe400078e0203 */
[C---:B------:R-:W-:Y:S01]  /*4f20*/  IMAD R4, R28.reuse, R9, R4 ;  /* 0x000000091c047224 */ /* 0x040fe200078e0204 */
[----:B---3--:R-:W-:-:S13]  /*4f30*/  ISETP.GT.U32.AND P4, PT, R28, R11, PT ;  /* 0x0000000b1c00720c */ /* 0x008fda0003f84070 */
[----:B------:R-:W-:Y:S01]  /*4f40*/  @!P4 IMAD.IADD R11, R11, 0x1, -R28 ;  /* 0x000000010b0bc824 */ /* 0x000fe200078e0a1c */
[----:B--2---:R-:W-:-:S13]  /*4f50*/  ISETP.GT.U32.AND P2, PT, R28, R8, PT ;  /* 0x000000081c00720c */ /* 0x004fda0003f44070 */
[----:B------:R-:W-:Y:S01]  /*4f60*/  @!P2 IMAD.IADD R8, R8, 0x1, -R28 ;  /* 0x000000010808a824 */ /* 0x000fe200078e0a1c */
[C---:B------:R-:W-:Y:S02]  /*4f70*/  ISETP.GT.U32.AND P2, PT, R28.reuse, R11, PT ;  /* 0x0000000b1c00720c */ /* 0x040fe40003f44070 */
[----:B----4-:R-:W-:-:S13]  /*4f80*/  ISETP.GT.U32.AND P0, PT, R28, R5, PT ;  /* 0x000000051c00720c */ /* 0x010fda0003f04070 */
[--C-:B------:R-:W-:Y:S01]  /*4f90*/  @!P0 IMAD.IADD R5, R5, 0x1, -R28.reuse ;  /* 0x0000000105058824 */ /* 0x100fe200078e0a1c */
[----:B------:R-:W-:Y:S02]  /*4fa0*/  ISETP.GT.U32.AND P0, PT, R28, R27, PT ;  /* 0x0000001b1c00720c */ /* 0x000fe40003f04070 */
[----:B------:R-:W-:Y:S01]  /*4fb0*/  IABS R0, R25 ;  /* 0x0000001900007213 */ /* 0x000fe20000000000 */
[--C-:B------:R-:W-:Y:S01]  /*4fc0*/  @!P2 IMAD.IADD R11, R11, 0x1, -R28.reuse ;  /* 0x000000010b0ba824 */ /* 0x100fe200078e0a1c */
[----:B------:R-:W2:Y:S09]  /*4fd0*/  LDL.LU R25, [R1+0x174] ;  /* 0x0001740001197983 */ /* 0x000eb20000300800 */
[----:B------:R-:W-:-:S05]  /*4fe0*/  @!P0 IMAD.IADD R27, R27, 0x1, -R28 ;  /* 0x000000011b1b8824 */ /* 0x000fca00078e0a1c */
[----:B------:R-:W-:Y:S04]  /*4ff0*/  STL [R1+0xbb0], R27 ;  /* 0x000bb01b01007387 */ /* 0x000fe80000100800 */
[----:B------:R-:W3:Y:S04]  /*5000*/  LDL.LU R7, [R1+0x164] ;  /* 0x0001640001077983 */ /* 0x000ee80000300800 */
[----:B------:R-:W4:Y:S04]  /*5010*/  LDL.LU R9, [R1+0x148] ;  /* 0x0001480001097983 */ /* 0x000f280000300800 */
[----:B------:R0:W-:Y:S04]  /*5020*/  STL [R1+0x80], R11 ;  /* 0x0000800b01007387 */ /* 0x0001e80000100800 */
[----:B------:R-:W2:Y:S04]  /*5030*/  LDL.LU R10, [R1+0x14c] ;  /* 0x00014c00010a7983 */ /* 0x000ea80000300800 */
[----:B0-----:R-:W2:Y:S01]  /*5040*/  LDL.LU R11, [R1+0x150] ;  /* 0x00015000010b7983 */ /* 0x001ea20000300800 */
[----:B------:R-:W-:-:S02]  /*5050*/  ISETP.GT.U32.AND P5, PT, R28, R21, PT ;  /* 0x000000151c00720c */ /* 0x000fc40003fa4070 */
[C---:B-----5:R-:W-:Y:S02]  /*5060*/  ISETP.GT.U32.AND P1, PT, R28.reuse, R22, PT ;  /* 0x000000161c00720c */ /* 0x060fe40003f24070 */
[C---:B------:R-:W-:Y:S02]  /*5070*/  ISETP.GT.U32.AND P6, PT, R28.reuse, R24, PT ;  /* 0x000000181c00720c */ /* 0x040fe40003fc4070 */
[C---:B------:R-:W-:Y:S02]  /*5080*/  ISETP.GT.U32.AND P3, PT, R28.reuse, R12, PT ;  /* 0x0000000c1c00720c */ /* 0x040fe40003f64070 */
[----:B------:R-:W-:-:S05]  /*5090*/  ISETP.GT.U32.AND P4, PT, R28, R13, PT ;  /* 0x0000000d1c00720c */ /* 0x000fca0003f84070 */
[--C-:B------:R-:W-:Y:S01]  /*50a0*/  @!P5 IMAD.IADD R21, R21, 0x1, -R28.reuse ;  /* 0x000000011515d824 */ /* 0x100fe200078e0a1c */
[----:B------:R-:W-:Y:S01]  /*50b0*/  ISETP.GT.U32.AND P5, PT, R28, R14, PT ;  /* 0x0000000e1c00720c */ /* 0x000fe20003fa4070 */
[--C-:B------:R-:W-:Y:S01]  /*50c0*/  @!P1 IMAD.IADD R22, R22, 0x1, -R28.reuse ;  /* 0x0000000116169824 */ /* 0x100fe200078e0a1c */
[----:B------:R-:W-:Y:S01]  /*50d0*/  ISETP.GT.U32.AND P1, PT, R28, R15, PT ;  /* 0x0000000f1c00720c */ /* 0x000fe20003f24070 */
[--C-:B------:R-:W-:Y:S01]  /*50e0*/  @!P6 IMAD.IADD R24, R24, 0x1, -R28.reuse ;  /* 0x000000011818e824 */ /* 0x100fe200078e0a1c */
[----:B------:R-:W-:Y:S01]  /*50f0*/  ISETP.GT.U32.AND P6, PT, R28, R23, PT ;  /* 0x000000171c00720c */ /* 0x000fe20003fc4070 */
[--C-:B------:R-:W-:Y:S01]  /*5100*/  @!P3 IMAD.IADD R12, R12, 0x1, -R28.reuse ;  /* 0x000000010c0cb824 */ /* 0x100fe200078e0a1c */
[C---:B------:R-:W-:Y:S01]  /*5110*/  ISETP.GT.U32.AND P3, PT, R28.reuse, R21, PT ;  /* 0x000000151c00720c */ /* 0x040fe20003f64070 */
[----:B------:R-:W-:Y:S01]  /*5120*/  @!P4 IMAD.IADD R13, R13, 0x1, -R28 ;  /* 0x000000010d0dc824 */ /* 0x000fe200078e0a1c */
[C---:B------:R-:W-:Y:S02]  /*5130*/  ISETP.GT.U32.AND P4, PT, R28.reuse, R22, PT ;  /* 0x000000161c00720c */ /* 0x040fe40003f84070 */
[----:B------:R-:W-:-:S03]  /*5140*/  ISETP.GT.U32.AND P0, PT, R28, R8, PT ;  /* 0x000000081c00720c */ /* 0x000fc60003f04070 */
[--C-:B------:R-:W-:Y:S01]  /*5150*/  @!P5 IMAD.IADD R14, R14, 0x1, -R28.reuse ;  /* 0x000000010e0ed824 */ /* 0x100fe200078e0a1c */
[C---:B------:R-:W-:Y:S01]  /*5160*/  ISETP.GT.U32.AND P5, PT, R28.reuse, R24, PT ;  /* 0x000000181c00720c */ /* 0x040fe20003fa4070 */
[--C-:B------:R-:W-:Y:S01]  /*5170*/  @!P1 IMAD.IADD R15, R15, 0x1, -R28.reuse ;  /* 0x000000010f0f9824 */ /* 0x100fe200078e0a1c */
[C---:B------:R-:W-:Y:S01]  /*5180*/  ISETP.GT.U32.AND P1, PT, R28.reuse, R5, PT ;  /* 0x000000051c00720c */ /* 0x040fe20003f24070 */
[--C-:B------:R-:W-:Y:S02]  /*5190*/  @!P6 IMAD.IADD R23, R23, 0x1, -R28.reuse ;  /* 0x000000011717e824 */ /* 0x100fe400078e0a1c */
[--C-:B------:R-:W-:Y:S01]  /*51a0*/  @!P3 IMAD.IADD R21, R21, 0x1, -R28.reuse ;  /* 0x000000011515b824 */ /* 0x100fe200078e0a1c */
[----:B------:R-:W-:Y:S01]  /*51b0*/  ISETP.GT.U32.AND P2, PT, R28, R12, PT ;  /* 0x0000000c1c00720c */ /* 0x000fe20003f44070 */
[--C-:B------:R-:W-:Y:S01]  /*51c0*/  @!P4 IMAD.IADD R22, R22, 0x1, -R28.reuse ;  /* 0x000000011616c824 */ /* 0x100fe200078e0a1c */
[----:B------:R-:W-:Y:S01]  /*51d0*/  ISETP.GT.U32.AND P6, PT, R28, R23, PT ;  /* 0x000000171c00720c */ /* 0x000fe20003fc4070 */
[--C-:B------:R-:W-:Y:S01]  /*51e0*/  @!P0 IMAD.IADD R8, R8, 0x1, -R28.reuse ;  /* 0x0000000108088824 */ /* 0x100fe200078e0a1c */
[----:B------:R0:W-:Y:S03]  /*51f0*/  STL [R1+0x7c], R21 ;  /* 0x00007c1501007387 */ /* 0x0001e60000100800 */
[----:B------:R-:W-:-:S02]  /*5200*/  @!P5 IMAD.IADD R24, R24, 0x1, -R28 ;  /* 0x000000011818d824 */ /* 0x000fc400078e0a1c */
[--C-:B------:R-:W-:Y:S01]  /*5210*/  @!P1 IMAD.IADD R5, R5, 0x1, -R28.reuse ;  /* 0x0000000105059824 */ /* 0x100fe200078e0a1c */
[C---:B------:R-:W-:Y:S02]  /*5220*/  ISETP.GT.U32.AND P1, PT, R28.reuse, R16, PT ;  /* 0x000000101c00720c */ /* 0x040fe40003f24070 */
[C---:B------:R-:W-:Y:S01]  /*5230*/  ISETP.GT.U32.AND P0, PT, R28.reuse, R17, PT ;  /* 0x000000111c00720c */ /* 0x040fe20003f04070 */
[----:B0-----:R-:W5:Y:S04]  /*5240*/  LDL.LU R21, [R1+0x124] ;  /* 0x0001240001157983 */ /* 0x001f680000300800 */
[----:B------:R0:W-:Y:S01]  /*5250*/  STL [R1+0x78], R22 ;  /* 0x0000781601007387 */ /* 0x0001e20000100800 */
[----:B------:R-:W-:Y:S01]  /*5260*/  ISETP.GT.U32.AND P3, PT, R28, R13, PT ;  /* 0x0000000d1c00720c */ /* 0x000fe20003f64070 */
[----:B------:R-:W-:-:S02]  /*5270*/  @!P6 IMAD.IADD R23, R23, 0x1, -R28 ;  /* 0x000000011717e824 */ /* 0x000fc400078e0a1c */
[----:B0-----:R-:W5:Y:S04]  /*5280*/  LDL.LU R22, [R1+0x134] ;  /* 0x0001340001167983 */ /* 0x001f680000300800 */
[----:B------:R0:W-:Y:S01]  /*5290*/  STL [R1+0x74], R24 ;  /* 0x0000741801007387 */ /* 0x0001e20000100800 */
[----:B------:R-:W-:Y:S01]  /*52a0*/  ISETP.GT.U32.AND P4, PT, R28, R14, PT ;  /* 0x0000000e1c00720c */ /* 0x000fe20003f84070 */
[--C-:B------:R-:W-:Y:S01]  /*52b0*/  @!P2 IMAD.IADD R12, R12, 0x1, -R28.reuse ;  /* 0x000000010c0ca824 */ /* 0x100fe200078e0a1c */
[C---:B------:R-:W-:Y:S01]  /*52c0*/  ISETP.GT.U32.AND P2, PT, R28.reuse, R18, PT ;  /* 0x000000121c00720c */ /* 0x040fe20003f44070 */
[----:B0-----:R-:W5:Y:S01]  /*52d0*/  LDL.LU R24, [R1+0x13c] ;  /* 0x00013c0001187983 */ /* 0x001f620000300800 */
[----:B------:R-:W-:Y:S01]  /*52e0*/  ISETP.GT.U32.AND P5, PT, R28, R15, PT ;  /* 0x0000000f1c00720c */ /* 0x000fe20003fa4070 */
[----:B------:R-:W-:-:S02]  /*52f0*/  @!P1 IMAD.IADD R16, R16, 0x1, -R28 ;  /* 0x0000000110109824 */ /* 0x000fc400078e0a1c */
[--C-:B------:R-:W-:Y:S02]  /*5300*/  @!P0 IMAD.IADD R17, R17, 0x1, -R28.reuse ;  /* 0x0000000111118824 */ /* 0x100fe400078e0a1c */
[--C-:B------:R-:W-:Y:S01]  /*5310*/  @!P3 IMAD.IADD R13, R13, 0x1, -R28.reuse ;  /* 0x000000010d0db824 */ /* 0x100fe200078e0a1c */
[----:B------:R-:W-:Y:S01]  /*5320*/  ISETP.GT.U32.AND P3, PT, R28, R19, PT ;  /* 0x000000131c00720c */ /* 0x000fe20003f64070 */
[----:B------:R0:W-:Y:S02]  /*5330*/  STL [R1+0x70], R5 ;  /* 0x0000700501007387 */ /* 0x0001e40000100800 */
[--C-:B------:R-:W-:Y:S02]  /*5340*/  @!P4 IMAD.IADD R14, R14, 0x1, -R28.reuse ;  /* 0x000000010e0ec824 */ /* 0x100fe400078e0a1c */
[--C-:B------:R-:W-:Y:S02]  /*5350*/  @!P2 IMAD.IADD R18, R18, 0x1, -R28.reuse ;  /* 0x000000011212a824 */ /* 0x100fe400078e0a1c */
[----:B------:R-:W-:Y:S01]  /*5360*/  @!P5 IMAD.IADD R15, R15, 0x1, -R28 ;  /* 0x000000010f0fd824 */ /* 0x000fe200078e0a1c */
[----:B0-----:R-:W5:Y:S01]  /*5370*/  LDL.LU R5, [R1+0xc08] ;  /* 0x000c080001057983 */ /* 0x001f620000300800 */
[----:B------:R-:W-:-:S03]  /*5380*/  IMAD.HI.U32 R6, R29, R2, RZ ;  /* 0x000000021d067227 */ /* 0x000fc600078e00ff */
[----:B------:R0:W-:Y:S04]  /*5390*/  STL [R1+0x6c], R8 ;  /* 0x00006c0801007387 */ /* 0x0001e80000100800 */
[----:B------:R-:W-:Y:S04]  /*53a0*/  STL [R1+0x68], R12 ;  /* 0x0000680c01007387 */ /* 0x000fe80000100800 */
[----:B------:R-:W-:Y:S01]  /*53b0*/  STL [R1+0x64], R13 ;  /* 0x0000640d01007387 */ /* 0x000fe20000100800 */
[----:B------:R-:W-:-:S03]  /*53c0*/  IMAD.MOV R6, RZ, RZ, -R6 ;  /* 0x000000ffff067224 */ /* 0x000fc600078e0a06 */
[----:B------:R-:W-:Y:S04]  /*53d0*/  STL [R1+0x60], R14 ;  /* 0x0000600e01007387 */ /* 0x000fe80000100800 */
[----:B0-----:R-:W5:Y:S04]  /*53e0*/  LDL R8, [R1+0x864] ;  /* 0x0008640001087983 */ /* 0x001f680000100800 */
[----:B------:R-:W-:Y:S04]  /*53f0*/  STL [R1+0x5c], R15 ;  /* 0x00005c0f01007387 */ /* 0x000fe80000100800 */
[----:B------:R0:W-:Y:S01]  /*5400*/  STL [R1+0x58], R23 ;  /* 0x0000581701007387 */ /* 0x0001e20000100800 */
[----:B------:R-:W-:-:S02]  /*5410*/  IMAD R2, R28, R6, R2 ;  /* 0x000000061c027224 */ /* 0x000fc400078e0202 */
[----:B------:R-:W-:Y:S02]  /*5420*/  @!P3 IMAD.IADD R19, R19, 0x1, -R28 ;  /* 0x000000011313b824 */ /* 0x000fe400078e0a1c */
[----:B------:R-:W-:Y:S01]  /*5430*/  IMAD.HI.U32 R6, R29, R0, RZ ;  /* 0x000000001d067227 */ /* 0x000fe200078e00ff */
[----:B0-----:R-:W5:Y:S04]  /*5440*/  LDL.LU R23, [R1+0x140] ;  /* 0x0001400001177983 */ /* 0x001f680000300800 */
[----:B------:R-:W5:Y:S04]  /*5450*/  LDL.LU R12, [R1+0x144] ;  /* 0x00014400010c7983 */ /* 0x000f680000300800 */
[----:B------:R-:W5:Y:S01]  /*5460*/  LDL.LU R13, [R1+0x12c] ;  /* 0x00012c00010d7983 */ /* 0x000f620000300800 */
[----:B------:R-:W-:-:S03]  /*5470*/  IMAD.MOV R6, RZ, RZ, -R6 ;  /* 0x000000ffff067224 */ /* 0x000fc600078e0a06 */
[----:B------:R-:W5:Y:S04]  /*5480*/  LDL.LU R14, [R1+0x128] ;  /* 0x00012800010e7983 */ /* 0x000f680000300800 */
[----:B------:R-:W5:Y:S01]  /*5490*/  LDL.LU R15, [R1+0x114] ;  /* 0x00011400010f7983 */ /* 0x000f620000300800 */
[C---:B------:R-:W-:Y:S01]  /*54a0*/  IMAD R0, R28.reuse, R6, R0 ;  /* 0x000000061c007224 */ /* 0x040fe200078e0200 */
[C---:B---3--:R-:W-:Y:S02]  /*54b0*/  ISETP.GT.U32.AND P6, PT, R28.reuse, R7, PT ;  /* 0x000000071c00720c */ /* 0x048fe40003fc4070 */
[C---:B----4-:R-:W-:Y:S02]  /*54c0*/  ISETP.GT.U32.AND P1, PT, R28.reuse, R9, PT ;  /* 0x000000091c00720c */ /* 0x050fe40003f24070 */
[----:B--2---:R-:W-:-:S09]  /*54d0*/  ISETP.GT.U32.AND P0, PT, R28, R10, PT ;  /* 0x0000000a1c00720c */ /* 0x004fd20003f04070 */
[--C-:B------:R-:W-:Y:S01]  /*54e0*/  @!P6 IMAD.IADD R7, R7, 0x1, -R28.reuse ;  /* 0x000000010707e824 */ /* 0x100fe200078e0a1c */
[C---:B------:R-:W-:Y:S01]  /*54f0*/  ISETP.GT.U32.AND P6, PT, R28.reuse, R16, PT ;  /* 0x000000101c00720c */ /* 0x040fe20003fc4070 */
[--C-:B------:R-:W-:Y:S01]  /*5500*/  @!P1 IMAD.IADD R9, R9, 0x1, -R28.reuse ;  /* 0x0000000109099824 */ /* 0x100fe200078e0a1c */
[C---:B------:R-:W-:Y:S02]  /*5510*/  ISETP.GT.U32.AND P2, PT, R28.reuse, R11, PT ;  /* 0x0000000b1c00720c */ /* 0x040fe40003f44070 */
[----:B------:R-:W-:Y:S01]  /*5520*/  ISETP.GT.U32.AND P1, PT, R28, R17, PT ;  /* 0x000000111c00720c */ /* 0x000fe20003f24070 */
[----:B------:R-:W-:Y:S01]  /*5530*/  @!P0 IMAD.IADD R10, R10, 0x1, -R28 ;  /* 0x000000010a0a8824 */ /* 0x000fe200078e0a1c */
[----:B------:R-:W-:-:S07]  /*5540*/  ISETP.GT.U32.AND P0, PT, R28, R18, PT ;  /* 0x000000121c00720c */ /* 0x000fce0003f04070 */
[--C-:B------:R-:W-:Y:S02]  /*5550*/  @!P6 IMAD.IADD R16, R16, 0x1, -R28.reuse ;  /* 0x000000011010e824 */ /* 0x100fe400078e0a1c */
[--C-:B------:R-:W-:Y:S01]  /*5560*/  @!P2 IMAD.IADD R11, R11, 0x1, -R28.reuse ;  /* 0x000000010b0ba824 */ /* 0x100fe200078e0a1c */
[----:B------:R-:W-:Y:S01]  /*5570*/  ISETP.GT.U32.AND P2, PT, R28, R19, PT ;  /* 0x000000131c00720c */ /* 0x000fe20003f44070 */
[--C-:B------:R-:W-:Y:S01]  /*5580*/  @!P1 IMAD.IADD R17, R17, 0x1, -R28.reuse ;  /* 0x0000000111119824 */ /* 0x100fe200078e0a1c */
[----:B------:R0:W-:Y:S01]  /*5590*/  STL [R1+0x15c], R16 ;  /* 0x00015c1001007387 */ /* 0x0001e20000100800 */
[----:B------:R-:W-:-:S03]  /*55a0*/  @!P0 IMAD.IADD R18, R18, 0x1, -R28 ;  /* 0x0000000112128824 */ /* 0x000fc600078e0a1c */
[----:B0-----:R-:W2:Y:S04]  /*55b0*/  LDL.LU R16, [R1+0x118] ;  /* 0x0001180001107983 */ /* 0x001ea80000300800 */
[----:B------:R-:W3:Y:S04]  /*55c0*/  LDL.LU R27, [R1+0x11c] ;  /* 0x00011c00011b7983 */ /* 0x000ee80000300800 */
[----:B------:R0:W-:Y:S04]  /*55d0*/  STL [R1+0x17c], R17 ;  /* 0x00017c1101007387 */ /* 0x0001e80000100800 */
[----:B------:R-:W4:Y:S04]  /*55e0*/  LDL.LU R6, [R1+0xf8] ;  /* 0x0000f80001067983 */ /* 0x000f280000300800 */
[----:B------:R1:W-:Y:S04]  /*55f0*/  STL [R1+0x180], R18 ;  /* 0x0001801201007387 */ /* 0x0003e80000100800 */
[----:B0-----:R-:W2:Y:S01]  /*5600*/  LDL.LU R17, [R1+0x104] ;  /* 0x0001040001117983 */ /* 0x001ea20000300800 */
[----:B------:R-:W-:-:S03]  /*5610*/  @!P2 IMAD.IADD R19, R19, 0x1, -R28 ;  /* 0x000000011313a824 */ /* 0x000fc600078e0a1c */
[----:B-1----:R-:W2:Y:S04]  /*5620*/  LDL.LU R18, [R1+0x108] ;  /* 0x0001080001127983 */ /* 0x002ea80000300800 */
[----:B------:R0:W-:Y:S04]  /*5630*/  STL [R1+0x184], R19 ;  /* 0x0001841301007387 */ /* 0x0001e80000100800 */
[----:B0-----:R-:W2:Y:S01]  /*5640*/  LDL.LU R19, [R1+0x10c] ;  /* 0x00010c0001137983 */ /* 0x001ea20000300800 */
[C---:B------:R-:W-:Y:S02]  /*5650*/  ISETP.GT.U32.AND P5, PT, R28.reuse, R25, PT ;  /* 0x000000191c00720c */ /* 0x040fe40003fa4070 */
[----:B------:R-:W-:-:S02]  /*5660*/  ISETP.GT.U32.AND P4, PT, R28, R20, PT ;  /* 0x000000141c00720c */ /* 0x000fc40003f84070 */
[----:B-----5:R-:W-:-:S09]  /*5670*/  ISETP.GT.U32.AND P3, PT, R28, R21, PT ;  /* 0x000000151c00720c */ /* 0x020fd20003f64070 */
[--C-:B------:R-:W-:Y:S01]  /*5680*/  @!P5 IMAD.IADD R25, R25, 0x1, -R28.reuse ;  /* 0x000000011919d824 */ /* 0x100fe200078e0a1c */
[----:B------:R-:W-:Y:S01]  /*5690*/  ISETP.GT.U32.AND P5, PT, R28, R24, PT ;  /* 0x000000181c00720c */ /* 0x000fe20003fa4070 */
[--C-:B------:R-:W-:Y:S01]  /*56a0*/  @!P4 IMAD.IADD R20, R20, 0x1, -R28.reuse ;  /* 0x000000011414c824 */ /* 0x100fe200078e0a1c */
[C---:B------:R-:W-:Y:S01]  /*56b0*/  ISETP.GT.U32.AND P4, PT, R28.reuse, R22, PT ;  /* 0x000000161c00720c */ /* 0x040fe20003f84070 */
[----:B------:R-:W-:Y:S01]  /*56c0*/  @!P3 IMAD.IADD R21, R21, 0x1, -R28 ;  /* 0x000000011515b824 */ /* 0x000fe200078e0a1c */
[C---:B------:R-:W-:Y:S02]  /*56d0*/  ISETP.GT.U32.AND P1, PT, R28.reuse, R9, PT ;  /* 0x000000091c00720c */ /* 0x040fe40003f24070 */
[C---:B------:R-:W-:Y:S02]  /*56e0*/  ISETP.GT.U32.AND P3, PT, R28.reuse, R20, PT ;  /* 0x000000141c00720c */ /* 0x040fe40003f64070 */
[----:B------:R-:W-:-:S05]  /*56f0*/  ISETP.GT.U32.AND P0, PT, R28, R10, PT ;  /* 0x0000000a1c00720c */ /* 0x000fca0003f04070 */
[--C-:B------:R-:W-:Y:S01]  /*5700*/  @!P5 IMAD.IADD R24, R24, 0x1, -R28.reuse ;  /* 0x000000011818d824 */ /* 0x100fe200078e0a1c */
[----:B------:R-:W-:Y:S01]  /*5710*/  ISETP.GT.U32.AND P5, PT, R28, R7, PT ;  /* 0x000000071c00720c */ /* 0x000fe20003fa4070 */
[--C-:B------:R-:W-:Y:S01]  /*5720*/  @!P4 IMAD.IADD R22, R22, 0x1, -R28.reuse ;  /* 0x000000011616c824 */ /* 0x100fe200078e0a1c */
[C---:B------:R-:W-:Y:S02]  /*5730*/  ISETP.GT.U32.AND P4, PT, R28.reuse, R25, PT ;  /* 0x000000191c00720c */ /* 0x040fe40003f84070 */
[----:B------:R-:W-:Y:S01]  /*5740*/  ISETP.GT.U32.AND P6, PT, R28, R24, PT ;  /* 0x000000181c00720c */ /* 0x000fe20003fc4070 */
[--C-:B------:R-:W-:Y:S01]  /*5750*/  @!P3 IMAD.IADD R20, R20, 0x1, -R28.reuse ;  /* 0x000000011414b824 */ /* 0x100fe200078e0a1c */
[----:B------:R-:W-:Y:S01]  /*5760*/  ISETP.GT.U32.AND P2, PT, R28, R11, PT ;  /* 0x0000000b1c00720c */ /* 0x000fe20003f44070 */
[--C-:B------:R-:W-:Y:S02]  /*5770*/  @!P1 IMAD.IADD R9, R9, 0x1, -R28.reuse ;  /* 0x0000000109099824 */ /* 0x100fe400078e0a1c */
[----:B------:R-:W-:-:S04]  /*5780*/  @!P0 IMAD.IADD R10, R10, 0x1, -R28 ;  /* 0x000000010a0a8824 */ /* 0x000fc800078e0a1c */
[--C-:B------:R-:W-:Y:S02]  /*5790*/  @!P5 IMAD.IADD R7, R7, 0x1, -R28.reuse ;  /* 0x000000010707d824 */ /* 0x100fe400078e0a1c */
[--C-:B------:R-:W-:Y:S01]  /*57a0*/  @!P4 IMAD.IADD R25, R25, 0x1, -R28.reuse ;  /* 0x000000011919c824 */ /* 0x100fe200078e0a1c */
[----:B------:R0:W-:Y:S01]  /*57b0*/  STL [R1+0x188], R20 ;  /* 0x0001881401007387 */ /* 0x0001e20000100800 */
[----:B------:R-:W-:Y:S01]  /*57c0*/  ISETP.GT.U32.AND P3, PT, R28, R21, PT ;  /* 0x000000151c00720c */ /* 0x000fe20003f64070 */
[----:B------:R-:W-:Y:S02]  /*57d0*/  @!P6 IMAD.IADD R24, R24, 0x1, -R28 ;  /* 0x000000011818e824 */ /* 0x000fe400078e0a1c */
[----:B0-----:R-:W5:Y:S04]  /*57e0*/  LDL.LU R20, [R1+0x110] ;  /* 0x0001100001147983 */ /* 0x001f680000300800 */
[----:B------:R0:W-:Y:S01]  /*57f0*/  STL [R1+0x174], R25 ;  /* 0x0001741901007387 */ /* 0x0001e20000100800 */
[----:B------:R-:W-:-:S03]  /*5800*/  ISETP.GT.U32.AND P5, PT, R28, R23, PT ;  /* 0x000000171c00720c */ /* 0x000fc60003fa4070 */
[----:B0-----:R-:W5:Y:S01]  /*5810*/  LDL.LU R25, [R1+0x100] ;  /* 0x0001000001197983 */ /* 0x001f620000300800 */
[C---:B------:R-:W-:Y:S02]  /*5820*/  ISETP.GT.U32.AND P1, PT, R28.reuse, R12, PT ;  /* 0x0000000c1c00720c */ /* 0x040fe40003f24070 */
[C---:B------:R-:W-:Y:S01]  /*5830*/  ISETP.GT.U32.AND P0, PT, R28.reuse, R13, PT ;  /* 0x0000000d1c00720c */ /* 0x040fe20003f04070 */
[----:B------:R-:W-:Y:S01]  /*5840*/  @!P2 IMAD.IADD R11, R11, 0x1, -R28 ;  /* 0x000000010b0ba824 */ /* 0x000fe200078e0a1c */
[----:B------:R-:W-:-:S05]  /*5850*/  ISETP.GT.U32.AND P2, PT, R28, R14, PT ;  /* 0x0000000e1c00720c */ /* 0x000fca0003f44070 */
[----:B------:R-:W-:Y:S01]  /*5860*/  @!P5 IMAD.IADD R23, R23, 0x1, -R28 ;  /* 0x000000011717d824 */ /* 0x000fe200078e0a1c */
[----:B------:R-:W-:-:S03]  /*5870*/  ISETP.GT.U32.AND P4, PT, R28, R22, PT ;  /* 0x000000161c00720c */ /* 0x000fc60003f84070 */
[--C-:B------:R-:W-:Y:S02]  /*5880*/  @!P1 IMAD.IADD R12, R12, 0x1, -R28.reuse ;  /* 0x000000010c0c9824 */ /* 0x100fe400078e0a1c */
[--C-:B------:R-:W-:Y:S02]  /*5890*/  @!P0 IMAD.IADD R13, R13, 0x1, -R28.reuse ;  /* 0x000000010d0d8824 */ /* 0x100fe400078e0a1c */
[--C-:B------:R-:W-:Y:S01]  /*58a0*/  @!P3 IMAD.IADD R21, R21, 0x1, -R28.reuse ;  /* 0x000000011515b824 */ /* 0x100fe200078e0a1c */
[----:B------:R-:W-:Y:S01]  /*58b0*/  ISETP.GT.U32.AND P3, PT, R28, R15, PT ;  /* 0x0000000f1c00720c */ /* 0x000fe20003f64070 */
[--C-:B------:R-:W-:Y:S01]  /*58c0*/  @!P2 IMAD.IADD R14, R14, 0x1, -R28.reuse ;  /* 0x000000010e0ea824 */ /* 0x100fe200078e0a1c */
[----:B------:R-:W-:Y:S03]  /*58d0*/  STL [R1+0x164], R7 ;  /* 0x0001640701007387 */ /* 0x000fe60000100800 */
[----:B------:R-:W-:Y:S01]  /*58e0*/  @!P4 IMAD.IADD R22, R22, 0x1, -R28 ;  /* 0x000000011616c824 */ /* 0x000fe200078e0a1c */
[----:B------:R-:W-:Y:S01]  /*58f0*/  STL [R1+0x148], R9 ;  /* 0x0001480901007387 */ /* 0x000fe20000100800 */
[----:B------:R-:W-:-:S03]  /*5900*/  IABS R8, R8 ;  /* 0x0000000800087213 */ /* 0x000fc60000000000 */
[----:B------:R-:W-:Y:S04]  /*5910*/  STL [R1+0x14c], R10 ;  /* 0x00014c0a01007387 */ /* 0x000fe80000100800 */
[----:B------:R-:W-:Y:S01]  /*5920*/  STL [R1+0x150], R11 ;  /* 0x0001500b01007387 */ /* 0x000fe20000100800 */
[----:B------:R-:W-:-:S03]  /*5930*/  @!P3 IMAD.IADD R15, R15, 0x1, -R28 ;  /* 0x000000010f0fb824 */ /* 0x000fc600078e0a1c */
[----:B------:R-:W-:Y:S04]  /*5940*/  STL [R1+0x124], R21 ;  /* 0x0001241501007387 */ /* 0x000fe80000100800 */
[----:B------:R0:W-:Y:S04]  /*5950*/  STL [R1+0x134], R22 ;  /* 0x0001341601007387 */ /* 0x0001e80000100800 */
[----:B0-----:R-:W5:Y:S04]  /*5960*/  LDL.LU R22, [R1+0xfc] ;  /* 0x0000fc0001167983 */ /* 0x001f680000300800 */
[----:B------:R-:W5:Y:S04]  /*5970*/  LDL.LU R7, [R1+0xec] ;  /* 0x0000ec0001077983 */ /* 0x000f680000300800 */
[----:B------:R0:W-:Y:S02]  /*5980*/  STL [R1+0x13c], R24 ;  /* 0x00013c1801007387 */ /* 0x0001e40000100800 */
[----:B0-----:R-:W-:-:S02]  /*5990*/  IMAD.MOV.U32 R24, RZ, RZ, R8 ;  /* 0x000000ffff187224 */ /* 0x001fc400078e0008 */
[----:B------:R-:W5:Y:S04]  /*59a0*/  LDL.LU R8, [R1+0xf0] ;  /* 0x0000f00001087983 */ /* 0x000f680000300800 */
[----:B------:R-:W5:Y:S04]  /*59b0*/  LDL.LU R9, [R1+0xf4] ;  /* 0x0000f40001097983 */ /* 0x000f680000300800 */
[----:B------:R-:W5:Y:S01]  /*59c0*/  LDL.LU R21, [R1+0xd0] ;  /* 0x0000d00001157983 */ /* 0x000f620000300800 */
[C---:B---3--:R-:W-:Y:S02]  /*59d0*/  ISETP.GT.U32.AND P6, PT, R28.reuse, R27, PT ;  /* 0x0000001b1c00720c */ /* 0x048fe40003fc4070 */
[----:B----4-:R-:W-:-:S02]  /*59e0*/  ISETP.GT.U32.AND P5, PT, R28, R6, PT ;  /* 0x000000061c00720c */ /* 0x010fc40003fa4070 */
[C---:B--2---:R-:W-:Y:S02]  /*59f0*/  ISETP.GT.U32.AND P1, PT, R28.reuse, R17, PT ;  /* 0x000000111c00720c */ /* 0x044fe40003f24070 */
[----:B------:R-:W-:-:S07]  /*5a00*/  ISETP.GT.U32.AND P0, PT, R28, R18, PT ;  /* 0x000000121c00720c */ /* 0x000fce0003f04070 */
[--C-:B------:R-:W-:Y:S01]  /*5a10*/  @!P6 IMAD.IADD R27, R27, 0x1, -R28.reuse ;  /* 0x000000011b1be824 */ /* 0x100fe200078e0a1c */
[----:B------:R-:W-:Y:S01]  /*5a20*/  ISETP.GT.U32.AND P6, PT, R28, R23, PT ;  /* 0x000000171c00720c */ /* 0x000fe20003fc4070 */
[--C-:B------:R-:W-:Y:S01]  /*5a30*/  @!P5 IMAD.IADD R6, R6, 0x1, -R28.reuse ;  /* 0x000000010606d824 */ /* 0x100fe200078e0a1c */
[C---:B------:R-:W-:Y:S01]  /*5a40*/  ISETP.GT.U32.AND P5, PT, R28.reuse, R12, PT ;  /* 0x0000000c1c00720c */ /* 0x040fe20003fa4070 */
[--C-:B------:R-:W-:Y:S01]  /*5a50*/  @!P1 IMAD.IADD R17, R17, 0x1, -R28.reuse ;  /* 0x0000000111119824 */ /* 0x100fe200078e0a1c */
[C---:B------:R-:W-:Y:S02]  /*5a60*/  ISETP.GT.U32.AND P1, PT, R28.reuse, R13, PT ;  /* 0x0000000d1c00720c */ /* 0x040fe40003f24070 */
[----:B------:R-:W-:Y:S01]  /*5a70*/  ISETP.GT.U32.AND P2, PT, R28, R19, PT ;  /* 0x000000131c00720c */ /* 0x000fe20003f44070 */
[----:B------:R-:W-:Y:S01]  /*5a80*/  @!P0 IMAD.IADD R18, R18, 0x1, -R28 ;  /* 0x0000000112128824 */ /* 0x000fe200078e0a1c */
[----:B------:R-:W-:-:S05]  /*5a90*/  ISETP.GT.U32.AND P0, PT, R28, R14, PT ;  /* 0x0000000e1c00720c */ /* 0x000fca0003f04070 */
[--C-:B------:R-:W-:Y:S02]  /*5aa0*/  @!P6 IMAD.IADD R23, R23, 0x1, -R28.reuse ;  /* 0x000000011717e824 */ /* 0x100fe400078e0a1c */
[--C-:B------:R-:W-:Y:S02]  /*5ab0*/  @!P5 IMAD.IADD R12, R12, 0x1, -R28.reuse ;  /* 0x000000010c0cd824 */ /* 0x100fe400078e0a1c */
[--C-:B------:R-:W-:Y:S01]  /*5ac0*/  @!P1 IMAD.IADD R13, R13, 0x1, -R28.reuse ;  /* 0x000000010d0d9824 */ /* 0x100fe200078e0a1c */
[----:B------:R0:W-:Y:S01]  /*5ad0*/  STL [R1+0x140], R23 ;  /* 0x0001401701007387 */ /* 0x0001e20000100800 */
[--C-:B------:R-:W-:Y:S01]  /*5ae0*/  @!P2 IMAD.IADD R19, R19, 0x1, -R28.reuse ;  /* 0x000000011313a824 */ /* 0x100fe200078e0a1c */
[----:B------:R-:W-:Y:S01]  /*5af0*/  ISETP.GT.U32.AND P2, PT, R28, R15, PT ;  /* 0x0000000f1c00720c */ /* 0x000fe20003f44070 */
[--C-:B------:R-:W-:Y:S01]  /*5b00*/  @!P0 IMAD.IADD R14, R14, 0x1, -R28.reuse ;  /* 0x000000010e0e8824 */ /* 0x100fe200078e0a1c */
[----:B0-----:R-:W2:Y:S04]  /*5b10*/  LDL.LU R23, [R1+0xdc] ;  /* 0x0000dc0001177983 */ /* 0x001ea80000300800 */
[----:B------:R0:W-:Y:S04]  /*5b20*/  STL [R1+0x144], R12 ;  /* 0x0001440c01007387 */ /* 0x0001e80000100800 */
[----:B------:R-:W3:Y:S04]  /*5b30*/  LDL.LU R10, [R1+0xe0] ;  /* 0x0000e000010a7983 */ /* 0x000ee80000300800 */
[----:B------:R1:W-:Y:S04]  /*5b40*/  STL [R1+0x12c], R13 ;  /* 0x00012c0d01007387 */ /* 0x0003e80000100800 */
[----:B------:R-:W4:Y:S04]  /*5b50*/  LDL.LU R11, [R1+0xe4] ;  /* 0x0000e400010b7983 */ /* 0x000f280000300800 */
[----:B------:R1:W-:Y:S01]  /*5b60*/  STL [R1+0x128], R14 ;  /* 0x0001280e01007387 */ /* 0x0003e20000100800 */
[----:B------:R-:W-:-:S03]  /*5b70*/  @!P2 IMAD.IADD R15, R15, 0x1, -R28 ;  /* 0x000000010f0fa824 */ /* 0x000fc600078e0a1c */
[----:B0-----:R-:W2:Y:S04]  /*5b80*/  LDL.LU R12, [R1+0xe8] ;  /* 0x0000e800010c7983 */ /* 0x001ea80000300800 */
[----:B-1----:R-:W2:Y:S04]  /*5b90*/  LDL.LU R13, [R1+0xd8] ;  /* 0x0000d800010d7983 */ /* 0x002ea80000300800 */
[----:B------:R0:W-:Y:S04]  /*5ba0*/  STL [R1+0x114], R15 ;  /* 0x0001140f01007387 */ /* 0x0001e80000100800 */
[----:B------:R-:W2:Y:S01]  /*5bb0*/  LDL.LU R14, [R1+0xd4] ;  /* 0x0000d400010e7983 */ /* 0x000ea20000300800 */
[----:B------:R-:W-:-:S02]  /*5bc0*/  ISETP.GT.U32.AND P4, PT, R28, R16, PT ;  /* 0x000000101c00720c */ /* 0x000fc40003f84070 */
[C---:B-----5:R-:W-:Y:S02]  /*5bd0*/  ISETP.GT.U32.AND P3, PT, R28.reuse, R20, PT ;  /* 0x000000141c00720c */ /* 0x060fe40003f64070 */
[----:B------:R-:W-:Y:S01]  /*5be0*/  ISETP.GT.U32.AND P5, PT, R28, R6, PT ;  /* 0x000000061c00720c */ /* 0x000fe20003fa4070 */
[----:B0-----:R-:W5:Y:S08]  /*5bf0*/  LDL.LU R15, [R1+0xc4] ;  /* 0x0000c400010f7983 */ /* 0x001f700000300800 */
[--C-:B------:R-:W-:Y:S01]  /*5c00*/  @!P4 IMAD.IADD R16, R16, 0x1, -R28.reuse ;  /* 0x000000011010c824 */ /* 0x100fe200078e0a1c */
[----:B------:R-:W-:Y:S01]  /*5c10*/  ISETP.GT.U32.AND P4, PT, R28, R25, PT ;  /* 0x000000191c00720c */ /* 0x000fe20003f84070 */
[----:B------:R-:W-:Y:S01]  /*5c20*/  @!P3 IMAD.IADD R20, R20, 0x1, -R28 ;  /* 0x000000011414b824 */ /* 0x000fe200078e0a1c */
[----:B------:R-:W-:-:S02]  /*5c30*/  ISETP.GT.U32.AND P1, PT, R28, R17, PT ;  /* 0x000000111c00720c */ /* 0x000fc40003f24070 */
[----:B------:R-:W-:-:S09]  /*5c40*/  ISETP.GT.U32.AND P3, PT, R28, R16, PT ;  /* 0x000000101c00720c */ /* 0x000fd20003f64070 */
[--C-:B------:R-:W-:Y:S01]  /*5c50*/  @!P4 IMAD.IADD R25, R25, 0x1, -R28.reuse ;  /* 0x000000011919c824 */ /* 0x100fe200078e0a1c */
[C---:B------:R-:W-:Y:S02]  /*5c60*/  ISETP.GT.U32.AND P4, PT, R28.reuse, R27, PT ;  /* 0x0000001b1c00720c */ /* 0x040fe40003f84070 */
[C---:B------:R-:W-:Y:S02]  /*5c70*/  ISETP.GT.U32.AND P0, PT, R28.reuse, R18, PT ;  /* 0x000000121c00720c */ /* 0x040fe40003f04070 */
[----:B------:R-:W-:Y:S01]  /*5c80*/  ISETP.GT.U32.AND P6, PT, R28, R25, PT ;  /* 0x000000191c00720c */ /* 0x000fe20003fc4070 */
[--C-:B------:R-:W-:Y:S02]  /*5c90*/  @!P3 IMAD.IADD R16, R16, 0x1, -R28.reuse ;  /* 0x000000011010b824 */ /* 0x100fe400078e0a1c */
[--C-:B------:R-:W-:Y:S02]  /*5ca0*/  @!P5 IMAD.IADD R6, R6, 0x1, -R28.reuse ;  /* 0x000000010606d824 */ /* 0x100fe400078e0a1c */
[----:B------:R-:W-:-:S04]  /*5cb0*/  @!P1 IMAD.IADD R17, R17, 0x1, -R28 ;  /* 0x0000000111119824 */ /* 0x000fc800078e0a1c */
[--C-:B------:R-:W-:Y:S01]  /*5cc0*/  @!P4 IMAD.IADD R27, R27, 0x1, -R28.reuse ;  /* 0x000000011b1bc824 */ /* 0x100fe200078e0a1c */
[----:B------:R0:W-:Y:S01]  /*5cd0*/  STL [R1+0x118], R16 ;  /* 0x0001181001007387 */ /* 0x0001e20000100800 */
[----:B------:R-:W-:Y:S01]  /*5ce0*/  ISETP.GT.U32.AND P2, PT, R28, R19, PT ;  /* 0x000000131c00720c */ /* 0x000fe20003f44070 */
[--C-:B------:R-:W-:Y:S02]  /*5cf0*/  @!P0 IMAD.IADD R18, R18, 0x1, -R28.reuse ;  /* 0x0000000112128824 */ /* 0x100fe400078e0a1c */
[----:B------:R-:W-:Y:S01]  /*5d00*/  @!P6 IMAD.IADD R25, R25, 0x1, -R28 ;  /* 0x000000011919e824 */ /* 0x000fe200078e0a1c */
[----:B0-----:R-:W5:Y:S01]  /*5d10*/  LDL.LU R16, [R1+0xc8] ;  /* 0x0000c80001107983 */ /* 0x001f620000300800 */
[C---:B------:R-:W-:Y:S02]  /*5d20*/  ISETP.GT.U32.AND P4, PT, R28.reuse, R22, PT ;  /* 0x000000161c00720c */ /* 0x040fe40003f84070 */
[C---:B------:R-:W-:Y:S02]  /*5d30*/  ISETP.GT.U32.AND P5, PT, R28.reuse, R7, PT ;  /* 0x000000071c00720c */ /* 0x040fe40003fa4070 */
[----:B------:R-:W-:-:S02]  /*5d40*/  ISETP.GT.U32.AND P3, PT, R28, R20, PT ;  /* 0x000000141c00720c */ /* 0x000fc40003f64070 */
[----:B------:R-:W-:-:S07]  /*5d50*/  ISETP.GT.U32.AND P1, PT, R28, R8, PT ;  /* 0x000000081c00720c */ /* 0x000fce0003f24070 */
[--C-:B------:R-:W-:Y:S01]  /*5d60*/  @!P4 IMAD.IADD R22, R22, 0x1, -R28.reuse ;  /* 0x000000011616c824 */ /* 0x100fe200078e0a1c */
[C---:B------:R-:W-:Y:S01]  /*5d70*/  ISETP.GT.U32.AND P0, PT, R28.reuse, R9, PT ;  /* 0x000000091c00720c */ /* 0x040fe20003f04070 */
[--C-:B------:R-:W-:Y:S02]  /*5d80*/  @!P5 IMAD.IADD R7, R7, 0x1, -R28.reuse ;  /* 0x000000010707d824 */ /* 0x100fe400078e0a1c */
[--C-:B------:R-:W-:Y:S01]  /*5d90*/  @!P2 IMAD.IADD R19, R19, 0x1, -R28.reuse ;  /* 0x000000011313a824 */ /* 0x100fe200078e0a1c */
[----:B------:R-:W-:Y:S01]  /*5da0*/  ISETP.GT.U32.AND P2, PT, R28, R21, PT ;  /* 0x000000151c00720c */ /* 0x000fe20003f44070 */
[----:B------:R-:W-:-:S08]  /*5db0*/  @!P1 IMAD.IADD R8, R8, 0x1, -R28 ;  /* 0x0000000108089824 */ /* 0x000fd000078e0a1c */
[--C-:B------:R-:W-:Y:S01]  /*5dc0*/  @!P0 IMAD.IADD R9, R9, 0x1, -R28.reuse ;  /* 0x0000000109098824 */ /* 0x100fe200078e0a1c */
[----:B------:R-:W-:Y:S01]  /*5dd0*/  STL [R1+0x11c], R27 ;  /* 0x00011c1b01007387 */ /* 0x000fe20000100800 */
[----:B------:R-:W-:-:S03]  /*5de0*/  @!P3 IMAD.IADD R20, R20, 0x1, -R28 ;  /* 0x000000011414b824 */ /* 0x000fc600078e0a1c */
[----:B------:R-:W-:Y:S04]  /*5df0*/  STL [R1+0xf8], R6 ;  /* 0x0000f80601007387 */ /* 0x000fe80000100800 */
[----:B------:R-:W-:Y:S01]  /*5e00*/  STL [R1+0x104], R17 ;  /* 0x0001041101007387 */ /* 0x000fe20000100800 */
[----:B------:R-:W-:-:S03]  /*5e10*/  @!P2 IMAD.IADD R21, R21, 0x1, -R28 ;  /* 0x000000011515a824 */ /* 0x000fc600078e0a1c */
[----:B------:R-:W-:Y:S04]  /*5e20*/  STL [R1+0x108], R18 ;  /* 0x0001081201007387 */ /* 0x000fe80000100800 */
[----:B------:R-:W-:Y:S04]  /*5e30*/  STL [R1+0x10c], R19 ;  /* 0x00010c1301007387 */ /* 0x000fe80000100800 */
[----:B------:R0:W-:Y:S04]  /*5e40*/  STL [R1+0x100], R25 ;  /* 0x0001001901007387 */ /* 0x0001e80000100800 */
[----:B------:R1:W-:Y:S04]  /*5e50*/  STL [R1+0x110], R20 ;  /* 0x0001101401007387 */ /* 0x0003e80000100800 */
[----:B0-----:R-:W5:Y:S04]  /*5e60*/  LDL.LU R25, [R1+0xcc] ;  /* 0x0000cc0001197983 */ /* 0x001f680000300800 */
[----:B------:R-:W5:Y:S04]  /*5e70*/  LDL.LU R17, [R1+0xac] ;  /* 0x0000ac0001117983 */ /* 0x000f680000300800 */
[----:B------:R-:W5:Y:S04]  /*5e80*/  LDL.LU R18, [R1+0xb8] ;  /* 0x0000b80001127983 */ /* 0x000f680000300800 */
[----:B------:R-:W5:Y:S04]  /*5e90*/  LDL.LU R19, [R1+0xbc] ;  /* 0x0000bc0001137983 */ /* 0x000f680000300800 */
[----:B-1----:R-:W5:Y:S01]  /*5ea0*/  LDL.LU R20, [R1+0xc0] ;  /* 0x0000c00001147983 */ /* 0x002f620000300800 */
[----:B---3--:R-:W-:-:S02]  /*5eb0*/  ISETP.GT.U32.AND P6, PT, R28, R10, PT ;  /* 0x0000000a1c00720c */ /* 0x008fc40003fc4070 */
[C---:B----4-:R-:W-:Y:S02]  /*5ec0*/  ISETP.GT.U32.AND P4, PT, R28.reuse, R11, PT ;  /* 0x0000000b1c00720c */ /* 0x050fe40003f84070 */
[C---:B--2---:R-:W-:Y:S02]  /*5ed0*/  ISETP.GT.U32.AND P5, PT, R28.reuse, R12, PT ;  /* 0x0000000c1c00720c */ /* 0x044fe40003fa4070 */
[----:B------:R-:W-:-:S07]  /*5ee0*/  ISETP.GT.U32.AND P1, PT, R28, R13, PT ;  /* 0x0000000d1c00720c */ /* 0x000fce0003f24070 */
[--C-:B------:R-:W-:Y:S01]  /*5ef0*/  @!P6 IMAD.IADD R10, R10, 0x1, -R28.reuse ;  /* 0x000000010a0ae824 */ /* 0x100fe200078e0a1c */
[C---:B------:R-:W-:Y:S01]  /*5f00*/  ISETP.GT.U32.AND P6, PT, R28.reuse, R22, PT ;  /* 0x000000161c00720c */ /* 0x040fe20003fc4070 */
[--C-:B------:R-:W-:Y:S01]  /*5f10*/  @!P4 IMAD.IADD R11, R11, 0x1, -R28.reuse ;  /* 0x000000010b0bc824 */ /* 0x100fe200078e0a1c */
[C---:B------:R-:W-:Y:S02]  /*5f20*/  ISETP.GT.U32.AND P4, PT, R28.reuse, R7, PT ;  /* 0x000000071c00720c */ /* 0x040fe40003f84070 */
[----:B------:R-:W-:Y:S01]  /*5f30*/  ISETP.GT.U32.AND P0, PT, R28, R14, PT ;  /* 0x0000000e1c00720c */ /* 0x000fe20003f04070 */
[--C-:B------:R-:W-:Y:S01]  /*5f40*/  @!P5 IMAD.IADD R12, R12, 0x1, -R28.reuse ;  /* 0x000000010c0cd824 */ /* 0x100fe200078e0a1c */
[C---:B------:R-:W-:Y:S01]  /*5f50*/  ISETP.GT.U32.AND P5, PT, R28.reuse, R8, PT ;  /* 0x000000081c00720c */ /* 0x040fe20003fa4070 */
[----:B------:R-:W-:Y:S01]  /*5f60*/  @!P1 IMAD.IADD R13, R13, 0x1, -R28 ;  /* 0x000000010d0d9824 */ /* 0x000fe200078e0a1c */
[----:B------:R-:W-:-:S05]  /*5f70*/  ISETP.GT.U32.AND P1, PT, R28, R9, PT ;  /* 0x000000091c00720c */ /* 0x000fca0003f24070 */
[--C-:B------:R-:W-:Y:S02]  /*5f80*/  @!P6 IMAD.IADD R22, R22, 0x1, -R28.reuse ;  /* 0x000000011616e824 */ /* 0x100fe400078e0a1c */
[--C-:B------:R-:W-:Y:S02]  /*5f90*/  @!P4 IMAD.IADD R7, R7, 0x1, -R28.reuse ;  /* 0x000000010707c824 */ /* 0x100fe400078e0a1c */
[--C-:B------:R-:W-:Y:S01]  /*5fa0*/  @!P0 IMAD.IADD R14, R14, 0x1, -R28.reuse ;  /* 0x000000010e0e8824 */ /* 0x100fe200078e0a1c */
[----:B------:R-:W-:Y:S01]  /*5fb0*/  ISETP.GT.U32.AND P0, PT, R28, R21, PT ;  /* 0x000000151c00720c */ /* 0x000fe20003f04070 */
[--C-:B------:R-:W-:Y:S01]  /*5fc0*/  @!P5 IMAD.IADD R8, R8, 0x1, -R28.reuse ;  /* 0x000000010808d824 */ /* 0x100fe200078e0a1c */
[----:B------:R0:W-:Y:S01]  /*5fd0*/  STL [R1+0xfc], R22 ;  /* 0x0000fc1601007387 */ /* 0x0001e20000100800 */
[----:B------:R-:W-:-:S03]  /*5fe0*/  @!P1 IMAD.IADD R9, R9, 0x1, -R28 ;  /* 0x0000000109099824 */ /* 0x000fc600078e0a1c */
[----:B0-----:R-:W2:Y:S04]  /*5ff0*/  LDL.LU R22, [R1+0x1e8] ;  /* 0x0001e80001167983 */ /* 0x001ea80000300800 */
[----:B------:R0:W-:Y:S04]  /*6000*/  STL [R1+0xec], R7 ;  /* 0x0000ec0701007387 */ /* 0x0001e80000100800 */
[----:B------:R-:W3:Y:S04]  /*6010*/  LDL.LU R6, [R1+0xb4] ;  /* 0x0000b40001067983 */ /* 0x000ee80000300800 */
[----:B------:R1:W-:Y:S01]  /*6020*/  STL [R1+0xf0], R8 ;  /* 0x0000f00801007387 */ /* 0x0003e20000100800 */
[----:B------:R-:W-:-:S03]  /*6030*/  @!P0 IMAD.IADD R21, R21, 0x1, -R28 ;  /* 0x0000000115158824 */ /* 0x000fc600078e0a1c */
[----:B0-----:R-:W4:Y:S04]  /*6040*/  LDL.LU R7, [R1+0xb0] ;  /* 0x0000b00001077983 */ /* 0x001f280000300800 */
[----:B------:R0:W-:Y:S04]  /*6050*/  STL [R1+0xf4], R9 ;  /* 0x0000f40901007387 */ /* 0x0001e80000100800 */
[----:B-1----:R-:W2:Y:S04]  /*6060*/  LDL.LU R8, [R1+0xa0] ;  /* 0x0000a00001087983 */ /* 0x002ea80000300800 */
[----:B0-----:R-:W2:Y:S04]  /*6070*/  LDL.LU R9, [R1+0xa4] ;  /* 0x0000a40001097983 */ /* 0x001ea80000300800 */
[----:B------:R0:W-:Y:S04]  /*6080*/  STL [R1+0xd0], R21 ;  /* 0x0000d01501007387 */ /* 0x0001e80000100800 */
[----:B0-----:R-:W2:Y:S01]  /*6090*/  LDL.LU R21, [R1+0xa8] ;  /* 0x0000a80001157983 */ /* 0x001ea20000300800 */
[----:B------:R-:W-:-:S02]  /*60a0*/  ISETP.GT.U32.AND P3, PT, R28, R23, PT ;  /* 0x000000171c00720c */ /* 0x000fc40003f64070 */
[----:B-----5:R-:W-:-:S11]  /*60b0*/  ISETP.GT.U32.AND P2, PT, R28, R15, PT ;  /* 0x0000000f1c00720c */ /* 0x020fd60003f44070 */
[--C-:B------:R-:W-:Y:S01]  /*60c0*/  @!P3 IMAD.IADD R23, R23, 0x1, -R28.reuse ;  /* 0x000000011717b824 */ /* 0x100fe200078e0a1c */
[C---:B------:R-:W-:Y:S01]  /*60d0*/  ISETP.GT.U32.AND P3, PT, R28.reuse, R16, PT ;  /* 0x000000101c00720c */ /* 0x040fe20003f64070 */
[----:B------:R-:W-:Y:S01]  /*60e0*/  @!P2 IMAD.IADD R15, R15, 0x1, -R28 ;  /* 0x000000010f0fa824 */ /* 0x000fe200078e0a1c */
[C---:B------:R-:W-:Y:S02]  /*60f0*/  ISETP.GT.U32.AND P4, PT, R28.reuse, R11, PT ;  /* 0x0000000b1c00720c */ /* 0x040fe40003f84070 */
[C---:B------:R-:W-:Y:S02]  /*6100*/  ISETP.GT.U32.AND P2, PT, R28.reuse, R23, PT ;  /* 0x000000171c00720c */ /* 0x040fe40003f44070 */
[----:B------:R-:W-:-:S07]  /*6110*/  ISETP.GT.U32.AND P5, PT, R28, R12, PT ;  /* 0x0000000c1c00720c */ /* 0x000fce0003fa4070 */
[----:B------:R-:W-:Y:S01]  /*6120*/  @!P3 IMAD.IADD R16, R16, 0x1, -R28 ;  /* 0x000000011010b824 */ /* 0x000fe200078e0a1c */
[C---:B------:R-:W-:Y:S02]  /*6130*/  ISETP.GT.U32.AND P3, PT, R28.reuse, R10, PT ;  /* 0x0000000a1c00720c */ /* 0x040fe40003f64070 */
[C---:B------:R-:W-:Y:S01]  /*6140*/  ISETP.GT.U32.AND P1, PT, R28.reuse, R13, PT ;  /* 0x0000000d1c00720c */ /* 0x040fe20003f24070 */
[----:B------:R-:W-:Y:S01]  /*6150*/  IMAD.HI.U32 R29, R29, R24, RZ ;  /* 0x000000181d1d7227 */ /* 0x000fe200078e00ff */
[----:B------:R-:W-:-:S03]  /*6160*/  ISETP.GT.U32.AND P6, PT, R28, R16, PT ;  /* 0x000000101c00720c */ /* 0x000fc60003fc4070 */
[--C-:B------:R-:W-:Y:S02]  /*6170*/  @!P2 IMAD.IADD R23, R23, 0x1, -R28.reuse ;  /* 0x000000011717a824 */ /* 0x100fe400078e0a1c */
[----:B------:R-:W-:-:S04]  /*6180*/  @!P4 IMAD.IADD R11, R11, 0x1, -R28 ;  /* 0x000000010b0bc824 */ /* 0x000fc800078e0a1c */
[--C-:B------:R-:W-:Y:S02]  /*6190*/  @!P3 IMAD.IADD R10, R10, 0x1, -R28.reuse ;  /* 0x000000010a0ab824 */ /* 0x100fe400078e0a1c */
[----:B------:R-:W-:Y:S02]  /*61a0*/  IMAD.MOV R29, RZ, RZ, -R29 ;  /* 0x000000ffff1d7224 */ /* 0x000fe400078e0a1d */
[----:B------:R-:W-:Y:S01]  /*61b0*/  @!P5 IMAD.IADD R12, R12, 0x1, -R28 ;  /* 0x000000010c0cd824 */ /* 0x000fe200078e0a1c */
[C---:B------:R-:W-:Y:S01]  /*61c0*/  ISETP.GT.U32.AND P0, PT, R28.reuse, R14, PT ;  /* 0x0000000e1c00720c */ /* 0x040fe20003f04070 */
[----:B------:R0:W-:Y:S01]  /*61d0*/  STL [R1+0xdc], R23 ;  /* 0x0000dc1701007387 */ /* 0x0001e20000100800 */
[----:B------:R-:W-:Y:S02]  /*61e0*/  IMAD R29, R28, R29, R24 ;  /* 0x0000001d1c1d7224 */ /* 0x000fe400078e0218 */
[--C-:B------:R-:W-:Y:S02]  /*61f0*/  @!P1 IMAD.IADD R13, R13, 0x1, -R28.reuse ;  /* 0x000000010d0d9824 */ /* 0x100fe400078e0a1c */
[----:B------:R-:W-:Y:S01]  /*6200*/  @!P6 IMAD.IADD R16, R16, 0x1, -R28 ;  /* 0x000000011010e824 */ /* 0x000fe200078e0a1c */
[----:B0-----:R-:W5:Y:S04]  /*6210*/  LDL.LU R23, [R1+0x94] ;  /* 0x0000940001177983 */ /* 0x001f680000300800 */
[----:B------:R-:W5:Y:S01]  /*6220*/  LDL.LU R24, [R1+0x98] ;  /* 0x0000980001187983 */ /* 0x000f620000300800 */
[----:B------:R-:W-:-:S02]  /*6230*/  ISETP.GT.U32.AND P3, PT, R28, R25, PT ;  /* 0x000000191c00720c */ /* 0x000fc40003f64070 */
[C---:B------:R-:W-:Y:S02]  /*6240*/  ISETP.GT.U32.AND P4, PT, R28.reuse, R17, PT ;  /* 0x000000111c00720c */ /* 0x040fe40003f84070 */
[C---:B------:R-:W-:Y:S02]  /*6250*/  ISETP.GT.U32.AND P5, PT, R28.reuse, R18, PT ;  /* 0x000000121c00720c */ /* 0x040fe40003fa4070 */
[----:B------:R-:W-:-:S07]  /*6260*/  ISETP.GT.U32.AND P1, PT, R28, R19, PT ;  /* 0x000000131c00720c */ /* 0x000fce0003f24070 */
[--C-:B------:R-:W-:Y:S01]  /*6270*/  @!P3 IMAD.IADD R25, R25, 0x1, -R28.reuse ;  /* 0x000000011919b824 */ /* 0x100fe200078e0a1c */
[----:B------:R-:W-:Y:S01]  /*6280*/  ISETP.GT.U32.AND P2, PT, R28, R15, PT ;  /* 0x0000000f1c00720c */ /* 0x000fe20003f44070 */
[--C-:B------:R-:W-:Y:S02]  /*6290*/  @!P4 IMAD.IADD R17, R17, 0x1, -R28.reuse ;  /* 0x000000011111c824 */ /* 0x100fe400078e0a1c */
[--C-:B------:R-:W-:Y:S02]  /*62a0*/  @!P0 IMAD.IADD R14, R14, 0x1, -R28.reuse ;  /* 0x000000010e0e8824 */ /* 0x100fe400078e0a1c */
[--C-:B------:R-:W-:Y:S01]  /*62b0*/  @!P5 IMAD.IADD R18, R18, 0x1, -R28.reuse ;  /* 0x000000011212d824 */ /* 0x100fe200078e0a1c */
[----:B------:R-:W-:Y:S01]  /*62c0*/  ISETP.GT.U32.AND P0, PT, R28, R20, PT ;  /* 0x000000141c00720c */ /* 0x000fe20003f04070 */
[--C-:B------:R-:W-:Y:S01]  /*62d0*/  @!P1 IMAD.IADD R19, R19, 0x1, -R28.reuse ;  /* 0x0000000113139824 */ /* 0x100fe200078e0a1c */
[----:B------:R0:W-:Y:S05]  /*62e0*/  STL [R1+0xe0], R10 ;  /* 0x0000e00a01007387 */ /* 0x0001ea0000100800 */
[--C-:B------:R-:W-:Y:S01]  /*62f0*/  @!P2 IMAD.IADD R15, R15, 0x1, -R28.reuse ;  /* 0x000000010f0fa824 */ /* 0x100fe200078e0a1c */
[----:B------:R1:W-:Y:S04]  /*6300*/  STL [R1+0xe4], R11 ;  /* 0x0000e40b01007387 */ /* 0x0003e80000100800 */
[----:B------:R0:W-:Y:S01]  /*6310*/  STL [R1+0xe8], R12 ;  /* 0x0000e80c01007387 */ /* 0x0001e20000100800 */
[----:B------:R-:W-:-:S03]  /*6320*/  @!P0 IMAD.IADD R20, R20, 0x1, -R28 ;  /* 0x0000000114148824 */ /* 0x000fc600078e0a1c */
[----:B------:R1:W-:Y:S04]  /*6330*/  STL [R1+0xd8], R13 ;  /* 0x0000d80d01007387 */ /* 0x0003e80000100800 */
[----:B------:R1:W-:Y:S04]  /*6340*/  STL [R1+0xd4], R14 ;  /* 0x0000d40e01007387 */ /* 0x0003e80000100800 */
[----:B0-----:R-:W5:Y:S04]  /*6350*/  LDL.LU R10, [R1+0x9c] ;  /* 0x00009c00010a7983 */ /* 0x001f680000300800 */
[----:B------:R-:W-:Y:S04]  /*6360*/  STL [R1+0xc4], R15 ;  /* 0x0000c40f01007387 */ /* 0x000fe80000100800 */
[----:B-1----:R-:W5:Y:S04]  /*6370*/  LDL.LU R11, [R1+0x1c0] ;  /* 0x0001c000010b7983 */ /* 0x002f680000300800 */
[----:B------:R-:W5:Y:S04]  /*6380*/  LDL.LU R12, [R1+0x1c4] ;  /* 0x0001c400010c7983 */ /* 0x000f680000300800 */
[----:B------:R-:W-:Y:S04]  /*6390*/  STL [R1+0xc8], R16 ;  /* 0x0000c81001007387 */ /* 0x000fe80000100800 */
[----:B------:R-:W5:Y:S04]  /*63a0*/  LDL.LU R13, [R1+0x1b8] ;  /* 0x0001b800010d7983 */ /* 0x000f680000300800 */
[----:B------:R-:W5:Y:S01]  /*63b0*/  LDL.LU R14, [R1+0x1b4] ;  /* 0x0001b400010e7983 */ /* 0x000f620000300800 */
[----:B---3--:R-:W-:-:S02]  /*63c0*/  ISETP.GT.U32.AND P6, PT, R28, R6, PT ;  /* 0x000000061c00720c */ /* 0x008fc40003fc4070 */
[C---:B----4-:R-:W-:Y:S02]  /*63d0*/  ISETP.GT.U32.AND P3, PT, R28.reuse, R7, PT ;  /* 0x000000071c00720c */ /* 0x050fe40003f64070 */
[C---:B--2---:R-:W-:Y:S02]  /*63e0*/  ISETP.GT.U32.AND P4, PT, R28.reuse, R8, PT ;  /* 0x000000081c00720c */ /* 0x044fe40003f84070 */
[----:B------:R-:W-:-:S07]  /*63f0*/  ISETP.GT.U32.AND P5, PT, R28, R9, PT ;  /* 0x000000091c00720c */ /* 0x000fce0003fa4070 */
[--C-:B------:R-:W-:Y:S01]  /*6400*/  @!P6 IMAD.IADD R6, R6, 0x1, -R28.reuse ;  /* 0x000000010606e824 */ /* 0x100fe200078e0a1c */
[C---:B------:R-:W-:Y:S01]  /*6410*/  ISETP.GT.U32.AND P6, PT, R28.reuse, R25, PT ;  /* 0x000000191c00720c */ /* 0x040fe20003fc4070 */
[--C-:B------:R-:W-:Y:S01]  /*6420*/  @!P3 IMAD.IADD R7, R7, 0x1, -R28.reuse ;  /* 0x000000010707b824 */ /* 0x100fe200078e0a1c */
[----:B------:R-:W-:Y:S01]  /*6430*/  ISETP.GT.U32.AND P3, PT, R28, R17, PT ;  /* 0x000000111c00720c */ /* 0x000fe20003f64070 */
[--C-:B------:R-:W-:Y:S01]  /*6440*/  @!P4 IMAD.IADD R8, R8, 0x1, -R28.reuse ;  /* 0x000000010808c824 */ /* 0x100fe200078e0a1c */
[C---:B------:R-:W-:Y:S01]  /*6450*/  ISETP.GT.U32.AND P1, PT, R28.reuse, R21, PT ;  /* 0x000000151c00720c */ /* 0x040fe20003f24070 */
[----:B------:R-:W-:Y:S01]  /*6460*/  @!P5 IMAD.IADD R9, R9, 0x1, -R28 ;  /* 0x000000010909d824 */ /* 0x000fe200078e0a1c */
[C---:B------:R-:W-:Y:S02]  /*6470*/  ISETP.GT.U32.AND P4, PT, R28.reuse, R18, PT ;  /* 0x000000121c00720c */ /* 0x040fe40003f84070 */
        /* <DEDUP_REMOVED lines=9> */
[----:B------:R0:W-:Y:S03]  /*6510*/  STL [R1+0xac], R17 ;  /* 0x0000ac1101007387 */ /* 0x0001e60000100800 */
[----:B------:R-:W-:Y:S01]  /*6520*/  @!P1 IMAD.IADD R20, R20, 0x1, -R28 ;  /* 0x0000000114149824 */ /* 0x000fe200078e0a1c */
[----:B------:R-:W3:Y:S04]  /*6530*/  LDL.LU R15, [R1+0x1a4] ;  /* 0x0001a400010f7983 */ /* 0x000ee80000300800 */
[----:B------:R1:W-:Y:S04]  /*6540*/  STL [R1+0xb8], R18 ;  /* 0x0000b81201007387 */ /* 0x0003e80000100800 */
[----:B------:R-:W4:Y:S04]  /*6550*/  LDL.LU R16, [R1+0x1ac] ;  /* 0x0001ac0001107983 */ /* 0x000f280000300800 */
[----:B------:R1:W-:Y:S04]  /*6560*/  STL [R1+0xbc], R19 ;  /* 0x0000bc1301007387 */ /* 0x0003e80000100800 */
[----:B0-----:R-:W2:Y:S04]  /*6570*/  LDL.LU R17, [R1+0x154] ;  /* 0x0001540001117983 */ /* 0x001ea80000300800 */
[----:B-1----:R-:W2:Y:S04]  /*6580*/  LDL.LU R18, [R1+0x168] ;  /* 0x0001680001127983 */ /* 0x002ea80000300800 */
[----:B------:R0:W-:Y:S04]  /*6590*/  STL [R1+0xc0], R20 ;  /* 0x0000c01401007387 */ /* 0x0001e80000100800 */
[----:B------:R-:W2:Y:S04]  /*65a0*/  LDL.LU R19, [R1+0x16c] ;  /* 0x00016c0001137983 */ /* 0x000ea80000300800 */
        /* <DEDUP_REMOVED lines=9> */
[--C-:B------:R-:W-:Y:S01]  /*6640*/  @!P2 IMAD.IADD R24, R24, 0x1, -R28.reuse ;  /* 0x000000011818a824 */ /* 0x100fe200078e0a1c */
[C---:B------:R-:W-:Y:S02]  /*6650*/  ISETP.GT.U32.AND P2, PT, R28.reuse, R6, PT ;  /* 0x000000061c00720c */ /* 0x040fe40003f44070 */
[C---:B------:R-:W-:Y:S02]  /*6660*/  ISETP.GT.U32.AND P5, PT, R28.reuse, R9, PT ;  /* 0x000000091c00720c */ /* 0x040fe40003fa4070 */
[C---:B------:R-:W-:Y:S01]  /*6670*/  ISETP.GT.U32.AND P1, PT, R28.reuse, R24, PT ;  /* 0x000000181c00720c */ /* 0x040fe20003f24070 */
[--C-:B------:R-:W-:Y:S01]  /*6680*/  @!P3 IMAD.IADD R7, R7, 0x1, -R28.reuse ;  /* 0x000000010707b824 */ /* 0x100fe200078e0a1c */
[----:B------:R-:W-:Y:S01]  /*6690*/  ISETP.GT.U32.AND P6, PT, R28, R21, PT ;  /* 0x000000151c00720c */ /* 0x000fe20003fc4070 */
[--C-:B------:R-:W-:Y:S02]  /*66a0*/  @!P0 IMAD.IADD R22, R22, 0x1, -R28.reuse ;  /* 0x0000000116168824 */ /* 0x100fe400078e0a1c */
[----:B------:R-:W-:-:S04]  /*66b0*/  @!P4 IMAD.IADD R8, R8, 0x1, -R28 ;  /* 0x000000010808c824 */ /* 0x000fc800078e0a1c */
[--C-:B------:R-:W-:Y:S01]  /*66c0*/  @!P2 IMAD.IADD R6, R6, 0x1, -R28.reuse ;  /* 0x000000010606a824 */ /* 0x100fe200078e0a1c */
[C---:B------:R-:W-:Y:S01]  /*66d0*/  ISETP.GT.U32.AND P2, PT, R28.reuse, R10, PT ;  /* 0x0000000a1c00720c */ /* 0x040fe20003f44070 */
[--C-:B------:R-:W-:Y:S01]  /*66e0*/  @!P5 IMAD.IADD R9, R9, 0x1, -R28.reuse ;  /* 0x000000010909d824 */ /* 0x100fe200078e0a1c */
[----:B------:R0:W-:Y:S01]  /*66f0*/  STL [R1+0x1e8], R22 ;  /* 0x0001e81601007387 */ /* 0x0001e20000100800 */
[C---:B------:R-:W-:Y:S02]  /*6700*/  ISETP.GT.U32.AND P3, PT, R28.reuse, R11, PT ;  /* 0x0000000b1c00720c */ /* 0x040fe40003f64070 */
[----:B------:R-:W-:Y:S01]  /*6710*/  ISETP.GT.U32.AND P4, PT, R28, R12, PT ;  /* 0x0000000c1c00720c */ /* 0x000fe20003f84070 */
[----:B0-----:R-:W5:Y:S01]  /*6720*/  LDL.LU R22, [R1+0x178] ;  /* 0x0001780001167983 */ /* 0x001f620000300800 */
[----:B------:R-:W-:Y:S01]  /*6730*/  @!P1 IMAD.IADD R24, R24, 0x1, -R28 ;  /* 0x0000000118189824 */ /* 0x000fe200078e0a1c */
[----:B------:R-:W-:-:S05]  /*6740*/  ISETP.GT.U32.AND P5, PT, R28, R13, PT ;  /* 0x0000000d1c00720c */ /* 0x000fca0003fa4070 */
[----:B------:R-:W-:-:S03]  /*6750*/  @!P2 IMAD.IADD R10, R10, 0x1, -R28 ;  /* 0x000000010a0aa824 */ /* 0x000fc600078e0a1c */
[--C-:B------:R-:W-:Y:S01]  /*6760*/  @!P3 IMAD.IADD R11, R11, 0x1, -R28.reuse ;  /* 0x000000010b0bb824 */ /* 0x100fe200078e0a1c */
[C---:B------:R-:W-:Y:S01]  /*6770*/  ISETP.GT.U32.AND P0, PT, R28.reuse, R23, PT ;  /* 0x000000171c00720c */ /* 0x040fe20003f04070 */
[--C-:B------:R-:W-:Y:S01]  /*6780*/  @!P6 IMAD.IADD R21, R21, 0x1, -R28.reuse ;  /* 0x000000011515e824 */ /* 0x100fe200078e0a1c */
[----:B------:R-:W-:Y:S01]  /*6790*/  ISETP.GT.U32.AND P6, PT, R28, R14, PT ;  /* 0x0000000e1c00720c */ /* 0x000fe20003fc4070 */
[--C-:B------:R-:W-:Y:S02]  /*67a0*/  @!P4 IMAD.IADD R12, R12, 0x1, -R28.reuse ;  /* 0x000000010c0cc824 */ /* 0x100fe400078e0a1c */
[--C-:B------:R-:W-:Y:S01]  /*67b0*/  @!P5 IMAD.IADD R13, R13, 0x1, -R28.reuse ;  /* 0x000000010d0dd824 */ /* 0x100fe200078e0a1c */
[----:B------:R-:W-:Y:S07]  /*67c0*/  STL [R1+0xb4], R6 ;  /* 0x0000b40601007387 */ /* 0x000fee0000100800 */
[--C-:B------:R-:W-:Y:S01]  /*67d0*/  @!P0 IMAD.IADD R23, R23, 0x1, -R28.reuse ;  /* 0x0000000117178824 */ /* 0x100fe200078e0a1c */
[----:B------:R-:W-:Y:S01]  /*67e0*/  STL [R1+0xb0], R7 ;  /* 0x0000b00701007387 */ /* 0x000fe20000100800 */
[----:B------:R-:W-:-:S03]  /*67f0*/  @!P6 IMAD.IADD R14, R14, 0x1, -R28 ;  /* 0x000000010e0ee824 */ /* 0x000fc600078e0a1c */
[----:B------:R-:W-:Y:S04]  /*6800*/  STL [R1+0xa0], R8 ;  /* 0x0000a00801007387 */ /* 0x000fe80000100800 */
[----:B------:R-:W-:Y:S04]  /*6810*/  STL [R1+0xa4], R9 ;  /* 0x0000a40901007387 */ /* 0x000fe80000100800 */
[----:B------:R-:W-:Y:S04]  /*6820*/  STL [R1+0xa8], R21 ;  /* 0x0000a81501007387 */ /* 0x000fe80000100800 */
[----:B------:R0:W-:Y:S04]  /*6830*/  STL [R1+0x98], R24 ;  /* 0x0000981801007387 */ /* 0x0001e80000100800 */
[----:B------:R1:W-:Y:S04]  /*6840*/  STL [R1+0x94], R23 ;  /* 0x0000941701007387 */ /* 0x0003e80000100800 */
[----:B0-----:R-:W5:Y:S04]  /*6850*/  LDL.LU R24, [R1+0x160] ;  /* 0x0001600001187983 */ /* 0x001f680000300800 */
[----:B-1----:R-:W5:Y:S04]  /*6860*/  LDL.LU R23, [R1+0x158] ;  /* 0x0001580001177983 */ /* 0x002f680000300800 */
[----:B------:R-:W5:Y:S04]  /*6870*/  LDL.LU R21, [R1+0x120] ;  /* 0x0001200001157983 */ /* 0x000f680000300800 */
[----:B------:R-:W5:Y:S04]  /*6880*/  LDL.LU R27, [R1+0x130] ;  /* 0x00013000011b7983 */ /* 0x000f680000300800 */
[----:B------:R-:W5:Y:S04]  /*6890*/  LDL.LU R6, [R1+0x138] ;  /* 0x0001380001067983 */ /* 0x000f680000300800 */
[----:B------:R-:W5:Y:S01]  /*68a0*/  LDL.LU R7, [R1+0x54] ;  /* 0x0000540001077983 */ /* 0x000f620000300800 */
[----:B---3--:R-:W-:-:S02]  /*68b0*/  ISETP.GT.U32.AND P1, PT, R28, R15, PT ;  /* 0x0000000f1c00720c */ /* 0x008fc40003f24070 */
[C---:B----4-:R-:W-:Y:S02]  /*68c0*/  ISETP.GT.U32.AND P2, PT, R28.reuse, R16, PT ;  /* 0x000000101c00720c */ /* 0x050fe40003f44070 */
[C---:B--2---:R-:W-:Y:S02]  /*68d0*/  ISETP.GT.U32.AND P3, PT, R28.reuse, R17, PT ;  /* 0x000000111c00720c */ /* 0x044fe40003f64070 */
[----:B------:R-:W-:-:S07]  /*68e0*/  ISETP.GT.U32.AND P4, PT, R28, R18, PT ;  /* 0x000000121c00720c */ /* 0x000fce0003f84070 */
[--C-:B------:R-:W-:Y:S01]  /*68f0*/  @!P1 IMAD.IADD R15, R15, 0x1, -R28.reuse ;  /* 0x000000010f0f9824 */ /* 0x100fe200078e0a1c */
[C---:B------:R-:W-:Y:S02]  /*6900*/  ISETP.GT.U32.AND P1, PT, R28.reuse, R10, PT ;  /* 0x0000000a1c00720c */ /* 0x040fe40003f24070 */
[----:B------:R-:W-:Y:S01]  /*6910*/  ISETP.GT.U32.AND P5, PT, R28, R19, PT ;  /* 0x000000131c00720c */ /* 0x000fe20003fa4070 */
[--C-:B------:R-:W-:Y:S01]  /*6920*/  @!P2 IMAD.IADD R16, R16, 0x1, -R28.reuse ;  /* 0x000000011010a824 */ /* 0x100fe200078e0a1c */
[C---:B------:R-:W-:Y:S01]  /*6930*/  ISETP.GT.U32.AND P2, PT, R28.reuse, R11, PT ;  /* 0x0000000b1c00720c */ /* 0x040fe20003f44070 */
[--C-:B------:R-:W-:Y:S01]  /*6940*/  @!P3 IMAD.IADD R17, R17, 0x1, -R28.reuse ;  /* 0x000000011111b824 */ /* 0x100fe200078e0a1c */
[----:B------:R-:W-:Y:S01]  /*6950*/  ISETP.GT.U32.AND P3, PT, R28, R12, PT ;  /* 0x0000000c1c00720c */ /* 0x000fe20003f64070 */
[----:B------:R-:W-:Y:S01]  /*6960*/  @!P4 IMAD.IADD R18, R18, 0x1, -R28 ;  /* 0x000000011212c824 */ /* 0x000fe200078e0a1c */
[C---:B------:R-:W-:Y:S02]  /*6970*/  ISETP.GT.U32.AND P4, PT, R28.reuse, R13, PT ;  /* 0x0000000d1c00720c */ /* 0x040fe40003f84070 */
[----:B------:R-:W-:-:S02]  /*6980*/  ISETP.GT.U32.AND P0, PT, R28, R25, PT ;  /* 0x000000191c00720c */ /* 0x000fc40003f04070 */
[----:B------:R-:W-:-:S03]  /*6990*/  ISETP.GT.U32.AND P6, PT, R28, R20, PT ;  /* 0x000000141c00720c */ /* 0x000fc60003fc4070 */
[--C-:B------:R-:W-:Y:S01]  /*69a0*/  @!P5 IMAD.IADD R19, R19, 0x1, -R28.reuse ;  /* 0x000000011313d824 */ /* 0x100fe200078e0a1c */
[----:B------:R-:W-:Y:S01]  /*69b0*/  ISETP.GT.U32.AND P5, PT, R28, R14, PT ;  /* 0x0000000e1c00720c */ /* 0x000fe20003fa4070 */
[--C-:B------:R-:W-:Y:S02]  /*69c0*/  @!P1 IMAD.IADD R10, R10, 0x1, -R28.reuse ;  /* 0x000000010a0a9824 */ /* 0x100fe400078e0a1c */
[--C-:B------:R-:W-:Y:S02]  /*69d0*/  @!P2 IMAD.IADD R11, R11, 0x1, -R28.reuse ;  /* 0x000000010b0ba824 */ /* 0x100fe400078e0a1c */
[--C-:B------:R-:W-:Y:S01]  /*69e0*/  @!P3 IMAD.IADD R12, R12, 0x1, -R28.reuse ;  /* 0x000000010c0cb824 */ /* 0x100fe200078e0a1c */
[----:B------:R0:W-:Y:S01]  /*69f0*/  STL [R1+0x9c], R10 ;  /* 0x00009c0a01007387 */ /* 0x0001e20000100800 */
[--C-:B------:R-:W-:Y:S02]  /*6a00*/  @!P4 IMAD.IADD R13, R13, 0x1, -R28.reuse ;  /* 0x000000010d0dc824 */ /* 0x100fe400078e0a1c */
[--C-:B------:R-:W-:Y:S01]  /*6a10*/  @!P0 IMAD.IADD R25, R25, 0x1, -R28.reuse ;  /* 0x0000000119198824 */ /* 0x100fe200078e0a1c */
[----:B------:R1:W-:Y:S01]  /*6a20*/  STL [R1+0x1c0], R11 ;  /* 0x0001c00b01007387 */ /* 0x0003e20000100800 */
[----:B------:R-:W-:-:S02]  /*6a30*/  @!P6 IMAD.IADD R20, R20, 0x1, -R28 ;  /* 0x000000011414e824 */ /* 0x000fc400078e0a1c */
[----:B------:R-:W-:Y:S01]  /*6a40*/  @!P5 IMAD.IADD R14, R14, 0x1, -R28 ;  /* 0x000000010e0ed824 */ /* 0x000fe200078e0a1c */
[----:B------:R-:W2:Y:S01]  /*6a50*/  LDL.LU R8, [R1+0x50] ;  /* 0x0000500001087983 */ /* 0x000ea20000300800 */
[----:B------:R-:W-:-:S03]  /*6a60*/  ISETP.GT.U32.AND P6, PT, R28, R25, PT ;  /* 0x000000191c00720c */ /* 0x000fc60003fc4070 */
[----:B------:R3:W-:Y:S04]  /*6a70*/  STL [R1+0x1c4], R12 ;  /* 0x0001c40c01007387 */ /* 0x0007e80000100800 */
[----:B------:R4:W-:Y:S04]  /*6a80*/  STL [R1+0x1b8], R13 ;  /* 0x0001b80d01007387 */ /* 0x0009e80000100800 */
[----:B------:R-:W2:Y:S04]  /*6a90*/  LDL.LU R9, [R1+0x4c] ;  /* 0x00004c0001097983 */ /* 0x000ea80000300800 */
[----:B0-----:R-:W2:Y:S04]  /*6aa0*/  LDL.LU R10, [R1+0x48] ;  /* 0x00004800010a7983 */ /* 0x001ea80000300800 */
[----:B------:R-:W-:Y:S04]  /*6ab0*/  STL [R1+0x1b4], R14 ;  /* 0x0001b40e01007387 */ /* 0x000fe80000100800 */
[----:B-1----:R-:W2:Y:S04]  /*6ac0*/  LDL.LU R11, [R1+0x44] ;  /* 0x00004400010b7983 */ /* 0x002ea80000300800 */
[----:B---3--:R-:W3:Y:S04]  /*6ad0*/  LDL.LU R12, [R1+0x40] ;  /* 0x00004000010c7983 */ /* 0x008ee80000300800 */
[----:B----4-:R-:W4:Y:S01]  /*6ae0*/  LDL.LU R13, [R1+0x3c] ;  /* 0x00003c00010d7983 */ /* 0x010f220000300800 */
[----:B------:R-:W-:-:S05]  /*6af0*/  @!P6 IMAD.IADD R25, R25, 0x1, -R28 ;  /* 0x000000011919e824 */ /* 0x000fca00078e0a1c */
[----:B------:R0:W-:Y:S04]  /*6b00*/  STL [R1+0x198], R25 ;  /* 0x0001981901007387 */ /* 0x0001e80000100800 */
[----:B0-----:R-:W4:Y:S01]  /*6b10*/  LDL.LU R25, [R1+0x38] ;  /* 0x0000380001197983 */ /* 0x001f220000300800 */
[C---:B-----5:R-:W-:Y:S02]  /*6b20*/  ISETP.GT.U32.AND P0, PT, R28.reuse, R22, PT ;  /* 0x000000161c00720c */ /* 0x060fe40003f04070 */
[C---:B------:R-:W-:Y:S02]  /*6b30*/  ISETP.GT.U32.AND P1, PT, R28.reuse, R16, PT ;  /* 0x000000101c00720c */ /* 0x040fe40003f24070 */
[C---:B------:R-:W-:Y:S02]  /*6b40*/  ISETP.GT.U32.AND P2, PT, R28.reuse, R17, PT ;  /* 0x000000111c00720c */ /* 0x040fe40003f44070 */
[----:B------:R-:W-:-:S07]  /*6b50*/  ISETP.GT.U32.AND P3, PT, R28, R18, PT ;  /* 0x000000121c00720c */ /* 0x000fce0003f64070 */
[--C-:B------:R-:W-:Y:S01]  /*6b60*/  @!P0 IMAD.IADD R22, R22, 0x1, -R28.reuse ;  /* 0x0000000116168824 */ /* 0x100fe200078e0a1c */
[C---:B------:R-:W-:Y:S02]  /*6b70*/  ISETP.GT.U32.AND P0, PT, R28.reuse, R15, PT ;  /* 0x0000000f1c00720c */ /* 0x040fe40003f04070 */
[C---:B------:R-:W-:Y:S02]  /*6b80*/  ISETP.GT.U32.AND P4, PT, R28.reuse, R19, PT ;  /* 0x000000131c00720c */ /* 0x040fe40003f84070 */
[----:B------:R-:W-:Y:S01]  /*6b90*/  ISETP.GT.U32.AND P5, PT, R28, R22, PT ;  /* 0x000000161c00720c */ /* 0x000fe20003fa4070 */
[--C-:B------:R-:W-:Y:S01]  /*6ba0*/  @!P1 IMAD.IADD R16, R16, 0x1, -R28.reuse ;  /* 0x0000000110109824 */ /* 0x100fe200078e0a1c */
[----:B------:R-:W-:Y:S01]  /*6bb0*/  ISETP.GT.U32.AND P6, PT, R28, R20, PT ;  /* 0x000000141c00720c */ /* 0x000fe20003fc4070 */
[----:B------:R-:W-:-:S06]  /*6bc0*/  @!P2 IMAD.IADD R17, R17, 0x1, -R28 ;  /* 0x000000011111a824 */ /* 0x000fcc00078e0a1c */
[--C-:B------:R-:W-:Y:S02]  /*6bd0*/  @!P0 IMAD.IADD R15, R15, 0x1, -R28.reuse ;  /* 0x000000010f0f8824 */ /* 0x100fe400078e0a1c */
[--C-:B------:R-:W-:Y:S02]  /*6be0*/  @!P3 IMAD.IADD R18, R18, 0x1, -R28.reuse ;  /* 0x000000011212b824 */ /* 0x100fe400078e0a1c */
[--C-:B------:R-:W-:Y:S01]  /*6bf0*/  @!P4 IMAD.IADD R19, R19, 0x1, -R28.reuse ;  /* 0x000000011313c824 */ /* 0x100fe200078e0a1c */
[C---:B------:R-:W-:Y:S02]  /*6c00*/  ISETP.GT.U32.AND P0, PT, R28.reuse, R24, PT ;  /* 0x000000181c00720c */ /* 0x040fe40003f04070 */
[C---:B------:R-:W-:Y:S02]  /*6c10*/  ISETP.GT.U32.AND P1, PT, R28.reuse, R23, PT ;  /* 0x000000171c00720c */ /* 0x040fe40003f24070 */
[C---:B------:R-:W-:Y:S02]  /*6c20*/  ISETP.GT.U32.AND P2, PT, R28.reuse, R21, PT ;  /* 0x000000151c00720c */ /* 0x040fe40003f44070 */
[----:B------:R-:W-:Y:S01]  /*6c30*/  ISETP.GT.U32.AND P3, PT, R28, R27, PT ;  /* 0x0000001b1c00720c */ /* 0x000fe20003f64070 */
[----:B------:R-:W-:Y:S01]  /*6c40*/  @!P5 IMAD.IADD R22, R22, 0x1, -R28 ;  /* 0x000000011616d824 */ /* 0x000fe200078e0a1c */
[----:B------:R-:W-:-:S05]  /*6c50*/  ISETP.GT.U32.AND P4, PT, R28, R6, PT ;  /* 0x000000061c00720c */ /* 0x000fca0003f84070 */
[--C-:B------:R-:W-:Y:S02]  /*6c60*/  @!P0 IMAD.IADD R24, R24, 0x1, -R28.reuse ;  /* 0x0000000118188824 */ /* 0x100fe400078e0a1c */
[--C-:B------:R-:W-:Y:S02]  /*6c70*/  @!P1 IMAD.IADD R23, R23, 0x1, -R28.reuse ;  /* 0x0000000117179824 */ /* 0x100fe400078e0a1c */
[--C-:B------:R-:W-:Y:S01]  /*6c80*/  @!P6 IMAD.IADD R20, R20, 0x1, -R28.reuse ;  /* 0x000000011414e824 */ /* 0x100fe200078e0a1c */
[----:B------:R-:W-:Y:S01]  /*6c90*/  ISETP.GT.U32.AND P6, PT, R28, R7, PT ;  /* 0x000000071c00720c */ /* 0x000fe20003fc4070 */
[--C-:B------:R-:W-:Y:S02]  /*6ca0*/  @!P2 IMAD.IADD R21, R21, 0x1, -R28.reuse ;  /* 0x000000011515a824 */ /* 0x100fe400078e0a1c */
[--C-:B------:R-:W-:Y:S02]  /*6cb0*/  @!P3 IMAD.IADD R27, R27, 0x1, -R28.reuse ;  /* 0x000000011b1bb824 */ /* 0x100fe400078e0a1c */
[--C-:B------:R-:W-:Y:S01]  /*6cc0*/  @!P4 IMAD.IADD R6, R6, 0x1, -R28.reuse ;  /* 0x000000010606c824 */ /* 0x100fe200078e0a1c */
[----:B------:R0:W-:Y:S04]  /*6cd0*/  STL [R1+0x1a4], R15 ;  /* 0x0001a40f01007387 */ /* 0x0001e80000100800 */
[----:B------:R1:W-:Y:S03]  /*6ce0*/  STL [R1+0x1ac], R16 ;  /* 0x0001ac1001007387 */ /* 0x0003e60000100800 */
[----:B------:R-:W-:Y:S01]  /*6cf0*/  @!P6 IMAD.IADD R7, R7, 0x1, -R28 ;  /* 0x000000010707e824 */ /* 0x000fe200078e0a1c */
[----:B------:R5:W-:Y:S04]  /*6d00*/  STL [R1+0x154], R17 ;  /* 0x0001541101007387 */ /* 0x000be80000100800 */
[----:B------:R0:W-:Y:S04]  /*6d10*/  STL [R1+0x168], R18 ;  /* 0x0001681201007387 */ /* 0x0001e80000100800 */
[----:B------:R0:W-:Y:S04]  /*6d20*/  STL [R1+0x16c], R19 ;  /* 0x00016c1301007387 */ /* 0x0001e80000100800 */
[----:B------:R-:W4:Y:S04]  /*6d30*/  LDL.LU R14, [R1+0x34] ;  /* 0x00003400010e7983 */ /* 0x000f280000300800 */
[----:B------:R-:W-:Y:S04]  /*6d40*/  STL [R1+0x170], R20 ;  /* 0x0001701401007387 */ /* 0x000fe80000100800 */
[----:B0-----:R-:W4:Y:S04]  /*6d50*/  LDL.LU R15, [R1+0x30] ;  /* 0x00003000010f7983 */ /* 0x001f280000300800 */
[----:B-1----:R-:W4:Y:S04]  /*6d60*/  LDL.LU R16, [R1+0x2c] ;  /* 0x00002c0001107983 */ /* 0x002f280000300800 */
[----:B------:R-:W-:Y:S04]  /*6d70*/  STL [R1+0x178], R22 ;  /* 0x0001781601007387 */ /* 0x000fe80000100800 */
[----:B-----5:R-:W5:Y:S04]  /*6d80*/  LDL.LU R17, [R1+0x28] ;  /* 0x0000280001117983 */ /* 0x020f680000300800 */
[----:B------:R-:W5:Y:S04]  /*6d90*/  LDL.LU R18, [R1+0x1c] ;  /* 0x00001c0001127983 */ /* 0x000f680000300800 */
[----:B------:R-:W5:Y:S01]  /*6da0*/  LDL.LU R19, [R1+0x18] ;  /* 0x0000180001137983 */ /* 0x000f620000300800 */
[----:B--2---:R-:W-:-:S02]  /*6db0*/  ISETP.GT.U32.AND P5, PT, R28, R8, PT ;  /* 0x000000081c00720c */ /* 0x004fc40003fa4070 */
[C---:B------:R-:W-:Y:S02]  /*6dc0*/  ISETP.GT.U32.AND P0, PT, R28.reuse, R9, PT ;  /* 0x000000091c00720c */ /* 0x040fe40003f04070 */
[----:B------:R-:W-:-:S09]  /*6dd0*/  ISETP.GT.U32.AND P1, PT, R28, R10, PT ;  /* 0x0000000a1c00720c */ /* 0x000fd20003f24070 */
[--C-:B------:R-:W-:Y:S01]  /*6de0*/  @!P5 IMAD.IADD R8, R8, 0x1, -R28.reuse ;  /* 0x000000010808d824 */ /* 0x100fe200078e0a1c */
[C---:B------:R-:W-:Y:S02]  /*6df0*/  ISETP.GT.U32.AND P2, PT, R28.reuse, R11, PT ;  /* 0x0000000b1c00720c */ /* 0x040fe40003f44070 */
[C---:B---3--:R-:W-:Y:S02]  /*6e00*/  ISETP.GT.U32.AND P3, PT, R28.reuse, R12, PT ;  /* 0x0000000c1c00720c */ /* 0x048fe40003f64070 */
[C---:B----4-:R-:W-:Y:S01]  /*6e10*/  ISETP.GT.U32.AND P4, PT, R28.reuse, R13, PT ;  /* 0x0000000d1c00720c */ /* 0x050fe20003f84070 */
[--C-:B------:R-:W-:Y:S01]  /*6e20*/  @!P0 IMAD.IADD R9, R9, 0x1, -R28.reuse ;  /* 0x0000000109098824 */ /* 0x100fe200078e0a1c */
[----:B------:R-:W-:Y:S01]  /*6e30*/  ISETP.GT.U32.AND P5, PT, R28, R24, PT ;  /* 0x000000181c00720c */ /* 0x000fe20003fa4070 */
[----:B------:R-:W-:Y:S01]  /*6e40*/  @!P1 IMAD.IADD R10, R10, 0x1, -R28 ;  /* 0x000000010a0a9824 */ /* 0x000fe200078e0a1c */
[----:B------:R-:W-:-:S05]  /*6e50*/  ISETP.GT.U32.AND P0, PT, R28, R23, PT ;  /* 0x000000171c00720c */ /* 0x000fca0003f04070 */
[--C-:B------:R-:W-:Y:S01]  /*6e60*/  @!P2 IMAD.IADD R11, R11, 0x1, -R28.reuse ;  /* 0x000000010b0ba824 */ /* 0x100fe200078e0a1c */
[C---:B------:R-:W-:Y:S02]  /*6e70*/  ISETP.GT.U32.AND P1, PT, R28.reuse, R21, PT ;  /* 0x000000151c00720c */ /* 0x040fe40003f24070 */
[----:B------:R-:W-:Y:S01]  /*6e80*/  ISETP.GT.U32.AND P2, PT, R28, R27, PT ;  /* 0x0000001b1c00720c */ /* 0x000fe20003f44070 */
[--C-:B------:R-:W-:Y:S01]  /*6e90*/  @!P3 IMAD.IADD R12, R12, 0x1, -R28.reuse ;  /* 0x000000010c0cb824 */ /* 0x100fe200078e0a1c */
[C---:B------:R-:W-:Y:S01]  /*6ea0*/  ISETP.GT.U32.AND P3, PT, R28.reuse, R6, PT ;  /* 0x000000061c00720c */ /* 0x040fe20003f64070 */
[--C-:B------:R-:W-:Y:S01]  /*6eb0*/  @!P4 IMAD.IADD R13, R13, 0x1, -R28.reuse ;  /* 0x000000010d0dc824 */ /* 0x100fe200078e0a1c */
[C---:B------:R-:W-:Y:S02]  /*6ec0*/  ISETP.GT.U32.AND P4, PT, R28.reuse, R7, PT ;  /* 0x000000071c00720c */ /* 0x040fe40003f84070 */
[----:B------:R-:W-:Y:S01]  /*6ed0*/  ISETP.GT.U32.AND P6, PT, R28, R25, PT ;  /* 0x000000191c00720c */ /* 0x000fe20003fc4070 */
[--C-:B------:R-:W-:Y:S01]  /*6ee0*/  @!P5 IMAD.IADD R24, R24, 0x1, -R28.reuse ;  /* 0x000000011818d824 */ /* 0x100fe200078e0a1c */
[C---:B------:R-:W-:Y:S01]  /*6ef0*/  ISETP.GT.U32.AND P5, PT, R28.reuse, R8, PT ;  /* 0x000000081c00720c */ /* 0x040fe20003fa4070 */
[--C-:B------:R-:W-:Y:S01]  /*6f00*/  @!P0 IMAD.IADD R23, R23, 0x1, -R28.reuse ;  /* 0x0000000117178824 */ /* 0x100fe200078e0a1c */
[C---:B------:R-:W-:Y:S01]  /*6f10*/  ISETP.GT.U32.AND P0, PT, R28.reuse, R9, PT ;  /* 0x000000091c00720c */ /* 0x040fe20003f04070 */
[--C-:B------:R-:W-:Y:S01]  /*6f20*/  @!P1 IMAD.IADD R21, R21, 0x1, -R28.reuse ;  /* 0x0000000115159824 */ /* 0x100fe200078e0a1c */
[----:B------:R0:W-:Y:S01]  /*6f30*/  STL [R1+0x160], R24 ;  /* 0x0001601801007387 */ /* 0x0001e20000100800 */
[C---:B------:R-:W-:Y:S01]  /*6f40*/  ISETP.GT.U32.AND P1, PT, R28.reuse, R10, PT ;  /* 0x0000000a1c00720c */ /* 0x040fe20003f24070 */
[--C-:B------:R-:W-:Y:S01]  /*6f50*/  @!P2 IMAD.IADD R27, R27, 0x1, -R28.reuse ;  /* 0x000000011b1ba824 */ /* 0x100fe200078e0a1c */
[----:B------:R-:W-:Y:S01]  /*6f60*/  ISETP.GT.U32.AND P2, PT, R28, R11, PT ;  /* 0x0000000b1c00720c */ /* 0x000fe20003f44070 */
[----:B------:R-:W-:Y:S01]  /*6f70*/  @!P3 IMAD.IADD R6, R6, 0x1, -R28 ;  /* 0x000000010606b824 */ /* 0x000fe200078e0a1c */
[----:B------:R-:W-:-:S02]  /*6f80*/  ISETP.GT.U32.AND P3, PT, R28, R12, PT ;  /* 0x0000000c1c00720c */ /* 0x000fc40003f64070 */
[--C-:B------:R-:W-:Y:S01]  /*6f90*/  @!P6 IMAD.IADD R25, R25, 0x1, -R28.reuse ;  /* 0x000000011919e824 */ /* 0x100fe200078e0a1c */
[----:B0-----:R-:W2:Y:S01]  /*6fa0*/  LDL.LU R24, [R1+0x14] ;  /* 0x0000140001187983 */ /* 0x001ea20000300800 */
[----:B------:R-:W-:-:S03]  /*6fb0*/  @!P4 IMAD.IADD R7, R7, 0x1, -R28 ;  /* 0x000000010707c824 */ /* 0x000fc600078e0a1c */
[----:B------:R0:W-:Y:S01]  /*6fc0*/  STL [R1+0x158], R23 ;  /* 0x0001581701007387 */ /* 0x0001e20000100800 */
[----:B------:R-:W-:Y:S01]  /*6fd0*/  ISETP.GT.U32.AND P4, PT, R28, R13, PT ;  /* 0x0000000d1c00720c */ /* 0x000fe20003f84070 */
[--C-:B------:R-:W-:Y:S01]  /*6fe0*/  @!P5 IMAD.IADD R8, R8, 0x1, -R28.reuse ;  /* 0x000000010808d824 */ /* 0x100fe200078e0a1c */
[----:B------:R-:W-:Y:S01]  /*6ff0*/  ISETP.GT.U32.AND P6, PT, R28, R25, PT ;  /* 0x000000191c00720c */ /* 0x000fe20003fc4070 */
[----:B0-----:R-:W3:Y:S04]  /*7000*/  LDL.LU R23, [R1+0x10] ;  /* 0x0000100001177983 */ /* 0x001ee80000300800 */
[----:B------:R-:W4:Y:S04]  /*7010*/  LDL.LU R22, [R1+0xc] ;  /* 0x00000c0001167983 */ /* 0x000f280000300800 */
[----:B------:R0:W-:Y:S01]  /*7020*/  STL [R1+0x120], R21 ;  /* 0x0001201501007387 */ /* 0x0001e20000100800 */
[----:B------:R-:W-:-:S02]  /*7030*/  @!P0 IMAD.IADD R9, R9, 0x1, -R28 ;  /* 0x0000000109098824 */ /* 0x000fc400078e0a1c */
[--C-:B------:R-:W-:Y:S01]  /*7040*/  @!P1 IMAD.IADD R10, R10, 0x1, -R28.reuse ;  /* 0x000000010a0a9824 */ /* 0x100fe200078e0a1c */
[----:B0-----:R-:W4:Y:S04]  /*7050*/  LDL.LU R21, [R1+0x8] ;  /* 0x0000080001157983 */ /* 0x001f280000300800 */
[----:B------:R-:W4:Y:S04]  /*7060*/  LDL.LU R20, [R1+0x4] ;  /* 0x0000040001147983 */ /* 0x000f280000300800 */
[----:B------:R0:W-:Y:S01]  /*7070*/  STL [R1+0x130], R27 ;  /* 0x0001301b01007387 */ /* 0x0001e20000100800 */
[----:B------:R-:W-:-:S03]  /*7080*/  @!P2 IMAD.IADD R11, R11, 0x1, -R28 ;  /* 0x000000010b0ba824 */ /* 0x000fc600078e0a1c */
[----:B0-----:R-:W4:Y:S04]  /*7090*/  LDL.LU R27, [R1] ;  /* 0x00000000011b7983 */ /* 0x001f280000300800 */
[----:B------:R0:W-:Y:S01]  /*70a0*/  STL [R1+0x138], R6 ;  /* 0x0001380601007387 */ /* 0x0001e20000100800 */
[----:B------:R-:W-:-:S03]  /*70b0*/  @!P3 IMAD.IADD R12, R12, 0x1, -R28 ;  /* 0x000000010c0cb824 */ /* 0x000fc600078e0a1c */
[----:B0-----:R-:W4:Y:S04]  /*70c0*/  LDL.LU R6, [R1+0xc04] ;  /* 0x000c040001067983 */ /* 0x001f280000300800 */
[----:B------:R0:W-:Y:S01]  /*70d0*/  STL [R1+0x54], R7 ;  /* 0x0000540701007387 */ /* 0x0001e20000100800 */
[----:B------:R-:W-:-:S03]  /*70e0*/  @!P4 IMAD.IADD R13, R13, 0x1, -R28 ;  /* 0x000000010d0dc824 */ /* 0x000fc600078e0a1c */
[----:B0-----:R-:W4:Y:S04]  /*70f0*/  LDL.LU R7, [R1+0xc00] ;  /* 0x000c000001077983 */ /* 0x001f280000300800 */
[----:B------:R0:W-:Y:S01]  /*7100*/  STL [R1+0x50], R8 ;  /* 0x0000500801007387 */ /* 0x0001e20000100800 */
[----:B------:R-:W-:-:S03]  /*7110*/  @!P6 IMAD.IADD R25, R25, 0x1, -R28 ;  /* 0x000000011919e824 */ /* 0x000fc600078e0a1c */
[----:B0-----:R-:W4:Y:S04]  /*7120*/  LDL.LU R8, [R1+0xbfc] ;  /* 0x000bfc0001087983 */ /* 0x001f280000300800 */
[----:B------:R0:W-:Y:S04]  /*7130*/  STL [R1+0x4c], R9 ;  /* 0x00004c0901007387 */ /* 0x0001e80000100800 */
        /* <DEDUP_REMOVED lines=10> */
[----:B0-----:R-:W4:Y:S01]  /*71e0*/  LDL.LU R25, [R1+0xbe4] ;  /* 0x000be40001197983 */ /* 0x001f220000300800 */
[----:B------:R-:W-:-:S02]  /*71f0*/  ISETP.GT.U32.AND P5, PT, R28, R14, PT ;  /* 0x0000000e1c00720c */ /* 0x000fc40003fa4070 */
[C---:B------:R-:W-:Y:S02]  /*7200*/  ISETP.GT.U32.AND P0, PT, R28.reuse, R15, PT ;  /* 0x0000000f1c00720c */ /* 0x040fe40003f04070 */
[C---:B------:R-:W-:Y:S02]  /*7210*/  ISETP.GT.U32.AND P1, PT, R28.reuse, R16, PT ;  /* 0x000000101c00720c */ /* 0x040fe40003f24070 */
[C---:B-----5:R-:W-:Y:S02]  /*7220*/  ISETP.GT.U32.AND P2, PT, R28.reuse, R17, PT ;  /* 0x000000111c00720c */ /* 0x060fe40003f44070 */
[C---:B------:R-:W-:Y:S02]  /*7230*/  ISETP.GT.U32.AND P3, PT, R28.reuse, R18, PT ;  /* 0x000000121c00720c */ /* 0x040fe40003f64070 */
[----:B------:R-:W-:-:S03]  /*7240*/  ISETP.GT.U32.AND P4, PT, R28, R19, PT ;  /* 0x000000131c00720c */ /* 0x000fc60003f84070 */
[--C-:B------:R-:W-:Y:S02]  /*7250*/  @!P5 IMAD.IADD R14, R14, 0x1, -R28.reuse ;  /* 0x000000010e0ed824 */ /* 0x100fe400078e0a1c */
[--C-:B------:R-:W-:Y:S02]  /*7260*/  @!P0 IMAD.IADD R15, R15, 0x1, -R28.reuse ;  /* 0x000000010f0f8824 */ /* 0x100fe400078e0a1c */
[--C-:B------:R-:W-:Y:S02]  /*7270*/  @!P1 IMAD.IADD R16, R16, 0x1, -R28.reuse ;  /* 0x0000000110109824 */ /* 0x100fe400078e0a1c */
[--C-:B------:R-:W-:Y:S02]  /*7280*/  @!P2 IMAD.IADD R17, R17, 0x1, -R28.reuse ;  /* 0x000000011111a824 */ /* 0x100fe400078e0a1c */
[--C-:B------:R-:W-:Y:S02]  /*7290*/  @!P3 IMAD.IADD R18, R18, 0x1, -R28.reuse ;  /* 0x000000011212b824 */ /* 0x100fe400078e0a1c */
[----:B------:R-:W-:Y:S01]  /*72a0*/  @!P4 IMAD.IADD R19, R19, 0x1, -R28 ;  /* 0x000000011313c824 */ /* 0x000fe200078e0a1c */
[----:B--2---:R-:W-:-:S02]  /*72b0*/  ISETP.GT.U32.AND P6, PT, R28, R24, PT ;  /* 0x000000181c00720c */ /* 0x004fc40003fc4070 */
[C---:B---3--:R-:W-:Y:S02]  /*72c0*/  ISETP.GT.U32.AND P5, PT, R28.reuse, R23, PT ;  /* 0x000000171c00720c */ /* 0x048fe40003fa4070 */
[----:B----4-:R-:W-:-:S09]  /*72d0*/  ISETP.GT.U32.AND P0, PT, R28, R22, PT ;  /* 0x000000161c00720c */ /* 0x010fd20003f04070 */
[--C-:B------:R-:W-:Y:S01]  /*72e0*/  @!P6 IMAD.IADD R24, R24, 0x1, -R28.reuse ;  /* 0x000000011818e824 */ /* 0x100fe200078e0a1c */
[C---:B------:R-:W-:Y:S02]  /*72f0*/  ISETP.GT.U32.AND P6, PT, R28.reuse, R14, PT ;  /* 0x0000000e1c00720c */ /* 0x040fe40003fc4070 */
[C---:B------:R-:W-:Y:S02]  /*7300*/  ISETP.GT.U32.AND P1, PT, R28.reuse, R21, PT ;  /* 0x000000151c00720c */ /* 0x040fe40003f24070 */
[C---:B------:R-:W-:Y:S01]  /*7310*/  ISETP.GT.U32.AND P2, PT, R28.reuse, R20, PT ;  /* 0x000000141c00720c */ /* 0x040fe20003f44070 */
[--C-:B------:R-:W-:Y:S01]  /*7320*/  @!P5 IMAD.IADD R23, R23, 0x1, -R28.reuse ;  /* 0x000000011717d824 */ /* 0x100fe200078e0a1c */
[----:B------:R-:W-:Y:S01]  /*7330*/  ISETP.GT.U32.AND P5, PT, R28, R15, PT ;  /* 0x0000000f1c00720c */ /* 0x000fe20003fa4070 */
[----:B------:R-:W-:Y:S01]  /*7340*/  @!P0 IMAD.IADD R22, R22, 0x1, -R28 ;  /* 0x0000000116168824 */ /* 0x000fe200078e0a1c */
[C---:B------:R-:W-:Y:S02]  /*7350*/  ISETP.GT.U32.AND P0, PT, R28.reuse, R16, PT ;  /* 0x000000101c00720c */ /* 0x040fe40003f04070 */
[----:B------:R-:W-:-:S05]  /*7360*/  ISETP.GT.U32.AND P3, PT, R28, R27, PT ;  /* 0x0000001b1c00720c */ /* 0x000fca0003f64070 */
[--C-:B------:R-:W-:Y:S01]  /*7370*/  @!P1 IMAD.IADD R21, R21, 0x1, -R28.reuse ;  /* 0x0000000115159824 */ /* 0x100fe200078e0a1c */
[----:B------:R-:W-:Y:S01]  /*7380*/  ISETP.GT.U32.AND P1, PT, R28, R17, PT ;  /* 0x000000111c00720c */ /* 0x000fe20003f24070 */
[--C-:B------:R-:W-:Y:S01]  /*7390*/  @!P2 IMAD.IADD R20, R20, 0x1, -R28.reuse ;  /* 0x000000011414a824 */ /* 0x100fe200078e0a1c */
[----:B------:R-:W-:Y:S01]  /*73a0*/  ISETP.GT.U32.AND P2, PT, R28, R18, PT ;  /* 0x000000121c00720c */ /* 0x000fe20003f44070 */
[--C-:B------:R-:W-:Y:S02]  /*73b0*/  @!P6 IMAD.IADD R14, R14, 0x1, -R28.reuse ;  /* 0x000000010e0ee824 */ /* 0x100fe400078e0a1c */
[--C-:B------:R-:W-:Y:S01]  /*73c0*/  @!P5 IMAD.IADD R15, R15, 0x1, -R28.reuse ;  /* 0x000000010f0fd824 */ /* 0x100fe200078e0a1c */
[C---:B------:R-:W-:Y:S01]  /*73d0*/  ISETP.GT.U32.AND P5, PT, R28.reuse, R23, PT ;  /* 0x000000171c00720c */ /* 0x040fe20003fa4070 */
[--C-:B------:R-:W-:Y:S01]  /*73e0*/  @!P3 IMAD.IADD R27, R27, 0x1, -R28.reuse ;  /* 0x000000011b1bb824 */ /* 0x100fe200078e0a1c */
[----:B------:R-:W-:Y:S01]  /*73f0*/  ISETP.GT.U32.AND P3, PT, R28, R19, PT ;  /* 0x000000131c00720c */ /* 0x000fe20003f64070 */
[--C-:B------:R-:W-:Y:S01]  /*7400*/  @!P0 IMAD.IADD R16, R16, 0x1, -R28.reuse ;  /* 0x0000000110108824 */ /* 0x100fe200078e0a1c */
[----:B------:R0:W-:Y:S03]  /*7410*/  STL [R1+0x34], R14 ;  /* 0x0000340e01007387 */ /* 0x0001e60000100800 */
[----:B------:R-:W-:-:S02]  /*7420*/  @!P1 IMAD.IADD R17, R17, 0x1, -R28 ;  /* 0x0000000111119824 */ /* 0x000fc400078e0a1c */
[--C-:B------:R-:W-:Y:S01]  /*7430*/  @!P2 IMAD.IADD R18, R18, 0x1, -R28.reuse ;  /* 0x000000011212a824 */ /* 0x100fe200078e0a1c */
[----:B------:R-:W-:Y:S01]  /*7440*/  ISETP.GT.U32.AND P0, PT, R28, R22, PT ;  /* 0x000000161c00720c */ /* 0x000fe20003f04070 */
[----:B0-----:R-:W2:Y:S04]  /*7450*/  LDL.LU R14, [R1+0xbe0] ;  /* 0x000be000010e7983 */ /* 0x001ea80000300800 */
[--C-:B------:R-:W-:Y:S01]  /*7460*/  @!P3 IMAD.IADD R19, R19, 0x1, -R28.reuse ;  /* 0x000000011313b824 */ /* 0x100fe200078e0a1c */
[----:B------:R0:W-:Y:S01]  /*7470*/  STL [R1+0x30], R15 ;  /* 0x0000300f01007387 */ /* 0x0001e20000100800 */
[----:B------:R-:W-:-:S03]  /*7480*/  @!P5 IMAD.IADD R23, R23, 0x1, -R28 ;  /* 0x000000011717d824 */ /* 0x000fc600078e0a1c */
[----:B0-----:R-:W3:Y:S04]  /*7490*/  LDL.LU R15, [R1+0xbdc] ;  /* 0x000bdc00010f7983 */ /* 0x001ee80000300800 */
[----:B------:R0:W-:Y:S04]  /*74a0*/  STL [R1+0x2c], R16 ;  /* 0x00002c1001007387 */ /* 0x0001e80000100800 */
[----:B0-----:R-:W4:Y:S04]  /*74b0*/  LDL.LU R16, [R1+0xbd8] ;  /* 0x000bd80001107983 */ /* 0x001f280000300800 */
[----:B------:R0:W-:Y:S04]  /*74c0*/  STL [R1+0x28], R17 ;  /* 0x0000281101007387 */ /* 0x0001e80000100800 */
[----:B0-----:R-:W5:Y:S04]  /*74d0*/  LDL.LU R17, [R1+0xbd4] ;  /* 0x000bd40001117983 */ /* 0x001f680000300800 */
[----:B------:R0:W-:Y:S04]  /*74e0*/  STL [R1+0x1c], R18 ;  /* 0x00001c1201007387 */ /* 0x0001e80000100800 */
[----:B0-----:R-:W2:Y:S04]  /*74f0*/  LDL.LU R18, [R1+0xbd0] ;  /* 0x000bd00001127983 */ /* 0x001ea80000300800 */
[----:B------:R0:W-:Y:S01]  /*7500*/  STL [R1+0x18], R19 ;  /* 0x0000181301007387 */ /* 0x0001e20000100800 */
[----:B------:R-:W-:-:S03]  /*7510*/  @!P0 IMAD.IADD R22, R22, 0x1, -R28 ;  /* 0x0000000116168824 */ /* 0x000fc600078e0a1c */
[----:B0-----:R-:W3:Y:S01]  /*7520*/  LDL.LU R19, [R1+0xbcc] ;  /* 0x000bcc0001137983 */ /* 0x001ee20000300800 */
[----:B------:R-:W-:-:S13]  /*7530*/  ISETP.GT.U32.AND P4, PT, R28, R25, PT ;  /* 0x000000191c00720c */ /* 0x000fda0003f84070 */
[----:B------:R-:W-:Y:S01]  /*7540*/  @!P4 IMAD.IADD R25, R25, 0x1, -R28 ;  /* 0x000000011919c824 */ /* 0x000fe200078e0a1c */
[----:B------:R-:W-:-:S13]  /*7550*/  ISETP.GT.U32.AND P4, PT, R28, R24, PT ;  /* 0x000000181c00720c */ /* 0x000fda0003f84070 */
[----:B------:R-:W-:-:S05]  /*7560*/  @!P4 IMAD.IADD R24, R24, 0x1, -R28 ;  /* 0x000000011818c824 */ /* 0x000fca00078e0a1c */
[----:B------:R0:W-:Y:S04]  /*7570*/  STL [R1+0x14], R24 ;  /* 0x0000141801007387 */ /* 0x0001e80000100800 */
[----:B0-----:R-:W3:Y:S04]  /*7580*/  LDL.LU R24, [R1+0xbc8] ;  /* 0x000bc80001187983 */ /* 0x001ee80000300800 */
[----:B------:R0:W-:Y:S04]  /*7590*/  STL [R1+0x10], R23 ;  /* 0x0000101701007387 */ /* 0x0001e80000100800 */
[----:B0-----:R-:W4:Y:S04]  /*75a0*/  LDL.LU R23, [R1+0xbc4] ;  /* 0x000bc40001177983 */ /* 0x001f280000300800 */
[----:B------:R0:W-:Y:S04]  /*75b0*/  STL [R1+0xc], R22 ;  /* 0x00000c1601007387 */ /* 0x0001e80000100800 */
[----:B0-----:R-:W5:Y:S01]  /*75c0*/  LDL.LU R22, [R1+0xbc0] ;  /* 0x000bc00001167983 */ /* 0x001f620000300800 */
[----:B------:R-:W-:-:S02]  /*75d0*/  ISETP.GT.U32.AND P3, PT, R28, R25, PT ;  /* 0x000000191c00720c */ /* 0x000fc40003f64070 */
[C---:B------:R-:W-:Y:S02]  /*75e0*/  ISETP.GT.U32.AND P1, PT, R28.reuse, R21, PT ;  /* 0x000000151c00720c */ /* 0x040fe40003f24070 */
[----:B------:R-:W-:-:S09]  /*75f0*/  ISETP.GT.U32.AND P2, PT, R28, R20, PT ;  /* 0x000000141c00720c */ /* 0x000fd20003f44070 */
[--C-:B------:R-:W-:Y:S01]  /*7600*/  @!P3 IMAD.IADD R25, R25, 0x1, -R28.reuse ;  /* 0x000000011919b824 */ /* 0x100fe200078e0a1c */
[----:B------:R-:W-:Y:S01]  /*7610*/  ISETP.GT.U32.AND P6, PT, R28, R27, PT ;  /* 0x0000001b1c00720c */ /* 0x000fe20003fc4070 */
[--C-:B------:R-:W-:Y:S02]  /*7620*/  @!P1 IMAD.IADD R21, R21, 0x1, -R28.reuse ;  /* 0x0000000115159824 */ /* 0x100fe400078e0a1c */
[----:B------:R-:W-:-:S03]  /*7630*/  @!P2 IMAD.IADD R20, R20, 0x1, -R28 ;  /* 0x000000011414a824 */ /* 0x000fc600078e0a1c */
[----:B------:R0:W-:Y:S07]  /*7640*/  STL [R1+0x8], R21 ;  /* 0x0000081501007387 */ /* 0x0001ee0000100800 */
[----:B------:R-:W-:Y:S01]  /*7650*/  @!P6 IMAD.IADD R27, R27, 0x1, -R28 ;  /* 0x000000011b1be824 */ /* 0x000fe200078e0a1c */
[----:B0-----:R-:W5:Y:S04]  /*7660*/  LDL.LU R21, [R1+0xbbc] ;  /* 0x000bbc0001157983 */ /* 0x001f680000300800 */
[----:B------:R0:W-:Y:S04]  /*7670*/  STL [R1+0x4], R20 ;  /* 0x0000041401007387 */ /* 0x0001e80000100800 */
[----:B0-----:R-:W5:Y:S04]  /*7680*/  LDL.LU R20, [R1+0xbb8] ;  /* 0x000bb80001147983 */ /* 0x001f680000300800 */
[----:B------:R0:W-:Y:S04]  /*7690*/  STL [R1], R27 ;  /* 0x0000001b01007387 */ /* 0x0001e80000100800 */
[----:B0-----:R-:W5:Y:S04]  /*76a0*/  LDL.LU R27, [R1+0x20] ;  /* 0x00002000011b7983 */ /* 0x001f680000300800 */
[----:B------:R0:W-:Y:S04]  /*76b0*/  STL [R1+0xb94], R25 ;  /* 0x000b941901007387 */ /* 0x0001e80000100800 */
[----:B0-----:R-:W5:Y:S01]  /*76c0*/  LDL R25, [R1+0x860] ;  /* 0x0008600001197983 */ /* 0x001f620000100800 */
[----:B--2---:R-:W-:-:S13]  /*76d0*/  ISETP.GT.U32.AND P3, PT, R28, R18, PT ;  /* 0x000000121c00720c */ /* 0x004fda0003f64070 */
[----:B------:R-:W-:Y:S01]  /*76e0*/  @!P3 IMAD.IADD R18, R18, 0x1, -R28 ;  /* 0x000000011212b824 */ /* 0x000fe200078e0a1c */
[C---:B---3--:R-:W-:Y:S02]  /*76f0*/  ISETP.GT.U32.AND P4, PT, R28.reuse, R24, PT ;  /* 0x000000181c00720c */ /* 0x048fe40003f84070 */
[----:B----4-:R-:W-:-:S11]  /*7700*/  ISETP.GT.U32.AND P5, PT, R28, R23, PT ;  /* 0x000000171c00720c */ /* 0x010fd60003fa4070 */
[--C-:B------:R-:W-:Y:S01]  /*7710*/  @!P4 IMAD.IADD R24, R24, 0x1, -R28.reuse ;  /* 0x000000011818c824 */ /* 0x100fe200078e0a1c */
[C---:B-----5:R-:W-:Y:S02]  /*7720*/  ISETP.GT.U32.AND P4, PT, R28.reuse, R17, PT ;  /* 0x000000111c00720c */ /* 0x060fe40003f84070 */
[C---:B------:R-:W-:Y:S01]  /*7730*/  ISETP.GT.U32.AND P0, PT, R28.reuse, R22, PT ;  /* 0x000000161c00720c */ /* 0x040fe20003f04070 */
[----:B------:R-:W-:Y:S01]  /*7740*/  @!P5 IMAD.IADD R23, R23, 0x1, -R28 ;  /* 0x000000011717d824 */ /* 0x000fe200078e0a1c */
[----:B------:R-:W-:-:S09]  /*7750*/  ISETP.GT.U32.AND P5, PT, R28, R16, PT ;  /* 0x000000101c00720c */ /* 0x000fd20003fa4070 */
[--C-:B------:R-:W-:Y:S01]  /*7760*/  @!P4 IMAD.IADD R17, R17, 0x1, -R28.reuse ;  /* 0x000000011111c824 */ /* 0x100fe200078e0a1c */
[C---:B------:R-:W-:Y:S02]  /*7770*/  ISETP.GT.U32.AND P3, PT, R28.reuse, R24, PT ;  /* 0x000000181c00720c */ /* 0x040fe40003f64070 */
[----:B------:R-:W-:Y:S01]  /*7780*/  ISETP.GT.U32.AND P4, PT, R28, R23, PT ;  /* 0x000000171c00720c */ /* 0x000fe20003f84070 */
[--C-:B------:R-:W-:Y:S02]  /*7790*/  @!P0 IMAD.IADD R22, R22, 0x1, -R28.reuse ;  /* 0x0000000116168824 */ /* 0x100fe400078e0a1c */
[----:B------:R-:W-:-:S03]  /*77a0*/  @!P5 IMAD.IADD R16, R16, 0x1, -R28 ;  /* 0x000000011010d824 */ /* 0x000fc600078e0a1c */
[----:B------:R-:W-:-:S05]  /*77b0*/  ISETP.GT.U32.AND P5, PT, R28, R22, PT ;  /* 0x000000161c00720c */ /* 0x000fca0003fa4070 */
[--C-:B------:R-:W-:Y:S02]  /*77c0*/  @!P3 IMAD.IADD R24, R24, 0x1, -R28.reuse ;  /* 0x000000011818b824 */ /* 0x100fe400078e0a1c */
[----:B------:R-:W-:-:S03]  /*77d0*/  @!P4 IMAD.IADD R23, R23, 0x1, -R28 ;  /* 0x000000011717c824 */ /* 0x000fc600078e0a1c */
[----:B------:R-:W-:Y:S03]  /*77e0*/  STL [R1+0xb90], R24 ;  /* 0x000b901801007387 */ /* 0x000fe60000100800 */
[----:B------:R-:W-:Y:S01]  /*77f0*/  @!P5 IMAD.IADD R22, R22, 0x1, -R28 ;  /* 0x000000011616d824 */ /* 0x000fe200078e0a1c */
[----:B------:R-:W-:Y:S04]  /*7800*/  STL [R1+0xb98], R23 ;  /* 0x000b981701007387 */ /* 0x000fe80000100800 */
[----:B------:R0:W-:Y:S04]  /*7810*/  STL [R1+0xb9c], R22 ;  /* 0x000b9c1601007387 */ /* 0x0001e80000100800 */
[----:B0-----:R-:W2:Y:S01]  /*7820*/  LDL R22, [R1+0x8a0] ;  /* 0x0008a00001167983 */ /* 0x001ea20000100800 */
[----:B------:R-:W-:-:S02]  /*7830*/  ISETP.GT.U32.AND P1, PT, R28, R21, PT ;  /* 0x000000151c00720c */ /* 0x000fc40003f24070 */
[C---:B------:R-:W-:Y:S02]  /*7840*/  ISETP.GT.U32.AND P2, PT, R28.reuse, R20, PT ;  /* 0x000000141c00720c */ /* 0x040fe40003f44070 */
[C---:B------:R-:W-:Y:S02]  /*7850*/  ISETP.GT.U32.AND P0, PT, R28.reuse, R15, PT ;  /* 0x0000000f1c00720c */ /* 0x040fe40003f04070 */
[----:B------:R-:W-:-:S07]  /*7860*/  ISETP.GT.U32.AND P6, PT, R28, R19, PT ;  /* 0x000000131c00720c */ /* 0x000fce0003fc4070 */
[--C-:B------:R-:W-:Y:S01]  /*7870*/  @!P1 IMAD.IADD R21, R21, 0x1, -R28.reuse ;  /* 0x0000000115159824 */ /* 0x100fe200078e0a1c */
[----:B------:R-:W-:Y:S01]  /*7880*/  ISETP.GT.U32.AND P1, PT, R28, R14, PT ;  /* 0x0000000e1c00720c */ /* 0x000fe20003f24070 */
[--C-:B------:R-:W-:Y:S01]  /*7890*/  @!P2 IMAD.IADD R20, R20, 0x1, -R28.reuse ;  /* 0x000000011414a824 */ /* 0x100fe200078e0a1c */
[C---:B------:R-:W-:Y:S01]  /*78a0*/  ISETP.GT.U32.AND P2, PT, R28.reuse, R13, PT ;  /* 0x0000000d1c00720c */ /* 0x040fe20003f44070 */
[--C-:B------:R-:W-:Y:S01]  /*78b0*/  @!P0 IMAD.IADD R15, R15, 0x1, -R28.reuse ;  /* 0x000000010f0f8824 */ /* 0x100fe200078e0a1c */
[C---:B------:R-:W-:Y:S01]  /*78c0*/  ISETP.GT.U32.AND P0, PT, R28.reuse, R21, PT ;  /* 0x000000151c00720c */ /* 0x040fe20003f04070 */
[----:B------:R-:W-:Y:S01]  /*78d0*/  @!P6 IMAD.IADD R19, R19, 0x1, -R28 ;  /* 0x000000011313e824 */ /* 0x000fe200078e0a1c */
[----:B------:R-:W-:-:S07]  /*78e0*/  ISETP.GT.U32.AND P6, PT, R28, R12, PT ;  /* 0x0000000c1c00720c */ /* 0x000fce0003fc4070 */
[--C-:B------:R-:W-:Y:S01]  /*78f0*/  @!P1 IMAD.IADD R14, R14, 0x1, -R28.reuse ;  /* 0x000000010e0e9824 */ /* 0x100fe200078e0a1c */
[C---:B------:R-:W-:Y:S01]  /*7900*/  ISETP.GT.U32.AND P1, PT, R28.reuse, R20, PT ;  /* 0x000000141c00720c */ /* 0x040fe20003f24070 */
[--C-:B------:R-:W-:Y:S01]  /*7910*/  @!P2 IMAD.IADD R13, R13, 0x1, -R28.reuse ;  /* 0x000000010d0da824 */ /* 0x100fe200078e0a1c */
[C---:B------:R-:W-:Y:S01]  /*7920*/  ISETP.GT.U32.AND P2, PT, R28.reuse, R19, PT ;  /* 0x000000131c00720c */ /* 0x040fe20003f44070 */
[----:B------:R-:W-:Y:S01]  /*7930*/  @!P0 IMAD.IADD R21, R21, 0x1, -R28 ;  /* 0x0000000115158824 */ /* 0x000fe200078e0a1c */
[C---:B------:R-:W-:Y:S02]  /*7940*/  ISETP.GT.U32.AND P3, PT, R28.reuse, R18, PT ;  /* 0x000000121c00720c */ /* 0x040fe40003f64070 */
[C---:B------:R-:W-:Y:S02]  /*7950*/  ISETP.GT.U32.AND P4, PT, R28.reuse, R17, PT ;  /* 0x000000111c00720c */ /* 0x040fe40003f84070 */
[C---:B------:R-:W-:Y:S02]  /*7960*/  ISETP.GT.U32.AND P5, PT, R28.reuse, R16, PT ;  /* 0x000000101c00720c */ /* 0x040fe40003fa4070 */
[----:B------:R-:W-:-:S03]  /*7970*/  ISETP.GT.U32.AND P0, PT, R28, R15, PT ;  /* 0x0000000f1c00720c */ /* 0x000fc60003f04070 */
        /* <DEDUP_REMOVED lines=10> */
[C---:B------:R-:W-:Y:S01]  /*7a20*/  ISETP.GT.U32.AND P4, PT, R28.reuse, R10, PT ;  /* 0x0000000a1c00720c */ /* 0x040fe20003f84070 */
[--C-:B------:R-:W-:Y:S01]  /*7a30*/  @!P0 IMAD.IADD R15, R15, 0x1, -R28.reuse ;  /* 0x000000010f0f8824 */ /* 0x100fe200078e0a1c */
[C---:B------:R-:W-:Y:S01]  /*7a40*/  ISETP.GT.U32.AND P5, PT, R28.reuse, R9, PT ;  /* 0x000000091c00720c */ /* 0x040fe20003fa4070 */
[----:B--2---:R0:W-:Y:S04]  /*7a50*/  STL [R1+0xbb4], R22 ;  /* 0x000bb41601007387 */ /* 0x0041e80000100800 */
[----:B0-----:R-:W2:Y:S01]  /*7a60*/  LDL R22, [R1+0x2d4] ;  /* 0x0002d40001167983 */ /* 0x001ea20000100800 */
[----:B------:R-:W-:Y:S01]  /*7a70*/  ISETP.GT.U32.AND P0, PT, R28, R8, PT ;  /* 0x000000081c00720c */ /* 0x000fe20003f04070 */
[--C-:B------:R-:W-:Y:S01]  /*7a80*/  @!P1 IMAD.IADD R14, R14, 0x1, -R28.reuse ;  /* 0x000000010e0e9824 */ /* 0x100fe200078e0a1c */
[C---:B------:R-:W-:Y:S01]  /*7a90*/  ISETP.GT.U32.AND P1, PT, R28.reuse, R7, PT ;  /* 0x000000071c00720c */ /* 0x040fe20003f24070 */
[--C-:B------:R-:W-:Y:S01]  /*7aa0*/  @!P6 IMAD.IADD R13, R13, 0x1, -R28.reuse ;  /* 0x000000010d0de824 */ /* 0x100fe200078e0a1c */
        /* <DEDUP_REMOVED lines=22> */
[----:B------:R-:W-:Y:S01]  /*7c10*/  ISETP.GT.U32.AND P5, PT, R28, R7, PT ;  /* 0x000000071c00720c */ /* 0x000fe20003fa4070 */
[--C-:B------:R-:W-:Y:S01]  /*7c20*/  @!P0 IMAD.IADD R0, R0, 0x1, -R28.reuse ;  /* 0x0000000100008824 */ /* 0x100fe200078e0a1c */
[C---:B------:R-:W-:Y:S01]  /*7c30*/  ISETP.GT.U32.AND P0, PT, R28.reuse, R6, PT ;  /* 0x000000061c00720c */ /* 0x040fe20003f04070 */
[--C-:B------:R-:W-:Y:S01]  /*7c40*/  @!P1 IMAD.IADD R29, R29, 0x1, -R28.reuse ;  /* 0x000000011d1d9824 */ /* 0x100fe200078e0a1c */
[----:B------:R-:W-:Y:S01]  /*7c50*/  ISETP.GT.U32.AND P1, PT, R28, R5, PT ;  /* 0x000000051c00720c */ /* 0x000fe20003f24070 */
[--C-:B------:R-:W-:Y:S01]  /*7c60*/  @!P6 IMAD.IADD R11, R11, 0x1, -R28.reuse ;  /* 0x000000010b0be824 */ /* 0x100fe200078e0a1c */
[----:B------:R-:W-:Y:S01]  /*7c70*/  ISETP.GE.AND P6, PT, R25, RZ, PT ;  /* 0x000000ff1900720c */ /* 0x000fe20003fc6270 */
        /* <DEDUP_REMOVED lines=10> */
[----:B------:R-:W-:Y:S01]  /*7d20*/  @!P1 IMAD.IADD R5, R5, 0x1, -R28 ;  /* 0x0000000105059824 */ /* 0x000fe200078e0a1c */
[----:B------:R0:W-:Y:S01]  /*7d30*/  STL [R1+0xba0], R21 ;  /* 0x000ba01501007387 */ /* 0x0001e20000100800 */
[----:B------:R-:W-:-:S02]  /*7d40*/  ISETP.NE.AND P1, PT, R27, RZ, PT ;  /* 0x000000ff1b00720c */ /* 0x000fc40003f25270 */
[--C-:B------:R-:W-:Y:S01]  /*7d50*/  @!P2 IMAD.IADD R4, R4, 0x1, -R28.reuse ;  /* 0x000000010404a824 */ /* 0x100fe200078e0a1c */
[----:B0-----:R-:W3:Y:S04]  /*7d60*/  LDL R21, [R1+0x9f0] ;  /* 0x0009f00001157983 */ /* 0x001ee80000100800 */
[----:B------:R-:W-:Y:S04]  /*7d70*/  STL [R1+0xba4], R20 ;  /* 0x000ba41401007387 */ /* 0x000fe80000100800 */
[----:B------:R0:W-:Y:S04]  /*7d80*/  STL [R1+0xba8], R19 ;  /* 0x000ba81301007387 */ /* 0x0001e80000100800 */
[----:B------:R1:W-:Y:S01]  /*7d90*/  STL [R1+0xbac], R18 ;  /* 0x000bac1201007387 */ /* 0x0003e20000100800 */
[----:B------:R-:W-:-:S03]  /*7da0*/  @!P3 IMAD.IADD R3, R3, 0x1, -R28 ;  /* 0x000000010303b824 */ /* 0x000fc600078e0a1c */
[----:B------:R-:W4:Y:S01]  /*7db0*/  LDL R23, [R1+0x9f4] ;  /* 0x0009f40001177983 */ /* 0x000f220000100800 */
[----:B0-----:R-:W-:-:S03]  /*7dc0*/  IMAD.MOV.U32 R19, RZ, RZ, R26 ;  /* 0x000000ffff137224 */ /* 0x001fc600078e001a */
[----:B------:R-:W5:Y:S01]  /*7dd0*/  LDL R24, [R1+0x9f8] ;  /* 0x0009f80001187983 */ /* 0x000f620000100800 */
[----:B------:R-:W-:-:S03]  /*7de0*/  @!P4 IMAD.IADD R2, R2, 0x1, -R28 ;  /* 0x000000010202c824 */ /* 0x000fc600078e0a1c */
[----:B------:R-:W5:Y:S01]  /*7df0*/  LDL R20, [R1+0x9fc] ;  /* 0x0009fc0001147983 */ /* 0x000f620000100800 */
[----:B------:R-:W-:-:S03]  /*7e00*/  @!P5 IMAD.IADD R0, R0, 0x1, -R28 ;  /* 0x000000010000d824 */ /* 0x000fc600078e0a1c */
[----:B-1----:R-:W5:Y:S01]  /*7e10*/  LDL R18, [R1+0xa40] ;  /* 0x000a400001127983 */ /* 0x002f620000100800 */
[----:B------:R-:W-:-:S03]  /*7e20*/  @!P6 IMAD.MOV R19, RZ, RZ, -R19 ;  /* 0x000000ffff13e224 */ /* 0x000fc600078e0a13 */
[----:B------:R-:W5:Y:S01]  /*7e30*/  LDL R25, [R1+0xa60] ;  /* 0x000a600001197983 */ /* 0x000f620000100800 */
[----:B------:R-:W-:-:S03]  /*7e40*/  @!P0 IMAD.IADD R29, R29, 0x1, -R28 ;  /* 0x000000011d1d8824 */ /* 0x000fc600078e0a1c */
[----:B------:R-:W5:Y:S04]  /*7e50*/  LDL.LU R26, [R1+0x24] ;  /* 0x00002400011a7983 */ /* 0x000f680000300800 */
[----:B------:R-:W5:Y:S01]  /*7e60*/  LDL R28, [R1+0x9ec] ;  /* 0x0009ec00011c7983 */ /* 0x000f620000100800 */
[----:B------:R-:W-:Y:S02]  /*7e70*/  @!P1 LOP3.LUT R19, RZ, R27, RZ, 0x33, !PT ;  /* 0x0000001bff139212 */ /* 0x000fe400078e33ff */
[----:B--2---:R-:W-:Y:S02]  /*7e80*/  ISETP.GE.AND P6, PT, R22, RZ, PT ;  /* 0x000000ff1600720c */ /* 0x004fe40003fc6270 */
[----:B------:R-:W2:Y:S04]  /*7e90*/  LDL.LU R22, [R1+0xbb4] ;  /* 0x000bb40001167983 */ /* 0x000ea80000300800 */
[----:B------:R-:W2:Y:S04]  /*7ea0*/  LDL.LU R27, [R1+0xbb0] ;  /* 0x000bb000011b7983 */ /* 0x000ea80000300800 */
[----:B------:R0:W-:Y:S04]  /*7eb0*/  STL [R1+0x1d0], R19 ;  /* 0x0001d01301007387 */ /* 0x0001e80000100800 */
[----:B0-----:R-:W2:Y:S01]  /*7ec0*/  LDL R19, [R1+0xa5c] ;  /* 0x000a5c0001137983 */ /* 0x001ea20000100800 */
[----:B---3--:R-:W-:-:S03]  /*7ed0*/  ISETP.GE.AND P3, PT, R21, RZ, PT ;  /* 0x000000ff1500720c */ /* 0x008fc60003f66270 */
[----:B------:R-:W3:Y:S01]  /*7ee0*/  LDL R21, [R1+0xa50] ;  /* 0x000a500001157983 */ /* 0x000ee20000100800 */
[----:B----4-:R-:W-:Y:S02]  /*7ef0*/  ISETP.GE.AND P2, PT, R23, RZ, PT ;  /* 0x000000ff1700720c */ /* 0x010fe40003f46270 */
[----:B-----5:R-:W-:Y:S02]  /*7f00*/  ISETP.GE.AND P1, PT, R24, RZ, PT ;  /* 0x000000ff1800720c */ /* 0x020fe40003f26270 */
[----:B------:R-:W-:Y:S02]  /*7f10*/  ISETP.NE.AND P0, PT, R26, RZ, PT ;  /* 0x000000ff1a00720c */ /* 0x000fe40003f05270 */
[----:B------:R-:W-:Y:S02]  /*7f20*/  LOP3.LUT R26, RZ, R26, RZ, 0x33, !PT ;  /* 0x0000001aff1a7212 */ /* 0x000fe400078e33ff */
[----:B--2---:R-:W-:Y:S02]  /*7f30*/  ISETP.GE.AND P5, PT, R22, RZ, PT ;  /* 0x000000ff1600720c */ /* 0x004fe40003fa6270 */
[----:B------:R-:W2:Y:S01]  /*7f40*/  LDL R22, [R1+0xa58] ;  /* 0x000a580001167983 */ /* 0x000ea20000100800 */
[----:B------:R-:W-:-:S03]  /*7f50*/  @!P6 IMAD.MOV R27, RZ, RZ, -R27 ;  /* 0x000000ffff1be224 */ /* 0x000fc600078e0a1b */
[----:B------:R0:W-:Y:S04]  /*7f60*/  STL [R1+0x84], R26 ;  /* 0x0000841a01007387 */ /* 0x0001e80000100800 */
[----:B------:R-:W4:Y:S04]  /*7f70*/  LDL R23, [R1+0xa54] ;  /* 0x000a540001177983 */ /* 0x000f280000100800 */
[----:B0-----:R-:W5:Y:S04]  /*7f80*/  LDL.LU R26, [R1+0x80] ;  /* 0x00008000011a7983 */ /* 0x001f680000300800 */
[----:B------:R-:W2:Y:S04]  /*7f90*/  LDL R24, [R1+0xa4c] ;  /* 0x000a4c0001187983 */ /* 0x000ea80000100800 */
[----:B------:R0:W-:Y:S04]  /*7fa0*/  STL [R1+0x1ec], R27 ;  /* 0x0001ec1b01007387 */ /* 0x0001e80000100800 */
[----:B0-----:R-:W2:Y:S01]  /*7fb0*/  LDL.LU R27, [R1+0x7c] ;  /* 0x00007c00011b7983 */ /* 0x001ea20000300800 */
[----:B------:R-:W-:Y:S01]  /*7fc0*/  ISETP.GE.AND P4, PT, R28, RZ, PT ;  /* 0x000000ff1c00720c */ /* 0x000fe20003f86270 */
[----:B-----5:R-:W-:Y:S01]  /*7fd0*/  @!P5 IMAD.MOV R26, RZ, RZ, -R26 ;  /* 0x000000ffff1ad224 */ /* 0x020fe200078e0a1a */
[----:B------:R-:W-:-:S02]  /*7fe0*/  ISETP.GE.AND P5, PT, R20, RZ, PT ;  /* 0x000000ff1400720c */ /* 0x000fc40003fa6270 */
[----:B------:R-:W5:Y:S04]  /*7ff0*/  LDL R20, [R1+0xa48] ;  /* 0x000a480001147983 */ /* 0x000f680000100800 */
[----:B------:R0:W-:Y:S04]  /*8000*/  STL [R1+0x1e4], R26 ;  /* 0x0001e41a01007387 */ /* 0x0001e80000100800 */
[----:B0-----:R-:W3:Y:S01]  /*8010*/  LDL.LU R26, [R1+0x78] ;  /* 0x00007800011a7983 */ /* 0x001ee20000300800 */
[----:B--2---:R-:W-:Y:S01]  /*8020*/  @!P4 IMAD.MOV R27, RZ, RZ, -R27 ;  /* 0x000000ffff1bc224 */ /* 0x004fe200078e0a1b */
[----:B------:R-:W-:-:S02]  /*8030*/  ISETP.GE.AND P4, PT, R18, RZ, PT ;  /* 0x000000ff1200720c */ /* 0x000fc40003f86270 */
[----:B------:R-:W2:Y:S04]  /*8040*/  LDL R18, [R1+0xa44] ;  /* 0x000a440001127983 */ /* 0x000ea80000100800 */
[----:B------:R0:W-:Y:S04]  /*8050*/  STL [R1+0x1e0], R27 ;  /* 0x0001e01b01007387 */ /* 0x0001e80000100800 */
[----:B0-----:R-:W2:Y:S01]  /*8060*/  LDL.LU R27, [R1+0x74] ;  /* 0x00007400011b7983 */ /* 0x001ea20000300800 */
[----:B---3--:R-:W-:Y:S01]  /*8070*/  @!P3 IMAD.MOV R26, RZ, RZ, -R26 ;  /* 0x000000ffff1ab224 */ /* 0x008fe200078e0a1a */
[----:B------:R-:W-:-:S02]  /*8080*/  ISETP.GE.AND P3, PT, R25, RZ, PT ;  /* 0x000000ff1900720c */ /* 0x000fc40003f66270 */
[----:B------:R-:W3:Y:S04]  /*8090*/  LDL R25, [R1+0xa3c] ;  /* 0x000a3c0001197983 */ /* 0x000ee80000100800 */
        /* <DEDUP_REMOVED lines=18> */
[----:B----4-:R-:W-:-:S02]  /*81c0*/  ISETP.GE.AND P4, PT, R23, RZ, PT ;  /* 0x000000ff1700720c */ /* 0x010fc40003f86270 */
[----:B------:R-:W3:Y:S04]  /*81d0*/  LDL R23, [R1+0xa2c] ;  /* 0x000a2c0001177983 */ /* 0x000ee80000100800 */
[----:B------:R0:W-:Y:S04]  /*81e0*/  STL [R1+0x1c8], R26 ;  /* 0x0001c81a01007387 */ /* 0x0001e80000100800 */
[----:B0-----:R-:W4:Y:S01]  /*81f0*/  LDL.LU R26, [R1+0x60] ;  /* 0x00006000011a7983 */ /* 0x001f220000300800 */
[----:B--2---:R-:W-:Y:S01]  /*8200*/  @!P3 IMAD.MOV R27, RZ, RZ, -R27 ;  /* 0x000000ffff1bb224 */ /* 0x004fe200078e0a1b */
[----:B------:R-:W-:-:S02]  /*8210*/  ISETP.GE.AND P3, PT, R24, RZ, PT ;  /* 0x000000ff1800720c */ /* 0x000fc40003f66270 */
[----:B------:R-:W2:Y:S04]  /*8220*/  LDL R24, [R1+0xa20] ;  /* 0x000a200001187983 */ /* 0x000ea80000100800 */
[----:B------:R0:W-:Y:S04]  /*8230*/  STL [R1+0x1bc], R27 ;  /* 0x0001bc1b01007387 */ /* 0x0001e80000100800 */
[----:B0-----:R-:W2:Y:S01]  /*8240*/  LDL.LU R27, [R1+0x5c] ;  /* 0x00005c00011b7983 */ /* 0x001ea20000300800 */
[----:B----4-:R-:W-:Y:S01]  /*8250*/  @!P2 IMAD.MOV R26, RZ, RZ, -R26 ;  /* 0x000000ffff1aa224 */ /* 0x010fe200078e0a1a */
[----:B-----5:R-:W-:-:S02]  /*8260*/  ISETP.GE.AND P2, PT, R20, RZ, PT ;  /* 0x000000ff1400720c */ /* 0x020fc40003f46270 */
[----:B------:R-:W4:Y:S04]  /*8270*/  LDL R20, [R1+0xa24] ;  /* 0x000a240001147983 */ /* 0x000f280000100800 */
[----:B------:R0:W-:Y:S04]  /*8280*/  STL [R1+0x1b0], R26 ;  /* 0x0001b01a01007387 */ /* 0x0001e80000100800 */
[----:B0-----:R-:W5:Y:S01]  /*8290*/  LDL.LU R26, [R1+0x58] ;  /* 0x00005800011a7983 */ /* 0x001f620000300800 */
[----:B--2---:R-:W-:Y:S01]  /*82a0*/  @!P1 IMAD.MOV R27, RZ, RZ, -R27 ;  /* 0x000000ffff1b9224 */ /* 0x004fe200078e0a1b */
[----:B------:R-:W-:-:S02]  /*82b0*/  ISETP.GE.AND P1, PT, R18, RZ, PT ;  /* 0x000000ff1200720c */ /* 0x000fc40003f26270 */
[----:B------:R-:W2:Y:S04]  /*82c0*/  LDL R18, [R1+0xa28] ;  /* 0x000a280001127983 */ /* 0x000ea80000100800 */
[----:B------:R0:W-:Y:S04]  /*82d0*/  STL [R1+0x1a8], R27 ;  /* 0x0001a81b01007387 */ /* 0x0001e80000100800 */
[----:B0-----:R-:W2:Y:S01]  /*82e0*/  LDL.LU R27, [R1+0x15c] ;  /* 0x00015c00011b7983 */ /* 0x001ea20000300800 */
        /* <DEDUP_REMOVED lines=341> */
[----:B-----5:R-:W-:-:S04]  /*9840*/  ISETP.GE.AND P2, PT, R23, RZ, PT ;  /* 0x000000ff1700720c */ /* 0x020fc80003f46270 */
[----:B------:R0:W-:Y:S04]  /*9850*/  STL [R1+0x60], R26 ;  /* 0x0000601a01007387 */ /* 0x0001e80000100800 */
[----:B0-----:R-:W4:Y:S01]  /*9860*/  LDL.LU R26, [R1+0x138] ;  /* 0x00013800011a7983 */ /* 0x001f220000300800 */
[----:B--2---:R-:W-:-:S03]  /*9870*/  @!P1 IMAD.MOV R27, RZ, RZ, -R27 ;  /* 0x000000ffff1b9224 */ /* 0x004fc600078e0a1b */
[----:B------:R-:W2:Y:S01]  /*9880*/  LDL R23, [R1+0x8f0] ;  /* 0x0008f00001177983 */ /* 0x000ea20000100800 */
[----:B------:R-:W-:-:S03]  /*9890*/  ISETP.GE.AND P1, PT, R24, RZ, PT ;  /* 0x000000ff1800720c */ /* 0x000fc60003f26270 */
[----:B------:R-:W5:Y:S04]  /*98a0*/  LDL.LU R24, [R1+0x54] ;  /* 0x0000540001187983 */ /* 0x000f680000300800 */
[----:B------:R-:W-:Y:S04]  /*98b0*/  STL [R1+0x5c], R27 ;  /* 0x00005c1b01007387 */ /* 0x000fe80000100800 */
[----:B------:R-:W2:Y:S01]  /*98c0*/  LDL R28, [R1+0x8f4] ;  /* 0x0008f400011c7983 */ /* 0x000ea20000100800 */
[----:B----4-:R-:W-:Y:S01]  /*98d0*/  @!P5 IMAD.MOV R26, RZ, RZ, -R26 ;  /* 0x000000ffff1ad224 */ /* 0x010fe200078e0a1a */
[----:B------:R-:W-:-:S02]  /*98e0*/  ISETP.GE.AND P5, PT, R20, RZ, PT ;  /* 0x000000ff1400720c */ /* 0x000fc40003fa6270 */
[----:B------:R-:W4:Y:S01]  /*98f0*/  LDL.LU R20, [R1+0x50] ;  /* 0x0000500001147983 */ /* 0x000f220000300800 */
[----:B-----5:R-:W-:-:S03]  /*9900*/  @!P4 IMAD.MOV R24, RZ, RZ, -R24 ;  /* 0x000000ffff18c224 */ /* 0x020fc600078e0a18 */
[----:B------:R-:W-:Y:S04]  /*9910*/  STL [R1+0x58], R26 ;  /* 0x0000581a01007387 */ /* 0x000fe80000100800 */
[----:B------:R0:W-:Y:S04]  /*9920*/  STL [R1+0x54], R24 ;  /* 0x0000541801007387 */ /* 0x0001e80000100800 */
[----:B0-----:R-:W5:Y:S04]  /*9930*/  LDL R24, [R1+0x8ec] ;  /* 0x0008ec0001187983 */ /* 0x001f680000100800 */
[----:B------:R-:W2:Y:S01]  /*9940*/  LDL.LU R26, [R1+0x4c] ;  /* 0x00004c00011a7983 */ /* 0x000ea20000300800 */
[----:B------:R-:W-:-:S03]  /*9950*/  ISETP.GE.AND P4, PT, R18, RZ, PT ;  /* 0x000000ff1200720c */ /* 0x000fc60003f86270 */
[----:B------:R-:W3:Y:S01]  /*9960*/  LDL R18, [R1+0x8e8] ;  /* 0x0008e80001127983 */ /* 0x000ee20000100800 */
[----:B----4-:R-:W-:Y:S01]  /*9970*/  @!P3 IMAD.MOV R20, RZ, RZ, -R20 ;  /* 0x000000ffff14b224 */ /* 0x010fe200078e0a14 */
[----:B------:R-:W-:-:S04]  /*9980*/  ISETP.GE.AND P3, PT, R25, RZ, PT ;  /* 0x000000ff1900720c */ /* 0x000fc80003f66270 */
[----:B------:R0:W-:Y:S04]  /*9990*/  STL [R1+0x50], R20 ;  /* 0x0000501401007387 */ /* 0x0001e80000100800 */
[----:B0-----:R-:W4:Y:S04]  /*99a0*/  LDL.LU R20, [R1+0x48] ;  /* 0x0000480001147983 */ /* 0x001f280000300800 */
[----:B------:R-:W5:Y:S01]  /*99b0*/  LDL R25, [R1+0x8e4] ;  /* 0x0008e40001197983 */ /* 0x000f620000100800 */
[----:B--2---:R-:W-:-:S05]  /*99c0*/  @!P2 IMAD.MOV R26, RZ, RZ, -R26 ;  /* 0x000000ffff1aa224 */ /* 0x004fca00078e0a1a */
[----:B------:R0:W-:Y:S04]  /*99d0*/  STL [R1+0x4c], R26 ;  /* 0x00004c1a01007387 */ /* 0x0001e80000100800 */
[----:B0-----:R-:W2:Y:S01]  /*99e0*/  LDL.LU R26, [R1+0x44] ;  /* 0x00004400011a7983 */ /* 0x001ea20000300800 */
[----:B------:R-:W-:-:S03]  /*99f0*/  ISETP.GE.AND P2, PT, R19, RZ, PT ;  /* 0x000000ff1300720c */ /* 0x000fc60003f46270 */
[----:B------:R-:W5:Y:S01]  /*9a00*/  LDL R19, [R1+0x8e0] ;  /* 0x0008e00001137983 */ /* 0x000f620000100800 */
[----:B----4-:R-:W-:Y:S01]  /*9a10*/  @!P1 IMAD.MOV R20, RZ, RZ, -R20 ;  /* 0x000000ffff149224 */ /* 0x010fe200078e0a14 */
[----:B---3--:R-:W-:Y:S02]  /*9a20*/  ISETP.GE.AND P1, PT, R22, RZ, PT ;  /* 0x000000ff1600720c */ /* 0x008fe40003f26270 */
[----:B------:R-:W3:Y:S04]  /*9a30*/  LDL.LU R22, [R1+0x40] ;  /* 0x0000400001167983 */ /* 0x000ee80000300800 */
[----:B------:R0:W-:Y:S04]  /*9a40*/  STL [R1+0x48], R20 ;  /* 0x0000481401007387 */ /* 0x0001e80000100800 */
[----:B0-----:R-:W4:Y:S01]  /*9a50*/  LDL R20, [R1+0x8dc] ;  /* 0x0008dc0001147983 */ /* 0x001f220000100800 */
[----:B--2---:R-:W-:Y:S01]  /*9a60*/  @!P5 IMAD.MOV R26, RZ, RZ, -R26 ;  /* 0x000000ffff1ad224 */ /* 0x004fe200078e0a1a */
[----:B------:R-:W-:-:S02]  /*9a70*/  ISETP.GE.AND P5, PT, R21, RZ, PT ;  /* 0x000000ff1500720c */ /* 0x000fc40003fa6270 */
[----:B------:R-:W2:Y:S04]  /*9a80*/  LDL R21, [R1+0x8d8] ;  /* 0x0008d80001157983 */ /* 0x000ea80000100800 */
[----:B------:R-:W2:Y:S04]  /*9a90*/  LDL.LU R27, [R1+0x3c] ;  /* 0x00003c00011b7983 */ /* 0x000ea80000300800 */
[----:B------:R-:W-:Y:S01]  /*9aa0*/  STL [R1+0x44], R26 ;  /* 0x0000441a01007387 */ /* 0x000fe20000100800 */
[----:B---3--:R-:W-:Y:S01]  /*9ab0*/  @!P4 IMAD.MOV R22, RZ, RZ, -R22 ;  /* 0x000000ffff16c224 */ /* 0x008fe200078e0a16 */
[----:B------:R-:W-:-:S04]  /*9ac0*/  ISETP.GE.AND P4, PT, R23, RZ, PT ;  /* 0x000000ff1700720c */ /* 0x000fc80003f86270 */
[----:B------:R0:W-:Y:S04]  /*9ad0*/  STL [R1+0x40], R22 ;  /* 0x0000401601007387 */ /* 0x0001e80000100800 */
[----:B0-----:R-:W3:Y:S04]  /*9ae0*/  LDL R22, [R1+0x8d4] ;  /* 0x0008d40001167983 */ /* 0x001ee80000100800 */
[----:B------:R-:W3:Y:S04]  /*9af0*/  LDL.LU R26, [R1+0x38] ;  /* 0x00003800011a7983 */ /* 0x000ee80000300800 */
[----:B------:R-:W4:Y:S01]  /*9b00*/  LDL R23, [R1+0x8d0] ;  /* 0x0008d00001177983 */ /* 0x000f220000100800 */
[----:B--2---:R-:W-:Y:S01]  /*9b10*/  @!P3 IMAD.MOV R27, RZ, RZ, -R27 ;  /* 0x000000ffff1bb224 */ /* 0x004fe200078e0a1b */
[----:B------:R-:W-:-:S02]  /*9b20*/  ISETP.GE.AND P3, PT, R28, RZ, PT ;  /* 0x000000ff1c00720c */ /* 0x000fc40003f66270 */
[----:B------:R-:W2:Y:S04]  /*9b30*/  LDL R28, [R1+0x8cc] ;  /* 0x0008cc00011c7983 */ /* 0x000ea80000100800 */
[----:B------:R0:W-:Y:S04]  /*9b40*/  STL [R1+0x3c], R27 ;  /* 0x00003c1b01007387 */ /* 0x0001e80000100800 */
[----:B0-----:R-:W2:Y:S01]  /*9b50*/  LDL.LU R27, [R1+0x34] ;  /* 0x00003400011b7983 */ /* 0x001ea20000300800 */
[----:B---3--:R-:W-:Y:S01]  /*9b60*/  @!P2 IMAD.MOV R26, RZ, RZ, -R26 ;  /* 0x000000ffff1aa224 */ /* 0x008fe200078e0a1a */
[----:B-----5:R-:W-:-:S04]  /*9b70*/  ISETP.GE.AND P2, PT, R24, RZ, PT ;  /* 0x000000ff1800720c */ /* 0x020fc80003f46270 */
[----:B------:R0:W-:Y:S04]  /*9b80*/  STL [R1+0x38], R26 ;  /* 0x0000381a01007387 */ /* 0x0001e80000100800 */
[----:B0-----:R-:W3:Y:S04]  /*9b90*/  LDL R26, [R1+0x8c8] ;  /* 0x0008c800011a7983 */ /* 0x001ee80000100800 */
[----:B------:R-:W5:Y:S01]  /*9ba0*/  LDL.LU R24, [R1+0x30] ;  /* 0x0000300001187983 */ /* 0x000f620000300800 */
[----:B--2---:R-:W-:Y:S01]  /*9bb0*/  @!P1 IMAD.MOV R27, RZ, RZ, -R27 ;  /* 0x000000ffff1b9224 */ /* 0x004fe200078e0a1b */
[----:B------:R-:W-:-:S04]  /*9bc0*/  ISETP.GE.AND P1, PT, R18, RZ, PT ;  /* 0x000000ff1200720c */ /* 0x000fc80003f26270 */
[----:B------:R0:W-:Y:S04]  /*9bd0*/  STL [R1+0x34], R27 ;  /* 0x0000341b01007387 */ /* 0x0001e80000100800 */
[----:B0-----:R-:W2:Y:S04]  /*9be0*/  LDL R27, [R1+0x8c4] ;  /* 0x0008c400011b7983 */ /* 0x001ea80000100800 */
[----:B------:R-:W2:Y:S01]  /*9bf0*/  LDL.LU R18, [R1+0x2c] ;  /* 0x00002c0001127983 */ /* 0x000ea20000300800 */
[----:B-----5:R-:W-:Y:S01]  /*9c00*/  @!P5 IMAD.MOV R24, RZ, RZ, -R24 ;  /* 0x000000ffff18d224 */ /* 0x020fe200078e0a18 */
[----:B------:R-:W-:-:S04]  /*9c10*/  ISETP.GE.AND P5, PT, R25, RZ, PT ;  /* 0x000000ff1900720c */ /* 0x000fc80003fa6270 */
[----:B------:R0:W-:Y:S04]  /*9c20*/  STL [R1+0x30], R24 ;  /* 0x0000301801007387 */ /* 0x0001e80000100800 */
[----:B0-----:R-:W5:Y:S04]  /*9c30*/  LDL.LU R24, [R1+0x28] ;  /* 0x0000280001187983 */ /* 0x001f680000300800 */
[----:B------:R-:W3:Y:S01]  /*9c40*/  LDL R25, [R1+0x8c0] ;  /* 0x0008c00001197983 */ /* 0x000ee20000100800 */
[----:B--2---:R-:W-:Y:S01]  /*9c50*/  @!P4 IMAD.MOV R18, RZ, RZ, -R18 ;  /* 0x000000ffff12c224 */ /* 0x004fe200078e0a12 */
[----:B------:R-:W-:-:S04]  /*9c60*/  ISETP.GE.AND P4, PT, R19, RZ, PT ;  /* 0x000000ff1300720c */ /* 0x000fc80003f86270 */
[----:B------:R0:W-:Y:S04]  /*9c70*/  STL [R1+0x24], R18 ;  /* 0x0000241201007387 */ /* 0x0001e80000100800 */
[----:B0-----:R-:W2:Y:S04]  /*9c80*/  LDL.LU R18, [R1+0xbac] ;  /* 0x000bac0001127983 */ /* 0x001ea80000300800 */
[----:B------:R-:W2:Y:S01]  /*9c90*/  LDL.LU R19, [R1+0x1c] ;  /* 0x00001c0001137983 */ /* 0x000ea20000300800 */
[----:B-----5:R-:W-:Y:S01]  /*9ca0*/  @!P3 IMAD.MOV R24, RZ, RZ, -R24 ;  /* 0x000000ffff18b224 */ /* 0x020fe200078e0a18 */
[----:B----4-:R-:W-:-:S04]  /*9cb0*/  ISETP.GE.AND P3, PT, R20, RZ, PT ;  /* 0x000000ff1400720c */ /* 0x010fc80003f66270 */
[----:B------:R0:W-:Y:S04]  /*9cc0*/  STL [R1+0x20], R24 ;  /* 0x0000201801007387 */ /* 0x0001e80000100800 */
[----:B0-----:R-:W4:Y:S04]  /*9cd0*/  LDL R24, [R1+0x8bc] ;  /* 0x0008bc0001187983 */ /* 0x001f280000100800 */
[----:B------:R-:W5:Y:S01]  /*9ce0*/  LDL.LU R20, [R1+0x18] ;  /* 0x0000180001147983 */ /* 0x000f620000300800 */
[----:B--2---:R-:W-:Y:S01]  /*9cf0*/  @!P2 IMAD.MOV R19, RZ, RZ, -R19 ;  /* 0x000000ffff13a224 */ /* 0x004fe200078e0a13 */
[----:B------:R-:W-:-:S04]  /*9d00*/  ISETP.GE.AND P2, PT, R21, RZ, PT ;  /* 0x000000ff1500720c */ /* 0x000fc80003f46270 */
[----:B------:R0:W-:Y:S04]  /*9d10*/  STL [R1+0x1c], R19 ;  /* 0x00001c1301007387 */ /* 0x0001e80000100800 */
[----:B0-----:R-:W2:Y:S04]  /*9d20*/  LDL.LU R19, [R1+0xba8] ;  /* 0x000ba80001137983 */ /* 0x001ea80000300800 */
[----:B------:R-:W2:Y:S01]  /*9d30*/  LDL.LU R21, [R1+0x14] ;  /* 0x0000140001157983 */ /* 0x000ea20000300800 */
[----:B-----5:R-:W-:Y:S01]  /*9d40*/  @!P1 IMAD.MOV R20, RZ, RZ, -R20 ;  /* 0x000000ffff149224 */ /* 0x020fe200078e0a14 */
[----:B------:R-:W-:-:S04]  /*9d50*/  ISETP.GE.AND P1, PT, R22, RZ, PT ;  /* 0x000000ff1600720c */ /* 0x000fc80003f26270 */
[----:B------:R0:W-:Y:S04]  /*9d60*/  STL [R1+0x18], R20 ;  /* 0x0000181401007387 */ /* 0x0001e80000100800 */
[----:B0-----:R-:W5:Y:S04]  /*9d70*/  LDL.LU R20, [R1+0xba4] ;  /* 0x000ba40001147983 */ /* 0x001f680000300800 */
[----:B------:R-:W3:Y:S01]  /*9d80*/  LDL.LU R22, [R1+0x10] ;  /* 0x0000100001167983 */ /* 0x000ee20000300800 */
[----:B--2---:R-:W-:Y:S01]  /*9d90*/  @!P5 IMAD.MOV R21, RZ, RZ, -R21 ;  /* 0x000000ffff15d224 */ /* 0x004fe200078e0a15 */
[----:B------:R-:W-:-:S04]  /*9da0*/  ISETP.GE.AND P5, PT, R23, RZ, PT ;  /* 0x000000ff1700720c */ /* 0x000fc80003fa6270 */
[----:B------:R0:W-:Y:S04]  /*9db0*/  STL [R1+0x14], R21 ;  /* 0x0000141501007387 */ /* 0x0001e80000100800 */
[----:B0-----:R-:W2:Y:S04]  /*9dc0*/  LDL.LU R21, [R1+0xba0] ;  /* 0x000ba00001157983 */ /* 0x001ea80000300800 */
[----:B------:R-:W2:Y:S01]  /*9dd0*/  LDL.LU R23, [R1+0xc] ;  /* 0x00000c0001177983 */ /* 0x000ea20000300800 */
[----:B---3--:R-:W-:Y:S01]  /*9de0*/  @!P4 IMAD.MOV R22, RZ, RZ, -R22 ;  /* 0x000000ffff16c224 */ /* 0x008fe200078e0a16 */
[----:B------:R-:W-:-:S04]  /*9df0*/  ISETP.GE.AND P4, PT, R28, RZ, PT ;  /* 0x000000ff1c00720c */ /* 0x000fc80003f86270 */
[----:B------:R0:W-:Y:S04]  /*9e00*/  STL [R1+0x10], R22 ;  /* 0x0000101601007387 */ /* 0x0001e80000100800 */
[----:B0-----:R-:W3:Y:S04]  /*9e10*/  LDL.LU R22, [R1+0xb9c] ;  /* 0x000b9c0001167983 */ /* 0x001ee80000300800 */
        /* <DEDUP_REMOVED lines=9> */
[----:B0-----:R-:W3:Y:S04]  /*9eb0*/  LDL R28, [R1+0x8ac] ;  /* 0x0008ac00011c7983 */ /* 0x001ee80000100800 */
[----:B------:R-:W3:Y:S01]  /*9ec0*/  LDL.LU R27, [R1] ;  /* 0x00000000011b7983 */ /* 0x000ee20000300800 */
[----:B--2---:R-:W-:Y:S01]  /*9ed0*/  @!P1 IMAD.MOV R26, RZ, RZ, -R26 ;  /* 0x000000ffff1a9224 */ /* 0x004fe200078e0a1a */
[----:B------:R-:W-:-:S04]  /*9ee0*/  ISETP.GE.AND P1, PT, R25, RZ, PT ;  /* 0x000000ff1900720c */ /* 0x000fc80003f26270 */
[----:B------:R0:W-:Y:S04]  /*9ef0*/  STL [R1+0xb00], R26 ;  /* 0x000b001a01007387 */ /* 0x0001e80000100800 */
[----:B0-----:R-:W2:Y:S04]  /*9f00*/  LDL R26, [R1+0x8b0] ;  /* 0x0008b000011a7983 */ /* 0x001ea80000100800 */
[----:B------:R-:W2:Y:S01]  /*9f10*/  LDL.LU R25, [R1+0xb94] ;  /* 0x000b940001197983 */ /* 0x000ea20000300800 */
[----:B---3--:R-:W-:Y:S01]  /*9f20*/  @!P5 IMAD.MOV R27, RZ, RZ, -R27 ;  /* 0x000000ffff1bd224 */ /* 0x008fe200078e0a1b */
[----:B----4-:R-:W-:-:S04]  /*9f30*/  ISETP.GE.AND P5, PT, R24, RZ, PT ;  /* 0x000000ff1800720c */ /* 0x010fc80003fa6270 */
[----:B------:R0:W-:Y:S04]  /*9f40*/  STL [R1+0xb04], R27 ;  /* 0x000b041b01007387 */ /* 0x0001e80000100800 */
[----:B0-----:R-:W3:Y:S04]  /*9f50*/  LDL R27, [R1+0x8b4] ;  /* 0x0008b400011b7983 */ /* 0x001ee80000100800 */
[----:B------:R-:W4:Y:S01]  /*9f60*/  LDL.LU R24, [R1+0xb90] ;  /* 0x000b900001187983 */ /* 0x000f220000300800 */
[----:B--2---:R-:W-:-:S05]  /*9f70*/  @!P4 IMAD.MOV R25, RZ, RZ, -R25 ;  /* 0x000000ffff19c224 */ /* 0x004fca00078e0a19 */
[----:B------:R0:W-:Y:S04]  /*9f80*/  STL [R1+0xb08], R25 ;  /* 0x000b081901007387 */ /* 0x0001e80000100800 */
[----:B0-----:R-:W2:Y:S01]  /*9f90*/  LDL R25, [R1+0x8b8] ;  /* 0x0008b80001197983 */ /* 0x001ea20000100800 */
[----:B------:R-:W-:Y:S02]  /*9fa0*/  @!P2 IMAD.MOV R23, RZ, RZ, -R23 ;  /* 0x000000ffff17a224 */ /* 0x000fe400078e0a17 */
[----:B------:R-:W-:Y:S01]  /*9fb0*/  @!P1 IMAD.MOV R22, RZ, RZ, -R22 ;  /* 0x000000ffff169224 */ /* 0x000fe200078e0a16 */
[----:B------:R-:W-:Y:S01]  /*9fc0*/  ISETP.GE.AND P2, PT, R26, RZ, PT ;  /* 0x000000ff1a00720c */ /* 0x000fe20003f46270 */
[----:B----4-:R-:W-:Y:S01]  /*9fd0*/  @!P3 IMAD.MOV R24, RZ, RZ, -R24 ;  /* 0x000000ffff18b224 */ /* 0x010fe200078e0a18 */
[----:B---3--:R-:W-:-:S02]  /*9fe0*/  ISETP.GE.AND P3, PT, R27, RZ, PT ;  /* 0x000000ff1b00720c */ /* 0x008fc40003f66270 */
[----:B--2---:R-:W-:Y:S02]  /*9ff0*/  ISETP.GE.AND P4, PT, R25, RZ, PT ;  /* 0x000000ff1900720c */ /* 0x004fe40003f86270 */
[----:B------:R-:W2:Y:S04]  /*a000*/  LDL R25, [R1+0x898] ;  /* 0x0008980001197983 */ /* 0x000ea80000100800 */
[----:B------:R0:W-:Y:S04]  /*a010*/  STL [R1+0xb0c], R24 ;  /* 0x000b0c1801007387 */ /* 0x0001e80000100800 */
[----:B------:R-:W3:Y:S04]  /*a020*/  LDL R27, [R1+0x894] ;  /* 0x00089400011b7983 */ /* 0x000ee80000100800 */
[----:B0-----:R-:W4:Y:S04]  /*a030*/  LDL R24, [R1+0x89c] ;  /* 0x00089c0001187983 */ /* 0x001f280000100800 */
[----:B------:R0:W-:Y:S04]  /*a040*/  STL [R1+0xb10], R23 ;  /* 0x000b101701007387 */ /* 0x0001e80000100800 */
[----:B------:R-:W3:Y:S04]  /*a050*/  LDL R26, [R1+0x890] ;  /* 0x00089000011a7983 */ /* 0x000ee80000100800 */
[----:B0-----:R-:W3:Y:S04]  /*a060*/  LDL R23, [R1+0x8a4] ;  /* 0x0008a40001177983 */ /* 0x001ee80000100800 */
[----:B------:R0:W-:Y:S04]  /*a070*/  STL [R1+0xaf8], R22 ;  /* 0x000af81601007387 */ /* 0x0001e80000100800 */
[----:B0-----:R-:W4:Y:S01]  /*a080*/  LDL R22, [R1+0x8a8] ;  /* 0x0008a80001167983 */ /* 0x001f220000100800 */
[----:B------:R-:W-:Y:S01]  /*a090*/  @!P5 IMAD.MOV R21, RZ, RZ, -R21 ;  /* 0x000000ffff15d224 */ /* 0x000fe200078e0a15 */
[----:B------:R-:W-:Y:S01]  /*a0a0*/  ISETP.GE.AND P1, PT, R28, RZ, PT ;  /* 0x000000ff1c00720c */ /* 0x000fe20003f26270 */
[----:B-----5:R-:W-:Y:S01]  /*a0b0*/  @!P4 IMAD.MOV R20, RZ, RZ, -R20 ;  /* 0x000000ffff14c224 */ /* 0x020fe200078e0a14 */
[----:B------:R-:W5:Y:S04]  /*a0c0*/  LDL R28, [R1+0x88c] ;  /* 0x00088c00011c7983 */ /* 0x000f680000100800 */
[----:B------:R-:W-:Y:S01]  /*a0d0*/  STL [R1+0xb14], R21 ;  /* 0x000b141501007387 */ /* 0x000fe20000100800 */
[----:B------:R-:W-:-:S02]  /*a0e0*/  @!P3 IMAD.MOV R19, RZ, RZ, -R19 ;  /* 0x000000ffff13b224 */ /* 0x000fc400078e0a13 */
[----:B------:R-:W-:-:S04]  /*a0f0*/  @!P2 IMAD.MOV R18, RZ, RZ, -R18 ;  /* 0x000000ffff12a224 */ /* 0x000fc800078e0a12 */
[----:B------:R-:W-:Y:S01]  /*a100*/  @!P1 IMAD.MOV R17, RZ, RZ, -R17 ;  /* 0x000000ffff119224 */ /* 0x000fe200078e0a11 */
[----:B--2---:R-:W-:Y:S02]  /*a110*/  ISETP.GE.AND P2, PT, R25, RZ, PT ;  /* 0x000000ff1900720c */ /* 0x004fe40003f46270 */
[----:B---3--:R-:W-:Y:S02]  /*a120*/  ISETP.GE.AND P4, PT, R23, RZ, PT ;  /* 0x000000ff1700720c */ /* 0x008fe40003f86270 */
[----:B----4-:R-:W-:Y:S02]  /*a130*/  ISETP.GE.AND P5, PT, R22, RZ, PT ;  /* 0x000000ff1600720c */ /* 0x010fe40003fa6270 */
[----:B------:R-:W2:Y:S04]  /*a140*/  LDL R22, [R1+0x888] ;  /* 0x0008880001167983 */ /* 0x000ea80000100800 */
[----:B------:R-:W-:Y:S04]  /*a150*/  STL [R1+0xb18], R20 ;  /* 0x000b181401007387 */ /* 0x000fe80000100800 */
[----:B------:R-:W3:Y:S01]  /*a160*/  LDL R23, [R1+0x884] ;  /* 0x0008840001177983 */ /* 0x000ee20000100800 */
[----:B------:R-:W-:-:S03]  /*a170*/  ISETP.GE.AND P3, PT, R24, RZ, PT ;  /* 0x000000ff1800720c */ /* 0x000fc60003f66270 */
[----:B------:R0:W-:Y:S01]  /*a180*/  STL [R1+0xb1c], R19 ;  /* 0x000b1c1301007387 */ /* 0x0001e20000100800 */
[----:B------:R-:W-:-:S03]  /*a190*/  ISETP.GE.AND P1, PT, R27, RZ, PT ;  /* 0x000000ff1b00720c */ /* 0x000fc60003f26270 */
[----:B------:R-:W4:Y:S04]  /*a1a0*/  LDL R24, [R1+0x880] ;  /* 0x0008800001187983 */ /* 0x000f280000100800 */
[----:B------:R-:W-:Y:S04]  /*a1b0*/  STL [R1+0xb20], R18 ;  /* 0x000b201201007387 */ /* 0x000fe80000100800 */
[----:B------:R-:W-:Y:S04]  /*a1c0*/  STL [R1+0xb24], R17 ;  /* 0x000b241101007387 */ /* 0x000fe80000100800 */
[----:B------:R-:W4:Y:S04]  /*a1d0*/  LDL R25, [R1+0x87c] ;  /* 0x00087c0001197983 */ /* 0x000f280000100800 */
[----:B------:R-:W4:Y:S01]  /*a1e0*/  LDL R27, [R1+0x878] ;  /* 0x00087800011b7983 */ /* 0x000f220000100800 */
[----:B------:R-:W-:-:S02]  /*a1f0*/  @!P5 IMAD.MOV R16, RZ, RZ, -R16 ;  /* 0x000000ffff10d224 */ /* 0x000fc400078e0a10 */
[----:B------:R-:W-:Y:S01]  /*a200*/  @!P4 IMAD.MOV R15, RZ, RZ, -R15 ;  /* 0x000000ffff0fc224 */ /* 0x000fe200078e0a0f */
[----:B------:R-:W-:Y:S01]  /*a210*/  ISETP.GE.AND P5, PT, R26, RZ, PT ;  /* 0x000000ff1a00720c */ /* 0x000fe20003fa6270 */
[----:B------:R-:W-:Y:S01]  /*a220*/  @!P3 IMAD.MOV R14, RZ, RZ, -R14 ;  /* 0x000000ffff0eb224 */ /* 0x000fe200078e0a0e */
[----:B------:R-:W-:Y:S01]  /*a230*/  STL [R1+0xb28], R16 ;  /* 0x000b281001007387 */ /* 0x000fe20000100800 */
[----:B------:R-:W-:Y:S01]  /*a240*/  @!P2 IMAD.MOV R13, RZ, RZ, -R13 ;  /* 0x000000ffff0da224 */ /* 0x000fe200078e0a0d */
[----:B-----5:R-:W-:Y:S01]  /*a250*/  ISETP.GE.AND P4, PT, R28, RZ, PT ;  /* 0x000000ff1c00720c */ /* 0x020fe20003f86270 */
[----:B------:R-:W-:Y:S01]  /*a260*/  @!P1 IMAD.MOV R12, RZ, RZ, -R12 ;  /* 0x000000ffff0c9224 */ /* 0x000fe200078e0a0c */
[----:B------:R-:W5:Y:S04]  /*a270*/  LDL R26, [R1+0x874] ;  /* 0x00087400011a7983 */ /* 0x000f680000100800 */
[----:B------:R-:W-:Y:S04]  /*a280*/  STL [R1+0xb2c], R15 ;  /* 0x000b2c0f01007387 */ /* 0x000fe80000100800 */
[----:B------:R-:W5:Y:S04]  /*a290*/  LDL R28, [R1+0x870] ;  /* 0x00087000011c7983 */ /* 0x000f680000100800 */
[----:B------:R-:W-:Y:S04]  /*a2a0*/  STL [R1+0xb30], R14 ;  /* 0x000b300e01007387 */ /* 0x000fe80000100800 */
[----:B------:R-:W-:Y:S04]  /*a2b0*/  STL [R1+0xb34], R13 ;  /* 0x000b340d01007387 */ /* 0x000fe80000100800 */
[----:B0-----:R-:W5:Y:S04]  /*a2c0*/  LDL R19, [R1+0x86c] ;  /* 0x00086c0001137983 */ /* 0x001f680000100800 */
[----:B------:R-:W-:Y:S04]  /*a2d0*/  STL [R1+0xb38], R12 ;  /* 0x000b380c01007387 */ /* 0x000fe80000100800 */
[----:B------:R-:W5:Y:S04]  /*a2e0*/  LDL R20, [R1+0x868] ;  /* 0x0008680001147983 */ /* 0x000f680000100800 */
[----:B------:R-:W5:Y:S01]  /*a2f0*/  LDL R21, [R1+0x864] ;  /* 0x0008640001157983 */ /* 0x000f620000100800 */
[----:B------:R-:W-:-:S02]  /*a300*/  @!P5 IMAD.MOV R11, RZ, RZ, -R11 ;  /* 0x000000ffff0bd224 */ /* 0x000fc400078e0a0b */
[----:B------:R-:W-:Y:S01]  /*a310*/  @!P4 IMAD.MOV R10, RZ, RZ, -R10 ;  /* 0x000000ffff0ac224 */ /* 0x000fe200078e0a0a */
[----:B--2---:R-:W-:Y:S02]  /*a320*/  ISETP.GE.AND P3, PT, R22, RZ, PT ;  /* 0x000000ff1600720c */ /* 0x004fe40003f66270 */
[----:B------:R-:W2:Y:S01]  /*a330*/  LDL R22, [R1+0x84] ;  /* 0x0000840001167983 */ /* 0x000ea20000100800 */
[----:B---3--:R-:W-:-:S03]  /*a340*/  ISETP.GE.AND P2, PT, R23, RZ, PT ;  /* 0x000000ff1700720c */ /* 0x008fc60003f46270 */
[----:B------:R-:W-:Y:S07]  /*a350*/  STL [R1+0xb3c], R11 ;  /* 0x000b3c0b01007387 */ /* 0x000fee0000100800 */
[----:B------:R-:W-:Y:S01]  /*a360*/  @!P3 IMAD.MOV R9, RZ, RZ, -R9 ;  /* 0x000000ffff09b224 */ /* 0x000fe200078e0a09 */
[----:B------:R-:W-:Y:S02]  /*a370*/  STL [R1+0xb40], R10 ;  /* 0x000b400a01007387 */ /* 0x000fe40000100800 */
[----:B------:R-:W-:-:S02]  /*a380*/  @!P2 IMAD.MOV R8, RZ, RZ, -R8 ;  /* 0x000000ffff08a224 */ /* 0x000fc400078e0a08 */
[----:B------:R-:W-:Y:S04]  /*a390*/  STL [R1+0xb44], R9 ;  /* 0x000b440901007387 */ /* 0x000fe80000100800 */
[----:B------:R-:W-:Y:S01]  /*a3a0*/  STL [R1+0xb48], R8 ;  /* 0x000b480801007387 */ /* 0x000fe20000100800 */
[----:B----4-:R-:W-:-:S03]  /*a3b0*/  ISETP.GE.AND P1, PT, R24, RZ, PT ;  /* 0x000000ff1800720c */ /* 0x010fc60003f26270 */
[----:B------:R-:W2:Y:S01]  /*a3c0*/  LDL.LU R23, [R1+0x1ec] ;  /* 0x0001ec0001177983 */ /* 0x000ea20000300800 */
[----:B------:R-:W-:Y:S02]  /*a3d0*/  ISETP.GE.AND P5, PT, R25, RZ, PT ;  /* 0x000000ff1900720c */ /* 0x000fe40003fa6270 */
[----:B------:R-:W-:Y:S01]  /*a3e0*/  ISETP.GE.AND P4, PT, R27, RZ, PT ;  /* 0x000000ff1b00720c */ /* 0x000fe20003f86270 */
[----:B------:R-:W3:Y:S04]  /*a3f0*/  LDL.LU R24, [R1+0x1e4] ;  /* 0x0001e40001187983 */ /* 0x000ee80000300800 */
[----:B------:R-:W4:Y:S04]  /*a400*/  LDL.LU R25, [R1+0x1e0] ;  /* 0x0001e00001197983 */ /* 0x000f280000300800 */
[----:B------:R-:W4:Y:S01]  /*a410*/  LDL.LU R27, [R1+0x1dc] ;  /* 0x0001dc00011b7983 */ /* 0x000f220000300800 */
[----:B-----5:R-:W-:Y:S01]  /*a420*/  ISETP.GE.AND P3, PT, R26, RZ, PT ;  /* 0x000000ff1a00720c */ /* 0x020fe20003f66270 */
[----:B------:R-:W-:-:S02]  /*a430*/  @!P1 IMAD.MOV R7, RZ, RZ, -R7 ;  /* 0x000000ffff079224 */ /* 0x000fc400078e0a07 */
[----:B------:R-:W-:Y:S01]  /*a440*/  @!P5 IMAD.MOV R6, RZ, RZ, -R6 ;  /* 0x000000ffff06d224 */ /* 0x000fe200078e0a06 */
[----:B------:R-:W5:Y:S01]  /*a450*/  LDL.LU R26, [R1+0x1d8] ;  /* 0x0001d800011a7983 */ /* 0x000f620000300800 */
[----:B------:R-:W-:Y:S01]  /*a460*/  ISETP.GE.AND P2, PT, R28, RZ, PT ;  /* 0x000000ff1c00720c */ /* 0x000fe20003f46270 */
[----:B------:R-:W-:Y:S02]  /*a470*/  @!P4 IMAD.MOV R5, RZ, RZ, -R5 ;  /* 0x000000ffff05c224 */ /* 0x000fe400078e0a05 */
[----:B------:R-:W5:Y:S01]  /*a480*/  LDL.LU R28, [R1+0x1d4] ;  /* 0x0001d400011c7983 */ /* 0x000f620000300800 */
[----:B------:R-:W-:Y:S02]  /*a490*/  ISETP.GE.AND P1, PT, R19, RZ, PT ;  /* 0x000000ff1300720c */ /* 0x000fe40003f26270 */
[----:B------:R-:W-:Y:S02]  /*a4a0*/  ISETP.GE.AND P5, PT, R20, RZ, PT ;  /* 0x000000ff1400720c */ /* 0x000fe40003fa6270 */
[----:B------:R-:W-:Y:S01]  /*a4b0*/  ISETP.GE.AND P6, PT, R21, RZ, PT ;  /* 0x000000ff1500720c */ /* 0x000fe20003fc6270 */
[----:B------:R-:W-:Y:S01]  /*a4c0*/  @!P3 IMAD.MOV R4, RZ, RZ, -R4 ;  /* 0x000000ffff04b224 */ /* 0x000fe200078e0a04 */
[----:B------:R-:W-:Y:S03]  /*a4d0*/  STL [R1+0xb4c], R7 ;  /* 0x000b4c0701007387 */ /* 0x000fe60000100800 */
[----:B------:R-:W-:-:S04]  /*a4e0*/  @!P2 IMAD.MOV R3, RZ, RZ, -R3 ;  /* 0x000000ffff03a224 */ /* 0x000fc800078e0a03 */
[----:B------:R-:W-:Y:S01]  /*a4f0*/  @!P1 IMAD.MOV R2, RZ, RZ, -R2 ;  /* 0x000000ffff029224 */ /* 0x000fe200078e0a02 */
[----:B------:R-:W-:Y:S01]  /*a500*/  STL [R1+0xb50], R6 ;  /* 0x000b500601007387 */ /* 0x000fe20000100800 */
[----:B------:R-:W-:-:S03]  /*a510*/  @!P5 IMAD.MOV R0, RZ, RZ, -R0 ;  /* 0x000000ffff00d224 */ /* 0x000fc600078e0a00 */
[----:B------:R-:W-:Y:S01]  /*a520*/  STL [R1+0xb54], R5 ;  /* 0x000b540501007387 */ /* 0x000fe20000100800 */
[----:B------:R-:W-:-:S03]  /*a530*/  @!P6 IMAD.MOV R29, RZ, RZ, -R29 ;  /* 0x000000ffff1de224 */ /* 0x000fc600078e0a1d */
[----:B------:R-:W-:Y:S04]  /*a540*/  STL [R1+0xb58], R4 ;  /* 0x000b580401007387 */ /* 0x000fe80000100800 */
[----:B------:R2:W-:Y:S04]  /*a550*/  STL [R1+0xb5c], R3 ;  /* 0x000b5c0301007387 */ /* 0x0005e80000100800 */
[----:B------:R3:W-:Y:S04]  /*a560*/  STL [R1+0xb60], R2 ;  /* 0x000b600201007387 */ /* 0x0007e80000100800 */
[----:B------:R4:W-:Y:S04]  /*a570*/  STL [R1+0xb64], R0 ;  /* 0x000b640001007387 */ /* 0x0009e80000100800 */
[----:B------:R-:W-:Y:S01]  /*a580*/  STL [R1+0xb68], R29 ;  /* 0x000b681d01007387 */ /* 0x000fe20000100800 */
[----:B--2---:R-:W-:-:S02]  /*a590*/  SEL R3, R22, R23, !P0 ;  /* 0x0000001716037207 */ /* 0x004fc40004000000 */
[----:B---3--:R-:W-:-:S03]  /*a5a0*/  SEL R2, R22, R24, !P0 ;  /* 0x0000001816027207 */ /* 0x008fc60004000000 */
[----:B------:R0:W-:Y:S01]  /*a5b0*/  STL [R1+0x1f0], R3 ;  /* 0x0001f00301007387 */ /* 0x0001e20000100800 */
[----:B----4-:R-:W-:-:S03]  /*a5c0*/  SEL R0, R22, R25, !P0 ;  /* 0x0000001916007207 */ /* 0x010fc60004000000 */
[----:B------:R5:W-:Y:S01]  /*a5d0*/  STL [R1+0x1ec], R2 ;  /* 0x0001ec0201007387 */ /* 0x000be20000100800 */
[----:B0-----:R-:W-:-:S03]  /*a5e0*/  SEL R3, R22, R27, !P0 ;  /* 0x0000001b16037207 */ /* 0x001fc60004000000 */
[----:B------:R0:W-:Y:S04]  /*a5f0*/  STL [R1+0x1e8], R0 ;  /* 0x0001e80001007387 */ /* 0x0001e80000100800 */
[----:B------:R-:W-:Y:S04]  /*a600*/  STL [R1+0x1e4], R3 ;  /* 0x0001e40301007387 */ /* 0x000fe80000100800 */
[----:B------:R-:W2:Y:S01]  /*a610*/  LDL.LU R29, [R1+0x1b0] ;  /* 0x0001b000011d7983 */ /* 0x000ea20000300800 */
[C---:B-----5:R-:W-:Y:S02]  /*a620*/  SEL R2, R22.reuse, R26, !P0 ;  /* 0x0000001a16027207 */ /* 0x060fe40004000000 */
[----:B0-----:R-:W-:-:S03]  /*a630*/  SEL R0, R22, R28, !P0 ;  /* 0x0000001c16007207 */ /* 0x001fc60004000000 */
[----:B------:R-:W-:Y:S04]  /*a640*/  STL [R1+0x1e0], R2 ;  /* 0x0001e00201007387 */ /* 0x000fe80000100800 */
[----:B--2---:R0:W-:Y:S04]  /*a650*/  STL [R1+0xb84], R29 ;  /* 0x000b841d01007387 */ /* 0x0041e80000100800 */
[----:B------:R-:W-:Y:S04]  /*a660*/  STL [R1+0x1dc], R0 ;  /* 0x0001dc0001007387 */ /* 0x000fe80000100800 */
[----:B0-----:R-:W2:Y:S04]  /*a670*/  LDL.LU R29, [R1+0x1bc] ;  /* 0x0001bc00011d7983 */ /* 0x001ea80000300800 */
[----:B--2---:R0:W-:Y:S04]  /*a680*/  STL [R1+0xb88], R29 ;  /* 0x000b881d01007387 */ /* 0x0041e80000100800 */
[----:B0-----:R-:W2:Y:S04]  /*a690*/  LDL.LU R29, [R1+0x1c8] ;  /* 0x0001c800011d7983 */ /* 0x001ea80000300800 */
[----:B--2---:R0:W-:Y:S04]  /*a6a0*/  STL [R1+0xb8c], R29 ;  /* 0x000b8c1d01007387 */ /* 0x0041e80000100800 */
[----:B0-----:R-:W2:Y:S04]  /*a6b0*/  LDL.LU R29, [R1+0x1cc] ;  /* 0x0001cc00011d7983 */ /* 0x001ea80000300800 */
[----:B------:R-:W3:Y:S04]  /*a6c0*/  LDL.LU R0, [R1+0x1a8] ;  /* 0x0001a80001007983 */ /* 0x000ee80000300800 */
[----:B------:R-:W4:Y:S04]  /*a6d0*/  LDL.LU R2, [R1+0x1a0] ;  /* 0x0001a00001027983 */ /* 0x000f280000300800 */
[----:B------:R-:W5:Y:S04]  /*a6e0*/  LDL.LU R3, [R1+0x19c] ;  /* 0x00019c0001037983 */ /* 0x000f680000300800 */
[----:B------:R-:W3:Y:S04]  /*a6f0*/  LDL.LU R4, [R1+0x194] ;  /* 0x0001940001047983 */ /* 0x000ee80000300800 */
        /* <DEDUP_REMOVED lines=22> */
[----:B------:R-:W3:Y:S01]  /*a860*/  LDL.LU R28, [R1+0x110] ;  /* 0x00011000011c7983 */ /* 0x000ee20000300800 */
[----:B--2---:R-:W-:-:S05]  /*a870*/  SEL R29, R22, R29, !P0 ;  /* 0x0000001d161d7207 */ /* 0x004fca0004000000 */
[----:B------:R0:W-:Y:S04]  /*a880*/  STL [R1+0x1d8], R29 ;  /* 0x0001d81d01007387 */ /* 0x0001e80000100800 */
[----:B0-----:R-:W2:Y:S02]  /*a890*/  LDL.LU R29, [R1+0xb8c] ;  /* 0x000b8c00011d7983 */ /* 0x001ea40000300800 */
[----:B--2---:R-:W-:-:S05]  /*a8a0*/  SEL R29, R22, R29, !P0 ;  /* 0x0000001d161d7207 */ /* 0x004fca0004000000 */
[----:B------:R0:W-:Y:S04]  /*a8b0*/  STL [R1+0x1d4], R29 ;  /* 0x0001d41d01007387 */ /* 0x0001e80000100800 */
[----:B0-----:R-:W2:Y:S02]  /*a8c0*/  LDL.LU R29, [R1+0xb88] ;  /* 0x000b8800011d7983 */ /* 0x001ea40000300800 */
[----:B--2---:R-:W-:-:S05]  /*a8d0*/  SEL R29, R22, R29, !P0 ;  /* 0x0000001d161d7207 */ /* 0x004fca0004000000 */
[----:B------:R0:W-:Y:S04]  /*a8e0*/  STL [R1+0x1cc], R29 ;  /* 0x0001cc1d01007387 */ /* 0x0001e80000100800 */
[----:B0-----:R-:W2:Y:S01]  /*a8f0*/  LDL.LU R29, [R1+0xb84] ;  /* 0x000b8400011d7983 */ /* 0x001ea20000300800 */
[C---:B----4-:R-:W-:Y:S02]  /*a900*/  SEL R2, R22.reuse, R2, !P0 ;  /* 0x0000000216027207 */ /* 0x050fe40004000000 */
[----:B--2---:R-:W-:-:S05]  /*a910*/  SEL R29, R22, R29, !P0 ;  /* 0x0000001d161d7207 */ /* 0x004fca0004000000 */
[----:B------:R3:W-:Y:S02]  /*a920*/  STL [R1+0x1c8], R29 ;  /* 0x0001c81d01007387 */ /* 0x0007e40000100800 */
[C---:B---3--:R-:W-:Y:S02]  /*a930*/  SEL R29, R22.reuse, R0, !P0 ;  /* 0x00000000161d7207 */ /* 0x048fe40004000000 */
[C---:B-----5:R-:W-:Y:S02]  /*a940*/  SEL R0, R22.reuse, R3, !P0 ;  /* 0x0000000316007207 */ /* 0x060fe40004000000 */
[C---:B------:R-:W-:Y:S01]  /*a950*/  SEL R3, R22.reuse, R4, !P0 ;  /* 0x0000000416037207 */ /* 0x040fe20004000000 */
[----:B------:R-:W-:Y:S04]  /*a960*/  STL [R1], R29 ;  /* 0x0000001d01007387 */ /* 0x000fe80000100800 */
[----:B------:R0:W-:Y:S04]  /*a970*/  STL [R1+0x1c4], R2 ;  /* 0x0001c40201007387 */ /* 0x0001e80000100800 */
[----:B------:R1:W-:Y:S04]  /*a980*/  STL [R1+0x2c], R0 ;  /* 0x00002c0001007387 */ /* 0x0003e80000100800 */
[----:B------:R2:W-:Y:S01]  /*a990*/  STL [R1+0x1c0], R3 ;  /* 0x0001c00301007387 */ /* 0x0005e20000100800 */
[----:B0-----:R-:W-:-:S02]  /*a9a0*/  SEL R2, R22, R5, !P0 ;  /* 0x0000000516027207 */ /* 0x001fc40004000000 */
[----:B-1----:R-:W-:-:S03]  /*a9b0*/  SEL R0, R22, R6, !P0 ;  /* 0x0000000616007207 */ /* 0x002fc60004000000 */
[----:B------:R0:W-:Y:S01]  /*a9c0*/  STL [R1+0x1bc], R2 ;  /* 0x0001bc0201007387 */ /* 0x0001e20000100800 */
[----:B--2---:R-:W-:-:S03]  /*a9d0*/  SEL R3, R22, R7, !P0 ;  /* 0x0000000716037207 */ /* 0x004fc60004000000 */
[----:B------:R1:W-:Y:S04]  /*a9e0*/  STL [R1+0x1b8], R0 ;  /* 0x0001b80001007387 */ /* 0x0003e80000100800 */
[----:B------:R2:W-:Y:S01]  /*a9f0*/  STL [R1+0x1b4], R3 ;  /* 0x0001b40301007387 */ /* 0x0005e20000100800 */
[C---:B0-----:R-:W-:Y:S02]  /*aa00*/  SEL R2, R22.reuse, R8, !P0 ;  /* 0x0000000816027207 */ /* 0x041fe40004000000 */
        /* <DEDUP_REMOVED lines=34> */
[----:B------:R-:W-:Y:S04]  /*ac30*/  STL [R1+0x17c], R3 ;  /* 0x00017c0301007387 */ /* 0x000fe80000100800 */
[----:B------:R-:W2:Y:S01]  /*ac40*/  LDL.LU R29, [R1+0x100] ;  /* 0x00010000011d7983 */ /* 0x000ea20000300800 */
[C---:B0-----:R-:W-:Y:S02]  /*ac50*/  SEL R2, R22.reuse, R26, !P0 ;  /* 0x0000001a16027207 */ /* 0x041fe40004000000 */
[----:B-1----:R-:W-:-:S03]  /*ac60*/  SEL R0, R22, R28, !P0 ;  /* 0x0000001c16007207 */ /* 0x002fc60004000000 */
        /* <DEDUP_REMOVED lines=50> */
[----:B------:R-:W-:Y:S04]  /*af90*/  STL [R1+0x158], R29 ;  /* 0x0001581d01007387 */ /* 0x000fe80000100800 */
        /* <DEDUP_REMOVED lines=92> */
[C---:B---3--:R-:W-:Y:S02]  /*b560*/  SEL R0, R22.reuse, R0, !P0 ;  /* 0x0000000016007207 */ /* 0x048fe40004000000 */
[C---:B----4-:R-:W-:Y:S02]  /*b570*/  SEL R2, R22.reuse, R2, !P0 ;  /* 0x0000000216027207 */ /* 0x050fe40004000000 */
[C---:B-----5:R-:W-:Y:S02]  /*b580*/  SEL R3, R22.reuse, R3, !P0 ;  /* 0x0000000316037207 */ /* 0x060fe40004000000 */
[----:B------:R-:W-:-:S02]  /*b590*/  SEL R4, R22, R4, !P0 ;  /* 0x0000000416047207 */ /* 0x000fc40004000000 */
[C---:B------:R-:W-:Y:S02]  /*b5a0*/  SEL R5, R22.reuse, R5, !P0 ;  /* 0x0000000516057207 */ /* 0x040fe40004000000 */
[C---:B------:R-:W-:Y:S02]  /*b5b0*/  SEL R6, R22.reuse, R6, !P0 ;  /* 0x0000000616067207 */ /* 0x040fe40004000000 */
[C---:B------:R-:W-:Y:S02]  /*b5c0*/  SEL R7, R22.reuse, R7, !P0 ;  /* 0x0000000716077207 */ /* 0x040fe40004000000 */
[C---:B------:R-:W-:Y:S02]  /*b5d0*/  SEL R8, R22.reuse, R8, !P0 ;  /* 0x0000000816087207 */ /* 0x040fe40004000000 */
[C---:B------:R-:W-:Y:S02]  /*b5e0*/  SEL R9, R22.reuse, R9, !P0 ;  /* 0x0000000916097207 */ /* 0x040fe40004000000 */
        /* <DEDUP_REMOVED lines=18> */
[----:B--2---:R-:W-:-:S05]  /*b710*/  SEL R29, R22, R29, !P0 ;  /* 0x0000001d161d7207 */ /* 0x004fca0004000000 */
[----:B------:R0:W-:Y:S04]  /*b720*/  STL [R1+0xbc], R29 ;  /* 0x0000bc1d01007387 */ /* 0x0001e80000100800 */
[----:B0-----:R-:W2:Y:S04]  /*b730*/  LDL.LU R29, [R1+0xb68] ;  /* 0x000b6800011d7983 */ /* 0x001ea80000300800 */
[----:B------:R0:W-:Y:S04]  /*b740*/  STL [R1+0xb8], R0 ;  /* 0x0000b80001007387 */ /* 0x0001e80000100800 */
[----:B0-----:R-:W3:Y:S04]  /*b750*/  LDL.LU R0, [R1+0xb64] ;  /* 0x000b640001007983 */ /* 0x001ee80000300800 */
[----:B------:R0:W-:Y:S04]  /*b760*/  STL [R1+0xb0], R2 ;  /* 0x0000b00201007387 */ /* 0x0001e80000100800 */
[----:B0-----:R-:W4:Y:S04]  /*b770*/  LDL.LU R2, [R1+0xb60] ;  /* 0x000b600001027983 */ /* 0x001f280000300800 */
[----:B------:R0:W-:Y:S04]  /*b780*/  STL [R1+0xac], R3 ;  /* 0x0000ac0301007387 */ /* 0x0001e80000100800 */
[----:B0-----:R-:W5:Y:S04]  /*b790*/  LDL.LU R3, [R1+0xb5c] ;  /* 0x000b5c0001037983 */ /* 0x001f680000300800 */
[----:B------:R0:W-:Y:S04]  /*b7a0*/  STL [R1+0xa8], R4 ;  /* 0x0000a80401007387 */ /* 0x0001e80000100800 */
[----:B0-----:R-:W2:Y:S04]  /*b7b0*/  LDL.LU R4, [R1+0xb58] ;  /* 0x000b580001047983 */ /* 0x001ea80000300800 */
        /* <DEDUP_REMOVED lines=45> */
[----:B0-----:R-:W2:Y:S02]  /*ba90*/  LDL.LU R28, [R1+0xafc] ;  /* 0x000afc00011c7983 */ /* 0x001ea40000300800 */
[----:B--2---:R-:W-:-:S05]  /*baa0*/  SEL R28, R22, R28, !P0 ;  /* 0x0000001c161c7207 */ /* 0x004fca0004000000 */
[----:B------:R0:W-:Y:S02]  /*bab0*/  STL [R1+0x28], R28 ;  /* 0x0000281c01007387 */ /* 0x0001e40000100800 */
[----:B0-----:R-:W-:Y:S02]  /*bac0*/  IMAD.MOV.U32 R28, RZ, RZ, R22 ;  /* 0x000000ffff1c7224 */ /* 0x001fe400078e0016 */
[----:B------:R-:W2:Y:S03]  /*bad0*/  LDL.LU R22, [R1+0xaf8] ;  /* 0x000af80001167983 */ /* 0x000ea60000300800 */
[----:B------:R-:W-:-:S05]  /*bae0*/  SEL R26, R28, R26, !P0 ;  /* 0x0000001a1c1a7207 */ /* 0x000fca0004000000 */
[----:B------:R0:W-:Y:S01]  /*baf0*/  STL [R1+0x24], R26 ;  /* 0x0000241a01007387 */ /* 0x0001e20000100800 */
[C---:B------:R-:W-:Y:S02]  /*bb00*/  SEL R27, R28.reuse, R27, !P0 ;  /* 0x0000001b1c1b7207 */ /* 0x040fe40004000000 */
[C---:B0-----:R-:W-:Y:S02]  /*bb10*/  SEL R26, R28.reuse, R25, !P0 ;  /* 0x000000191c1a7207 */ /* 0x041fe40004000000 */
[C---:B------:R-:W-:Y:S02]  /*bb20*/  SEL R25, R28.reuse, R24, !P0 ;  /* 0x000000181c197207 */ /* 0x040fe40004000000 */
[----:B------:R-:W-:Y:S01]  /*bb30*/  SEL R24, R28, R23, !P0 ;  /* 0x000000171c187207 */ /* 0x000fe20004000000 */
[----:B------:R-:W-:Y:S01]  /*bb40*/  IMAD.MOV.U32 R23, RZ, RZ, R28 ;  /* 0x000000ffff177224 */ /* 0x000fe200078e001c */
[----:B------:R0:W-:Y:S04]  /*bb50*/  STL [R1+0x20], R27 ;  /* 0x0000201b01007387 */ /* 0x0001e80000100800 */
[----:B------:R1:W-:Y:S01]  /*bb60*/  STL [R1+0x1c], R26 ;  /* 0x00001c1a01007387 */ /* 0x0003e20000100800 */
[----:B------:R-:W-:-:S02]  /*bb70*/  SEL R21, R23, R21, !P0 ;  /* 0x0000001517157207 */ /* 0x000fc40004000000 */
[C---:B------:R-:W-:Y:S01]  /*bb80*/  SEL R20, R23.reuse, R20, !P0 ;  /* 0x0000001417147207 */ /* 0x040fe20004000000 */
[----:B------:R1:W-:Y:S04]  /*bb90*/  STL [R1+0x14], R25 ;  /* 0x0000141901007387 */ /* 0x0003e80000100800 */
[----:B------:R1:W-:Y:S01]  /*bba0*/  STL [R1+0x10], R24 ;  /* 0x0000101801007387 */ /* 0x0003e20000100800 */
[C---:B------:R-:W-:Y:S02]  /*bbb0*/  SEL R28, R23.reuse, R19, !P0 ;  /* 0x00000013171c7207 */ /* 0x040fe40004000000 */
[C---:B0-----:R-:W-:Y:S02]  /*bbc0*/  SEL R27, R23.reuse, R18, !P0 ;  /* 0x00000012171b7207 */ /* 0x041fe40004000000 */
        /* <DEDUP_REMOVED lines=9> */
[----:B--2---:R-:W-:-:S05]  /*bc60*/  SEL R22, R23, R22, !P0 ;  /* 0x0000001617167207 */ /* 0x004fca0004000000 */
[----:B------:R0:W-:Y:S04]  /*bc70*/  STL [R1+0xc], R22 ;  /* 0x00000c1601007387 */ /* 0x0001e80000100800 */
[----:B-1----:R-:W2:Y:S04]  /*bc80*/  LDL.LU R26, [R1+0x1ec] ;  /* 0x0001ec00011a7983 */ /* 0x002ea80000300800 */
[----:B------:R-:W-:Y:S04]  /*bc90*/  STL [R1+0x8], R21 ;  /* 0x0000081501007387 */ /* 0x000fe80000100800 */
[----:B------:R-:W3:Y:S04]  /*bca0*/  LDL.LU R25, [R1+0x1e8] ;  /* 0x0001e80001197983 */ /* 0x000ee80000300800 */
[----:B------:R1:W-:Y:S04]  /*bcb0*/  STL [R1+0x4], R20 ;  /* 0x0000041401007387 */ /* 0x0003e80000100800 */
[----:B------:R-:W4:Y:S04]  /*bcc0*/  LDL.LU R24, [R1+0x1e4] ;  /* 0x0001e40001187983 */ /* 0x000f280000300800 */
[----:B0-----:R-:W5:Y:S04]  /*bcd0*/  LDL.LU R22, [R1+0x1e0] ;  /* 0x0001e00001167983 */ /* 0x001f680000300800 */
[----:B-1----:R-:W5:Y:S04]  /*bce0*/  LDL.LU R20, [R1+0x1dc] ;  /* 0x0001dc0001147983 */ /* 0x002f680000300800 */
[----:B------:R0:W-:Y:S04]  /*bcf0*/  STL [R1+0xa6c], R28 ;  /* 0x000a6c1c01007387 */ /* 0x0001e80000100800 */
[----:B0-----:R-:W5:Y:S04]  /*bd00*/  LDL.LU R28, [R1+0x1bc] ;  /* 0x0001bc00011c7983 */ /* 0x001f680000300800 */
[----:B------:R-:W5:Y:S04]  /*bd10*/  LDL.LU R18, [R1+0x1d8] ;  /* 0x0001d80001127983 */ /* 0x000f680000300800 */
[----:B------:R0:W-:Y:S04]  /*bd20*/  STL [R1+0xa70], R27 ;  /* 0x000a701b01007387 */ /* 0x0001e80000100800 */
[----:B0-----:R-:W5:Y:S04]  /*bd30*/  LDL.LU R27, [R1+0x1c0] ;  /* 0x0001c000011b7983 */ /* 0x001f680000300800 */
[----:B------:R0:W-:Y:S04]  /*bd40*/  STL [R1+0xa74], R17 ;  /* 0x000a741101007387 */ /* 0x0001e80000100800 */
[----:B0-----:R-:W5:Y:S04]  /*bd50*/  LDL.LU R17, [R1+0x2c] ;  /* 0x00002c0001117983 */ /* 0x001f680000300800 */
[----:B------:R0:W-:Y:S04]  /*bd60*/  STL [R1+0xa78], R16 ;  /* 0x000a781001007387 */ /* 0x0001e80000100800 */
[----:B0-----:R-:W5:Y:S04]  /*bd70*/  LDL.LU R16, [R1+0x1c4] ;  /* 0x0001c40001107983 */ /* 0x001f680000300800 */
[----:B------:R0:W-:Y:S04]  /*bd80*/  STL [R1+0xa7c], R15 ;  /* 0x000a7c0f01007387 */ /* 0x0001e80000100800 */
[----:B0-----:R-:W5:Y:S04]  /*bd90*/  LDL.LU R15, [R1] ;  /* 0x00000000010f7983 */ /* 0x001f680000300800 */
[----:B------:R0:W-:Y:S04]  /*bda0*/  STL [R1+0xa80], R14 ;  /* 0x000a800e01007387 */ /* 0x0001e80000100800 */
[----:B0-----:R-:W5:Y:S04]  /*bdb0*/  LDL.LU R14, [R1+0x1c8] ;  /* 0x0001c800010e7983 */ /* 0x001f680000300800 */
        /* <DEDUP_REMOVED lines=9> */
[----:B0-----:R-:W5:Y:S01]  /*be50*/  LDL.LU R9, [R1+0x84] ;  /* 0x0000840001097983 */ /* 0x001f620000300800 */
[----:B--2---:R-:W-:-:S02]  /*be60*/  IMAD R26, R26, UR6, RZ ;  /* 0x000000061a1a7c24 */ /* 0x004fc4000f8e02ff */
[----:B---3--:R-:W-:Y:S02]  /*be70*/  IMAD R25, R25, UR6, RZ ;  /* 0x0000000619197c24 */ /* 0x008fe4000f8e02ff */
[----:B----4-:R-:W-:Y:S02]  /*be80*/  IMAD R24, R24, UR6, RZ ;  /* 0x0000000618187c24 */ /* 0x010fe4000f8e02ff */
[----:B-----5:R-:W-:Y:S02]  /*be90*/  IMAD R22, R22, UR6, RZ ;  /* 0x0000000616167c24 */ /* 0x020fe4000f8e02ff */
[----:B------:R-:W-:Y:S02]  /*bea0*/  IMAD R20, R20, UR6, RZ ;  /* 0x0000000614147c24 */ /* 0x000fe4000f8e02ff */
[----:B------:R-:W-:Y:S01]  /*beb0*/  IMAD R18, R18, UR6, RZ ;  /* 0x0000000612127c24 */ /* 0x000fe2000f8e02ff */
[C---:B------:R-:W-:Y:S02]  /*bec0*/  SEL R8, R9.reuse, R8, !P0 ;  /* 0x0000000809087207 */ /* 0x040fe40004000000 */
[----:B------:R-:W-:-:S02]  /*bed0*/  SEL R7, R9, R7, !P0 ;  /* 0x0000000709077207 */ /* 0x000fc40004000000 */
[C---:B------:R-:W-:Y:S02]  /*bee0*/  SEL R6, R9.reuse, R6, !P0 ;  /* 0x0000000609067207 */ /* 0x040fe40004000000 */
[C---:B------:R-:W-:Y:S01]  /*bef0*/  SEL R5, R9.reuse, R5, !P0 ;  /* 0x0000000509057207 */ /* 0x040fe20004000000 */
[----:B------:R-:W-:Y:S01]  /*bf00*/  STL [R1+0xa98], R8 ;  /* 0x000a980801007387 */ /* 0x000fe20000100800 */
[C---:B------:R-:W-:Y:S02]  /*bf10*/  SEL R4, R9.reuse, R4, !P0 ;  /* 0x0000000409047207 */ /* 0x040fe40004000000 */
[C---:B------:R-:W-:Y:S01]  /*bf20*/  SEL R19, R9.reuse, R3, !P0 ;  /* 0x0000000309137207 */ /* 0x040fe20004000000 */
[----:B------:R-:W-:Y:S01]  /*bf30*/  STL [R1+0xa9c], R7 ;  /* 0x000a9c0701007387 */ /* 0x000fe20000100800 */
[C---:B------:R-:W-:Y:S02]  /*bf40*/  SEL R21, R9.reuse, R2, !P0 ;  /* 0x0000000209157207 */ /* 0x040fe40004000000 */
[C---:B------:R-:W-:Y:S01]  /*bf50*/  SEL R23, R9.reuse, R0, !P0 ;  /* 0x0000000009177207 */ /* 0x040fe20004000000 */
[----:B------:R-:W-:Y:S01]  /*bf60*/  STL [R1+0xaa0], R6 ;  /* 0x000aa00601007387 */ /* 0x000fe20000100800 */
[----:B------:R-:W-:Y:S01]  /*bf70*/  SEL R29, R9, R29, !P0 ;  /* 0x0000001d091d7207 */ /* 0x000fe20004000000 */
[----:B------:R-:W-:-:S02]  /*bf80*/  IMAD R2, R10, UR6, RZ ;  /* 0x000000060a027c24 */ /* 0x000fc4000f8e02ff */
[----:B------:R-:W-:Y:S01]  /*bf90*/  STL [R1+0xaa4], R5 ;  /* 0x000aa40501007387 */ /* 0x000fe20000100800 */
[----:B------:R-:W-:-:S03]  /*bfa0*/  IMAD R0, R11, UR15, RZ ;  /* 0x0000000f0b007c24 */ /* 0x000fc6000f8e02ff */
[----:B------:R-:W-:Y:S04]  /*bfb0*/  STL [R1+0xaa8], R4 ;  /* 0x000aa80401007387 */ /* 0x000fe80000100800 */
[----:B------:R-:W-:Y:S04]  /*bfc0*/  STL [R1+0xaac], R19 ;  /* 0x000aac1301007387 */ /* 0x000fe80000100800 */
[----:B------:R-:W-:Y:S04]  /*bfd0*/  STL [R1+0xab0], R21 ;  /* 0x000ab01501007387 */ /* 0x000fe80000100800 */
[----:B------:R-:W-:Y:S04]  /*bfe0*/  STL [R1+0xab4], R23 ;  /* 0x000ab41701007387 */ /* 0x000fe80000100800 */
[----:B------:R-:W-:Y:S01]  /*bff0*/  STL [R1+0xab8], R29 ;  /* 0x000ab81d01007387 */ /* 0x000fe20000100800 */
[----:B------:R-:W-:-:S03]  /*c000*/  IMAD R3, R12, UR6, RZ ;  /* 0x000000060c037c24 */ /* 0x000fc6000f8e02ff */
[----:B------:R0:W-:Y:S04]  /*c010*/  STL [R1+0x1f0], R2 ;  /* 0x0001f00201007387 */ /* 0x0001e80000100800 */
[----:B------:R-:W-:Y:S04]  /*c020*/  STL [R1+0xabc], R26 ;  /* 0x000abc1a01007387 */ /* 0x000fe80000100800 */
[----:B------:R1:W-:Y:S01]  /*c030*/  STL [R1+0x1d0], R0 ;  /* 0x0001d00001007387 */ /* 0x0003e20000100800 */
[----:B0-----:R-:W-:-:S03]  /*c040*/  IMAD R2, R13, UR6, RZ ;  /* 0x000000060d027c24 */ /* 0x001fc6000f8e02ff */
[----:B------:R-:W-:Y:S04]  /*c050*/  STL [R1+0xac0], R25 ;  /* 0x000ac01901007387 */ /* 0x000fe80000100800 */
[----:B------:R-:W-:Y:S01]  /*c060*/  STL [R1+0xac4], R24 ;  /* 0x000ac41801007387 */ /* 0x000fe20000100800 */
[----:B-1----:R-:W-:-:S03]  /*c070*/  IMAD R0, R14, UR6, RZ ;  /* 0x000000060e007c24 */ /* 0x002fc6000f8e02ff */
[----:B------:R-:W-:Y:S04]  /*c080*/  STL [R1+0xac8], R22 ;  /* 0x000ac81601007387 */ /* 0x000fe80000100800 */
[----:B------:R-:W-:Y:S04]  /*c090*/  STL [R1+0xacc], R20 ;  /* 0x000acc1401007387 */ /* 0x000fe80000100800 */
[----:B------:R-:W-:Y:S04]  /*c0a0*/  STL [R1+0xad0], R18 ;  /* 0x000ad01201007387 */ /* 0x000fe80000100800 */
[----:B------:R0:W-:Y:S04]  /*c0b0*/  STL [R1+0xad4], R3 ;  /* 0x000ad40301007387 */ /* 0x0001e80000100800 */
[----:B------:R1:W-:Y:S04]  /*c0c0*/  STL [R1+0xad8], R2 ;  /* 0x000ad80201007387 */ /* 0x0003e80000100800 */
[----:B------:R2:W-:Y:S01]  /*c0d0*/  STL [R1+0xadc], R0 ;  /* 0x000adc0001007387 */ /* 0x0005e20000100800 */
[----:B0-----:R-:W-:-:S02]  /*c0e0*/  IMAD R3, R15, UR6, RZ ;  /* 0x000000060f037c24 */ /* 0x001fc4000f8e02ff */
[----:B-1----:R-:W-:-:S03]  /*c0f0*/  IMAD R2, R16, UR6, RZ ;  /* 0x0000000610027c24 */ /* 0x002fc6000f8e02ff */
[----:B------:R-:W-:Y:S01]  /*c100*/  STL [R1], R3 ;  /* 0x0000000301007387 */ /* 0x000fe20000100800 */
[----:B--2---:R-:W-:-:S03]  /*c110*/  IMAD R0, R17, UR6, RZ ;  /* 0x0000000611007c24 */ /* 0x004fc6000f8e02ff */
[----:B------:R-:W-:Y:S04]  /*c120*/  STL [R1+0x18], R2 ;  /* 0x0000180201007387 */ /* 0x000fe80000100800 */
[----:B------:R0:W-:Y:S04]  /*c130*/  STL [R1+0x2c], R0 ;  /* 0x00002c0001007387 */ /* 0x0001e80000100800 */
[----:B0-----:R-:W2:Y:S01]  /*c140*/  LDL.LU R0, [R1+0x1b0] ;  /* 0x0001b00001007983 */ /* 0x001ea20000300800 */
[----:B------:R-:W-:Y:S02]  /*c150*/  IMAD R3, R27, UR6, RZ ;  /* 0x000000061b037c24 */ /* 0x000fe4000f8e02ff */
[----:B------:R-:W-:-:S03]  /*c160*/  IMAD R2, R28, UR6, RZ ;  /* 0x000000061c027c24 */ /* 0x000fc6000f8e02ff */
[----:B------:R-:W-:Y:S04]  /*c170*/  STL [R1+0x44], R3 ;  /* 0x0000440301007387 */ /* 0x000fe80000100800 */
[----:B--2---:R0:W-:Y:S04]  /*c180*/  STL [R1+0xaf0], R0 ;  /* 0x000af00001007387 */ /* 0x0041e80000100800 */
[----:B------:R-:W-:Y:S04]  /*c190*/  STL [R1+0x50], R2 ;  /* 0x0000500201007387 */ /* 0x000fe80000100800 */
        /* <DEDUP_REMOVED lines=31> */
[----:B--2---:R-:W-:-:S05]  /*c390*/  IMAD R0, R0, UR6, RZ ;  /* 0x0000000600007c24 */ /* 0x004fca000f8e02ff */
[----:B------:R0:W-:Y:S04]  /*c3a0*/  STL [R1+0x64], R0 ;  /* 0x0000640001007387 */ /* 0x0001e80000100800 */
[----:B0-----:R-:W2:Y:S02]  /*c3b0*/  LDL.LU R0, [R1+0xaf4] ;  /* 0x000af40001007983 */ /* 0x001ea40000300800 */
[----:B--2---:R-:W-:-:S05]  /*c3c0*/  IMAD R0, R0, UR6, RZ ;  /* 0x0000000600007c24 */ /* 0x004fca000f8e02ff */
[----:B------:R0:W-:Y:S04]  /*c3d0*/  STL [R1+0x70], R0 ;  /* 0x0000700001007387 */ /* 0x0001e80000100800 */
[----:B0-----:R-:W2:Y:S01]  /*c3e0*/  LDL.LU R0, [R1+0xaf0] ;  /* 0x000af00001007983 */ /* 0x001ea20000300800 */
[----:B---3--:R-:W-:Y:S02]  /*c3f0*/  IMAD R2, R2, UR6, RZ ;  /* 0x0000000602027c24 */ /* 0x008fe4000f8e02ff */
[----:B--2---:R-:W-:-:S05]  /*c400*/  IMAD R0, R0, UR6, RZ ;  /* 0x0000000600007c24 */ /* 0x004fca000f8e02ff */
[----:B------:R4:W-:Y:S04]  /*c410*/  STL [R1+0x80], R0 ;  /* 0x0000800001007387 */ /* 0x0009e80000100800 */
[----:B------:R0:W-:Y:S01]  /*c420*/  STL [R1+0x84], R2 ;  /* 0x0000840201007387 */ /* 0x0001e20000100800 */
[----:B----4-:R-:W-:Y:S02]  /*c430*/  IMAD R0, R3, UR6, RZ ;  /* 0x0000000603007c24 */ /* 0x010fe4000f8e02ff */
[----:B-----5:R-:W-:Y:S02]  /*c440*/  IMAD R3, R18, UR6, RZ ;  /* 0x0000000612037c24 */ /* 0x020fe4000f8e02ff */
[----:B0-----:R-:W-:Y:S01]  /*c450*/  IMAD R2, R20, UR6, RZ ;  /* 0x0000000614027c24 */ /* 0x001fe2000f8e02ff */
[----:B------:R0:W-:Y:S04]  /*c460*/  STL [R1+0xa4], R0 ;  /* 0x0000a40001007387 */ /* 0x0001e80000100800 */
[----:B------:R1:W-:Y:S01]  /*c470*/  STL [R1+0xb4], R3 ;  /* 0x0000b40301007387 */ /* 0x0003e20000100800 */
[----:B0-----:R-:W-:-:S03]  /*c480*/  IMAD R0, R22, UR6, RZ ;  /* 0x0000000616007c24 */ /* 0x001fc6000f8e02ff */
[----:B------:R0:W-:Y:S01]  /*c490*/  STL [R1+0xc4], R2 ;  /* 0x0000c40201007387 */ /* 0x0001e20000100800 */
[----:B-1----:R-:W-:-:S03]  /*c4a0*/  IMAD R3, R24, UR6, RZ ;  /* 0x0000000618037c24 */ /* 0x002fc6000f8e02ff */
[----:B------:R1:W-:Y:S01]  /*c4b0*/  STL [R1+0xd8], R0 ;  /* 0x0000d80001007387 */ /* 0x0003e20000100800 */
[----:B0-----:R-:W-:-:S03]  /*c4c0*/  IMAD R2, R25, UR6, RZ ;  /* 0x0000000619027c24 */ /* 0x001fc6000f8e02ff */
[----:B------:R0:W-:Y:S01]  /*c4d0*/  STL [R1+0xe4], R3 ;  /* 0x0000e40301007387 */ /* 0x0001e20000100800 */
[----:B-1----:R-:W-:-:S03]  /*c4e0*/  IMAD R0, R26, UR6, RZ ;  /* 0x000000061a007c24 */ /* 0x002fc6000f8e02ff */
[----:B------:R1:W-:Y:S04]  /*c4f0*/  STL [R1+0xf8], R2 ;  /* 0x0000f80201007387 */ /* 0x0003e80000100800 */
[----:B------:R2:W-:Y:S01]  /*c500*/  STL [R1+0x108], R0 ;  /* 0x0001080001007387 */ /* 0x0005e20000100800 */
[----:B0-----:R-:W-:Y:S02]  /*c510*/  IMAD R3, R29, UR6, RZ ;  /* 0x000000061d037c24 */ /* 0x001fe4000f8e02ff */
[----:B-1----:R-:W-:-:S03]  /*c520*/  IMAD R2, R23, UR6, RZ ;  /* 0x0000000617027c24 */ /* 0x002fc6000f8e02ff */
[----:B------:R0:W-:Y:S01]  /*c530*/  STL [R1+0x118], R3 ;  /* 0x0001180301007387 */ /* 0x0001e20000100800 */
[----:B--2---:R-:W-:-:S03]  /*c540*/  IMAD R0, R21, UR6, RZ ;  /* 0x0000000615007c24 */ /* 0x004fc6000f8e02ff */
        /* <DEDUP_REMOVED lines=28> */
[----:B------:R-:W-:Y:S01]  /*c710*/  STL [R1+0x158], R3 ;  /* 0x0001580301007387 */ /* 0x000fe20000100800 */
        /* <DEDUP_REMOVED lines=144> */
[----:B----4-:R-:W-:Y:S02]  /*d020*/  IMAD R3, R3, UR6, RZ ;  /* 0x0000000603037c24 */ /* 0x010fe4000f8e02ff */
[----:B-----5:R-:W-:Y:S02]  /*d030*/  IMAD R18, R18, UR6, RZ ;  /* 0x0000000612127c24 */ /* 0x020fe4000f8e02ff */
[----:B------:R-:W-:-:S02]  /*d040*/  IMAD R20, R20, UR6, RZ ;  /* 0x0000000614147c24 */ /* 0x000fc4000f8e02ff */
[----:B------:R-:W-:Y:S02]  /*d050*/  IMAD R22, R22, UR6, RZ ;  /* 0x0000000616167c24 */ /* 0x000fe4000f8e02ff */
[----:B------:R-:W-:Y:S02]  /*d060*/  IMAD R24, R24, UR6, RZ ;  /* 0x0000000618187c24 */ /* 0x000fe4000f8e02ff */
[----:B------:R-:W-:Y:S02]  /*d070*/  IMAD R25, R25, UR6, RZ ;  /* 0x0000000619197c24 */ /* 0x000fe4000f8e02ff */
[----:B------:R-:W-:Y:S02]  /*d080*/  IMAD R26, R26, UR6, RZ ;  /* 0x000000061a1a7c24 */ /* 0x000fe4000f8e02ff */
[----:B------:R-:W-:Y:S02]  /*d090*/  IMAD R29, R29, UR6, RZ ;  /* 0x000000061d1d7c24 */ /* 0x000fe4000f8e02ff */
        /* <DEDUP_REMOVED lines=19> */
[----:B--2---:R-:W-:-:S05]  /*d1d0*/  IMAD R0, R0, UR6, RZ ;  /* 0x0000000600007c24 */ /* 0x004fca000f8e02ff */
        /* <DEDUP_REMOVED lines=63> */
[----:B------:R-:W-:Y:S02]  /*d5d0*/  IMAD R9, R9, UR6, RZ ;  /* 0x0000000609097c24 */ /* 0x000fe4000f8e02ff */
[----:B------:R-:W-:-:S02]  /*d5e0*/  IMAD R10, R10, UR6, RZ ;  /* 0x000000060a0a7c24 */ /* 0x000fc4000f8e02ff */
[----:B------:R-:W-:Y:S02]  /*d5f0*/  IMAD R11, R11, UR6, RZ ;  /* 0x000000060b0b7c24 */ /* 0x000fe4000f8e02ff */
[----:B------:R-:W-:Y:S02]  /*d600*/  IMAD R27, R27, UR6, RZ ;  /* 0x000000061b1b7c24 */ /* 0x000fe4000f8e02ff */
[----:B------:R-:W-:-:S05]  /*d610*/  IMAD R28, R28, UR6, RZ ;  /* 0x000000061c1c7c24 */ /* 0x000fca000f8e02ff */
        /* <DEDUP_REMOVED lines=9> */
[----:B------:R1:W-:Y:S01]  /*d6b0*/  STL [R1+0x1a4], R4 ;  /* 0x0001a40401007387 */ /* 0x0003e20000100800 */
[----:B0-----:R-:W-:-:S02]  /*d6c0*/  IADD3 R5, P4, PT, R26, UR10, RZ ;  /* 0x0000000a1a057c10 */ /* 0x001fc4000ff9e0ff */
[----:B-1----:R-:W-:-:S03]  /*d6d0*/  IADD3 R4, P3, PT, R25, UR10, RZ ;  /* 0x0000000a19047c10 */ /* 0x002fc6000ff7e0ff */
[----:B------:R0:W-:Y:S04]  /*d6e0*/  STL [R1+0x390], R5 ;  /* 0x0003900501007387 */ /* 0x0001e80000100800 */
[----:B------:R1:W-:Y:S01]  /*d6f0*/  STL [R1+0x394], R4 ;  /* 0x0003940401007387 */ /* 0x0003e20000100800 */
[----:B------:R-:W-:Y:S02]  /*d700*/  SHF.R.S32.HI R8, RZ, 0x1f, R22 ;  /* 0x0000001fff087819 */ /* 0x000fe40000011416 */
[----:B0-----:R-:W-:Y:S02]  /*d710*/  IADD3 R5, P2, PT, R24, UR10, RZ ;  /* 0x0000000a18057c10 */ /* 0x001fe4000ff5e0ff */
[----:B-1----:R-:W-:-:S03]  /*d720*/  IADD3 R4, P1, PT, R22, UR10, RZ ;  /* 0x0000000a16047c10 */ /* 0x002fc6000ff3e0ff */
[----:B------:R-:W-:Y:S04]  /*d730*/  STL [R1+0x398], R5 ;  /* 0x0003980501007387 */ /* 0x000fe80000100800 */
[----:B------:R-:W2:Y:S01]  /*d740*/  LDL.LU R22, [R1+0x2c] ;  /* 0x00002c0001167983 */ /* 0x000ea20000300800 */
[----:B------:R-:W-:-:S03]  /*d750*/  SHF.R.S32.HI R7, RZ, 0x1f, R20 ;  /* 0x0000001fff077819 */ /* 0x000fc60000011414 */
[----:B------:R0:W-:Y:S01]  /*d760*/  STL [R1+0x39c], R4 ;  /* 0x00039c0401007387 */ /* 0x0001e20000100800 */
[----:B------:R-:W-:Y:S02]  /*d770*/  SHF.R.S32.HI R9, RZ, 0x1f, R24 ;  /* 0x0000001fff097819 */ /* 0x000fe40000011418 */
[----:B------:R-:W-:Y:S02]  /*d780*/  SHF.R.S32.HI R6, RZ, 0x1f, R18 ;  /* 0x0000001fff067819 */ /* 0x000fe40000011412 */
[----:B0-----:R-:W-:Y:S02]  /*d790*/  IADD3 R4, P0, PT, R20, UR10, RZ ;  /* 0x0000000a14047c10 */ /* 0x001fe4000ff1e0ff */
[----:B------:R-:W3:Y:S04]  /*d7a0*/  LDL.LU R20, [R1+0x18] ;  /* 0x0000180001147983 */ /* 0x000ee80000300800 */
[----:B------:R-:W4:Y:S04]  /*d7b0*/  LDL.LU R24, [R1+0x50] ;  /* 0x0000500001187983 */ /* 0x000f280000300800 */
[----:B------:R0:W-:Y:S02]  /*d7c0*/  STL [R1+0x3a0], R4 ;  /* 0x0003a00401007387 */ /* 0x0001e40000100800 */
[----:B0-----:R-:W-:-:S02]  /*d7d0*/  IADD3 R4, P6, PT, R18, UR10, RZ ;  /* 0x0000000a12047c10 */ /* 0x001fc4000ffde0ff */
[----:B------:R-:W5:Y:S01]  /*d7e0*/  LDL.LU R18, [R1] ;  /* 0x0000000001127983 */ /* 0x000f620000300800 */
[----:B------:R-:W-:Y:S02]  /*d7f0*/  SHF.R.S32.HI R11, RZ, 0x1f, R26 ;  /* 0x0000001fff0b7819 */ /* 0x000fe4000001141a */
[----:B------:R-:W-:Y:S02]  /*d800*/  IADD3 R26, P5, PT, R3, UR10, RZ ;  /* 0x0000000a031a7c10 */ /* 0x000fe4000ffbe0ff */
[----:B------:R-:W-:Y:S02]  /*d810*/  SHF.R.S32.HI R10, RZ, 0x1f, R25 ;  /* 0x0000001fff0a7819 */ /* 0x000fe40000011419 */
[----:B------:R-:W2:Y:S01]  /*d820*/  LDL.LU R25, [R1+0x64] ;  /* 0x0000640001197983 */ /* 0x000ea20000300800 */
[----:B------:R-:W-:Y:S02]  /*d830*/  SHF.R.S32.HI R5, RZ, 0x1f, R3 ;  /* 0x0000001fff057819 */ /* 0x000fe40000011403 */
[----:B------:R-:W-:Y:S01]  /*d840*/  IADD3.X R3, PT, PT, R11, UR11, RZ, P4, !PT ;  /* 0x0000000b0b037c10 */ /* 0x000fe2000a7fe4ff */
[----:B------:R-:W-:Y:S04]  /*d850*/  STL [R1+0x3a4], R4 ;  /* 0x0003a40401007387 */ /* 0x000fe80000100800 */
[----:B------:R0:W-:Y:S04]  /*d860*/  STL [R1+0x3a8], R26 ;  /* 0x0003a81a01007387 */ /* 0x0001e80000100800 */
[----:B------:R-:W2:Y:S04]  /*d870*/  LDL.LU R11, [R1+0x44] ;  /* 0x00004400010b7983 */ /* 0x000ea80000300800 */
[----:B0-----:R-:W4:Y:S01]  /*d880*/  LDL.LU R26, [R1+0x70] ;  /* 0x00007000011a7983 */ /* 0x001f220000300800 */
[----:B------:R-:W-:-:S03]  /*d890*/  IADD3 R27, P4, PT, R2, UR10, RZ ;  /* 0x0000000a021b7c10 */ /* 0x000fc6000ff9e0ff */
[----:B------:R-:W-:Y:S01]  /*d8a0*/  STL [R1+0x410], R3 ;  /* 0x0004100301007387 */ /* 0x000fe20000100800 */
[----:B------:R-:W-:-:S03]  /*d8b0*/  SHF.R.S32.HI R4, RZ, 0x1f, R2 ;  /* 0x0000001fff047819 */ /* 0x000fc60000011402 */
[----:B------:R0:W-:Y:S01]  /*d8c0*/  STL [R1+0x3ac], R27 ;  /* 0x0003ac1b01007387 */ /* 0x0001e20000100800 */
[----:B------:R-:W-:Y:S02]  /*d8d0*/  IADD3.X R2, PT, PT, R10, UR11, RZ, P3, !PT ;  /* 0x0000000b0a027c10 */ /* 0x000fe40009ffe4ff */
[----:B------:R-:W-:Y:S01]  /*d8e0*/  IADD3 R10, P3, PT, R0, UR10, RZ ;  /* 0x0000000a000a7c10 */ /* 0x000fe2000ff7e0ff */
[----:B0-----:R-:W4:Y:S01]  /*d8f0*/  LDL.LU R27, [R1+0x80] ;  /* 0x00008000011b7983 */ /* 0x001f220000300800 */
[----:B------:R-:W-:Y:S02]  /*d900*/  SHF.R.S32.HI R3, RZ, 0x1f, R0 ;  /* 0x0000001fff037819 */ /* 0x000fe40000011400 */
[----:B------:R-:W-:Y:S01]  /*d910*/  IADD3.X R0, PT, PT, R9, UR11, RZ, P2, !PT ;  /* 0x0000000b09007c10 */ /* 0x000fe200097fe4ff */
[----:B------:R-:W-:Y:S04]  /*d920*/  STL [R1+0x414], R2 ;  /* 0x0004140201007387 */ /* 0x000fe80000100800 */
[----:B------:R-:W-:Y:S04]  /*d930*/  STL [R1+0x3b0], R10 ;  /* 0x0003b00a01007387 */ /* 0x000fe80000100800 */
[----:B------:R-:W4:Y:S01]  /*d940*/  LDL.LU R28, [R1+0x84] ;  /* 0x00008400011c7983 */ /* 0x000f220000300800 */
[----:B------:R-:W-:-:S03]  /*d950*/  IADD3.X R8, PT, PT, R8, UR11, RZ, P1, !PT ;  /* 0x0000000b08087c10 */ /* 0x000fc60008ffe4ff */
[----:B------:R3:W-:Y:S01]  /*d960*/  STL [R1+0x418], R0 ;  /* 0x0004180001007387 */ /* 0x0007e20000100800 */
[----:B------:R-:W-:Y:S02]  /*d970*/  IADD3.X R7, PT, PT, R7, UR11, RZ, P0, !PT ;  /* 0x0000000b07077c10 */ /* 0x000fe400087fe4ff */
[----:B------:R-:W-:Y:S02]  /*d980*/  IADD3.X R6, PT, PT, R6, UR11, RZ, P6, !PT ;  /* 0x0000000b06067c10 */ /* 0x000fe4000b7fe4ff */
[----:B------:R-:W-:Y:S02]  /*d990*/  IADD3.X R5, PT, PT, R5, UR11, RZ, P5, !PT ;  /* 0x0000000b05057c10 */ /* 0x000fe4000affe4ff */
[----:B------:R-:W-:Y:S02]  /*d9a0*/  IADD3.X R4, PT, PT, R4, UR11, RZ, P4, !PT ;  /* 0x0000000b04047c10 */ /* 0x000fe4000a7fe4ff */
[----:B------:R-:W-:Y:S02]  /*d9b0*/  IADD3.X R3, PT, PT, R3, UR11, RZ, P3, !PT ;  /* 0x0000000b03037c10 */ /* 0x000fe40009ffe4ff */
[----:B---3--:R-:W-:-:S02]  /*d9c0*/  SHF.R.S32.HI R0, RZ, 0x1f, R20 ;  /* 0x0000001fff007819 */ /* 0x008fc40000011414 */
[----:B-----5:R-:W-:Y:S02]  /*d9d0*/  IADD3 R9, P2, PT, R18, UR10, RZ ;  /* 0x0000000a12097c10 */ /* 0x020fe4000ff5e0ff */
[----:B------:R-:W-:-:S03]  /*d9e0*/  SHF.R.S32.HI R2, RZ, 0x1f, R18 ;  /* 0x0000001fff027819 */ /* 0x000fc60000011412 */
[----:B------:R0:W-:Y:S04]  /*d9f0*/  STL [R1+0x3b4], R9 ;  /* 0x0003b40901007387 */ /* 0x0001e80000100800 */
[----:B------:R-:W3:Y:S04]  /*da00*/  LDL.LU R18, [R1+0xa4] ;  /* 0x0000a40001127983 */ /* 0x000ee80000300800 */
[----:B------:R2:W-:Y:S01]  /*da10*/  STL [R1+0x41c], R8 ;  /* 0x00041c0801007387 */ /* 0x0005e20000100800 */
[----:B0-----:R-:W-:-:S03]  /*da20*/  IADD3 R9, P1, PT, R20, UR10, RZ ;  /* 0x0000000a14097c10 */ /* 0x001fc6000ff3e0ff */
[----:B------:R-:W5:Y:S04]  /*da30*/  LDL.LU R20, [R1+0xb4] ;  /* 0x0000b40001147983 */ /* 0x000f680000300800 */
[----:B------:R0:W-:Y:S01]  /*da40*/  STL [R1+0x3b8], R9 ;  /* 0x0003b80901007387 */ /* 0x0001e20000100800 */
[----:B--2---:R-:W-:Y:S02]  /*da50*/  SHF.R.S32.HI R8, RZ, 0x1f, R22 ;  /* 0x0000001fff087819 */ /* 0x004fe40000011416 */
[----:B0-----:R-:W-:Y:S02]  /*da60*/  IADD3 R9, P0, PT, R22, UR10, RZ ;  /* 0x0000000a16097c10 */ /* 0x001fe4000ff1e0ff */
[----:B------:R-:W2:Y:S04]  /*da70*/  LDL.LU R22, [R1+0xc4] ;  /* 0x0000c40001167983 */ /* 0x000ea80000300800 */
[----:B------:R0:W-:Y:S04]  /*da80*/  STL [R1+0x420], R7 ;  /* 0x0004200701007387 */ /* 0x0001e80000100800 */
[----:B------:R1:W-:Y:S01]  /*da90*/  STL [R1+0x3bc], R9 ;  /* 0x0003bc0901007387 */ /* 0x0003e20000100800 */
[----:B0-----:R-:W-:-:S02]  /*daa0*/  SHF.R.S32.HI R7, RZ, 0x1f, R11 ;  /* 0x0000001fff077819 */ /* 0x001fc4000001140b */
[----:B-1----:R-:W-:Y:S02]  /*dab0*/  IADD3 R9, P6, PT, R11, UR10, RZ ;  /* 0x0000000a0b097c10 */ /* 0x002fe4000ffde0ff */
[----:B------:R-:W2:Y:S04]  /*dac0*/  LDL.LU R11, [R1+0xd8] ;  /* 0x0000d800010b7983 */ /* 0x000ea80000300800 */
[----:B------:R4:W-:Y:S04]  /*dad0*/  STL [R1+0x424], R6 ;  /* 0x0004240601007387 */ /* 0x0009e80000100800 */
[----:B------:R0:W-:Y:S01]  /*dae0*/  STL [R1+0x3c0], R9 ;  /* 0x0003c00901007387 */ /* 0x0001e20000100800 */
[----:B----4-:R-:W-:-:S02]  /*daf0*/  SHF.R.S32.HI R6, RZ, 0x1f, R24 ;  /* 0x0000001fff067819 */ /* 0x010fc40000011418 */
[----:B0-----:R-:W-:Y:S02]  /*db00*/  IADD3 R9, P5, PT, R24, UR10, RZ ;  /* 0x0000000a18097c10 */ /* 0x001fe4000ffbe0ff */
[----:B------:R-:W4:Y:S04]  /*db10*/  LDL.LU R24, [R1+0xe4] ;  /* 0x0000e40001187983 */ /* 0x000f280000300800 */
[----:B------:R0:W-:Y:S04]  /*db20*/  STL [R1+0x428], R5 ;  /* 0x0004280501007387 */ /* 0x0001e80000100800 */
[----:B------:R1:W-:Y:S01]  /*db30*/  STL [R1+0x3d0], R9 ;  /* 0x0003d00901007387 */ /* 0x0003e20000100800 */
[----:B0-----:R-:W-:-:S02]  /*db40*/  SHF.R.S32.HI R5, RZ, 0x1f, R25 ;  /* 0x0000001fff057819 */ /* 0x001fc40000011419 */
[----:B-1----:R-:W-:Y:S02]  /*db50*/  IADD3 R9, P4, PT, R25, UR10, RZ ;  /* 0x0000000a19097c10 */ /* 0x002fe4000ff9e0ff */
[----:B------:R-:W4:Y:S04]  /*db60*/  LDL.LU R25, [R1+0xf8] ;  /* 0x0000f80001197983 */ /* 0x000f280000300800 */
[----:B------:R0:W-:Y:S04]  /*db70*/  STL [R1+0x42c], R4 ;  /* 0x00042c0401007387 */ /* 0x0001e80000100800 */
[----:B------:R1:W-:Y:S01]  /*db80*/  STL [R1+0x3d4], R9 ;  /* 0x0003d40901007387 */ /* 0x0003e20000100800 */
[----:B0-----:R-:W-:-:S02]  /*db90*/  SHF.R.S32.HI R4, RZ, 0x1f, R26 ;  /* 0x0000001fff047819 */ /* 0x001fc4000001141a */
[----:B-1----:R-:W-:Y:S02]  /*dba0*/  IADD3 R9, P3, PT, R26, UR10, RZ ;  /* 0x0000000a1a097c10 */ /* 0x002fe4000ff7e0ff */
[----:B------:R-:W4:Y:S01]  /*dbb0*/  LDL.LU R26, [R1+0x108] ;  /* 0x00010800011a7983 */ /* 0x000f220000300800 */
[----:B------:R-:W-:-:S03]  /*dbc0*/  IADD3.X R2, PT, PT, R2, UR11, RZ, P2, !PT ;  /* 0x0000000b02027c10 */ /* 0x000fc600097fe4ff */
[----:B------:R0:W-:Y:S04]  /*dbd0*/  STL [R1+0x430], R3 ;  /* 0x0004300301007387 */ /* 0x0001e80000100800 */
[----:B------:R1:W-:Y:S01]  /*dbe0*/  STL [R1+0x3d8], R9 ;  /* 0x0003d80901007387 */ /* 0x0003e20000100800 */
[----:B0-----:R-:W-:Y:S02]  /*dbf0*/  SHF.R.S32.HI R3, RZ, 0x1f, R27 ;  /* 0x0000001fff037819 */ /* 0x001fe4000001141b */
[----:B-1----:R-:W-:Y:S02]  /*dc00*/  IADD3 R9, P2, PT, R27, UR10, RZ ;  /* 0x0000000a1b097c10 */ /* 0x002fe4000ff5e0ff */
[----:B------:R-:W4:Y:S01]  /*dc10*/  LDL.LU R27, [R1+0x118] ;  /* 0x00011800011b7983 */ /* 0x000f220000300800 */
[----:B------:R-:W-:-:S03]  /*dc20*/  IADD3.X R0, PT, PT, R0, UR11, RZ, P1, !PT ;  /* 0x0000000b00007c10 */ /* 0x000fc60008ffe4ff */
[----:B------:R0:W-:Y:S04]  /*dc30*/  STL [R1+0x434], R2 ;  /* 0x0004340201007387 */ /* 0x0001e80000100800 */
[----:B------:R1:W-:Y:S01]  /*dc40*/  STL [R1+0x3dc], R9 ;  /* 0x0003dc0901007387 */ /* 0x0003e20000100800 */
[----:B------:R-:W-:Y:S02]  /*dc50*/  IADD3.X R10, PT, PT, R8, UR11, RZ, P0, !PT ;  /* 0x0000000b080a7c10 */ /* 0x000fe400087fe4ff */
[----:B0-----:R-:W-:Y:S02]  /*dc60*/  SHF.R.S32.HI R2, RZ, 0x1f, R28 ;  /* 0x0000001fff027819 */ /* 0x001fe4000001141c */
[----:B-1----:R-:W-:Y:S02]  /*dc70*/  IADD3 R9, P1, PT, R28, UR10, RZ ;  /* 0x0000000a1c097c10 */ /* 0x002fe4000ff3e0ff */
[----:B------:R-:W4:Y:S04]  /*dc80*/  LDL.LU R28, [R1+0x12c] ;  /* 0x00012c00011c7983 */ /* 0x000f280000300800 */
[----:B------:R-:W-:Y:S04]  /*dc90*/  STL [R1+0x438], R0 ;  /* 0x0004380001007387 */ /* 0x000fe80000100800 */
[----:B------:R3:W-:Y:S01]  /*dca0*/  STL [R1+0x3e0], R9 ;  /* 0x0003e00901007387 */ /* 0x0007e20000100800 */
[----:B------:R-:W-:-:S03]  /*dcb0*/  IADD3.X R7, PT, PT, R7, UR11, RZ, P6, !PT ;  /* 0x0000000b07077c10 */ /* 0x000fc6000b7fe4ff */
[----:B------:R-:W-:Y:S01]  /*dcc0*/  STL [R1+0x43c], R10 ;  /* 0x00043c0a01007387 */ /* 0x000fe20000100800 */
[----:B------:R-:W-:Y:S02]  /*dcd0*/  IADD3.X R6, PT, PT, R6, UR11, RZ, P5, !PT ;  /* 0x0000000b06067c10 */ /* 0x000fe4000affe4ff */
[----:B------:R-:W-:Y:S02]  /*dce0*/  IADD3.X R5, PT, PT, R5, UR11, RZ, P4, !PT ;  /* 0x0000000b05057c10 */ /* 0x000fe4000a7fe4ff */
[----:B------:R-:W-:Y:S02]  /*dcf0*/  IADD3.X R4, PT, PT, R4, UR11, RZ, P3, !PT ;  /* 0x0000000b04047c10 */ /* 0x000fe40009ffe4ff */
[----:B------:R-:W-:Y:S02]  /*dd00*/  IADD3.X R3, PT, PT, R3, UR11, RZ, P2, !PT ;  /* 0x0000000b03037c10 */ /* 0x000fe400097fe4ff */
[----:B------:R-:W-:Y:S02]  /*dd10*/  IADD3.X R2, PT, PT, R2, UR11, RZ, P1, !PT ;  /* 0x0000000b02027c10 */ /* 0x000fe40008ffe4ff */
[----:B---3--:R-:W-:-:S02]  /*dd20*/  IADD3 R9, P0, PT, R18, UR10, RZ ;  /* 0x0000000a12097c10 */ /* 0x008fc4000ff1e0ff */
[----:B------:R-:W-:-:S03]  /*dd30*/  SHF.R.S32.HI R0, RZ, 0x1f, R18 ;  /* 0x0000001fff007819 */ /* 0x000fc60000011412 */
[----:B------:R0:W-:Y:S04]  /*dd40*/  STL [R1+0x3e4], R9 ;  /* 0x0003e40901007387 */ /* 0x0001e80000100800 */
[----:B------:R-:W3:Y:S01]  /*dd50*/  LDL.LU R18, [R1+0x13c] ;  /* 0x00013c0001127983 */ /* 0x000ee20000300800 */
[----:B-----5:R-:W-:Y:S02]  /*dd60*/  SHF.R.S32.HI R8, RZ, 0x1f, R20 ;  /* 0x0000001fff087819 */ /* 0x020fe40000011414 */
[----:B0-----:R-:W-:Y:S01]  /*dd70*/  IADD3 R9, P6, PT, R20, UR10, RZ ;  /* 0x0000000a14097c10 */ /* 0x001fe2000ffde0ff */
[----:B------:R-:W-:Y:S04]  /*dd80*/  STL [R1+0x440], R7 ;  /* 0x0004400701007387 */ /* 0x000fe80000100800 */
[----:B------:R2:W-:Y:S04]  /*dd90*/  STL [R1+0x3e8], R9 ;  /* 0x0003e80901007387 */ /* 0x0005e80000100800 */
[----:B------:R-:W5:Y:S01]  /*dda0*/  LDL.LU R20, [R1+0x14c] ;  /* 0x00014c0001147983 */ /* 0x000f620000300800 */
[----:B--2---:R-:W-:-:S03]  /*ddb0*/  IADD3 R9, P5, PT, R22, UR10, RZ ;  /* 0x0000000a16097c10 */ /* 0x004fc6000ffbe0ff */
[----:B------:R-:W-:Y:S01]  /*ddc0*/  STL [R1+0x444], R6 ;  /* 0x0004440601007387 */ /* 0x000fe20000100800 */
[----:B------:R-:W-:-:S03]  /*ddd0*/  SHF.R.S32.HI R7, RZ, 0x1f, R22 ;  /* 0x0000001fff077819 */ /* 0x000fc60000011416 */
[----:B------:R0:W-:Y:S04]  /*dde0*/  STL [R1+0x3ec], R9 ;  /* 0x0003ec0901007387 */ /* 0x0001e80000100800 */
[----:B------:R-:W2:Y:S01]  /*ddf0*/  LDL.LU R22, [R1+0x160] ;  /* 0x0001600001167983 */ /* 0x000ea20000300800 */
[----:B0-----:R-:W-:-:S03]  /*de00*/  IADD3 R9, P4, PT, R11, UR10, RZ ;  /* 0x0000000a0b097c10 */ /* 0x001fc6000ff9e0ff */
[----:B------:R-:W-:Y:S01]  /*de10*/  STL [R1+0x448], R5 ;  /* 0x0004480501007387 */ /* 0x000fe20000100800 */
[----:B------:R-:W-:-:S03]  /*de20*/  SHF.R.S32.HI R6, RZ, 0x1f, R11 ;  /* 0x0000001fff067819 */ /* 0x000fc6000001140b */
[----:B------:R4:W-:Y:S04]  /*de30*/  STL [R1+0x468], R9 ;  /* 0x0004680901007387 */ /* 0x0009e80000100800 */
[----:B------:R-:W2:Y:S04]  /*de40*/  LDL.LU R11, [R1+0x16c] ;  /* 0x00016c00010b7983 */ /* 0x000ea80000300800 */
[----:B------:R-:W-:Y:S01]  /*de50*/  STL [R1+0x44c], R4 ;  /* 0x00044c0401007387 */ /* 0x000fe20000100800 */
[----:B----4-:R-:W-:Y:S02]  /*de60*/  IADD3 R9, P3, PT, R24, UR10, RZ ;  /* 0x0000000a18097c10 */ /* 0x010fe4000ff7e0ff */
[----:B------:R-:W-:-:S03]  /*de70*/  SHF.R.S32.HI R5, RZ, 0x1f, R24 ;  /* 0x0000001fff057819 */ /* 0x000fc60000011418 */
[----:B------:R0:W-:Y:S04]  /*de80*/  STL [R1+0x470], R9 ;  /* 0x0004700901007387 */ /* 0x0001e80000100800 */
[----:B------:R-:W4:Y:S04]  /*de90*/  LDL.LU R24, [R1+0x180] ;  /* 0x0001800001187983 */ /* 0x000f280000300800 */
[----:B------:R-:W-:Y:S01]  /*dea0*/  STL [R1+0x450], R3 ;  /* 0x0004500301007387 */ /* 0x000fe20000100800 */
[----:B0-----:R-:W-:Y:S02]  /*deb0*/  IADD3 R9, P2, PT, R25, UR10, RZ ;  /* 0x0000000a19097c10 */ /* 0x001fe4000ff5e0ff */
[----:B------:R-:W-:-:S03]  /*dec0*/  SHF.R.S32.HI R4, RZ, 0x1f, R25 ;  /* 0x0000001fff047819 */ /* 0x000fc60000011419 */
[----:B------:R0:W-:Y:S04]  /*ded0*/  STL [R1+0x478], R9 ;  /* 0x0004780901007387 */ /* 0x0001e80000100800 */
[----:B------:R-:W4:Y:S04]  /*dee0*/  LDL.LU R25, [R1+0x184] ;  /* 0x0001840001197983 */ /* 0x000f280000300800 */
[----:B------:R-:W-:Y:S01]  /*def0*/  STL [R1+0x454], R2 ;  /* 0x0004540201007387 */ /* 0x000fe20000100800 */
[----:B0-----:R-:W-:Y:S02]  /*df00*/  IADD3 R9, P1, PT, R26, UR10, RZ ;  /* 0x0000000a1a097c10 */ /* 0x001fe4000ff3e0ff */
[----:B------:R-:W-:-:S03]  /*df10*/  SHF.R.S32.HI R3, RZ, 0x1f, R26 ;  /* 0x0000001fff037819 */ /* 0x000fc6000001141a */
[----:B------:R0:W-:Y:S04]  /*df20*/  STL [R1+0x480], R9 ;  /* 0x0004800901007387 */ /* 0x0001e80000100800 */
[----:B------:R-:W4:Y:S01]  /*df30*/  LDL.LU R26, [R1+0x17c] ;  /* 0x00017c00011a7983 */ /* 0x000f220000300800 */
[----:B------:R-:W-:Y:S02]  /*df40*/  IADD3.X R0, PT, PT, R0, UR11, RZ, P0, !PT ;  /* 0x0000000b00007c10 */ /* 0x000fe400087fe4ff */
[----:B------:R-:W-:-:S03]  /*df50*/  IADD3.X R8, PT, PT, R8, UR11, RZ, P6, !PT ;  /* 0x0000000b08087c10 */ /* 0x000fc6000b7fe4ff */
[----:B------:R1:W-:Y:S01]  /*df60*/  STL [R1+0x458], R0 ;  /* 0x0004580001007387 */ /* 0x0003e20000100800 */
[----:B0-----:R-:W-:Y:S02]  /*df70*/  IADD3 R9, P0, PT, R27, UR10, RZ ;  /* 0x0000000a1b097c10 */ /* 0x001fe4000ff1e0ff */
[----:B------:R-:W-:-:S03]  /*df80*/  SHF.R.S32.HI R2, RZ, 0x1f, R27 ;  /* 0x0000001fff027819 */ /* 0x000fc6000001141b */
[----:B------:R0:W-:Y:S04]  /*df90*/  STL [R1+0x488], R9 ;  /* 0x0004880901007387 */ /* 0x0001e80000100800 */
[----:B------:R-:W4:Y:S04]  /*dfa0*/  LDL.LU R27, [R1+0x178] ;  /* 0x00017800011b7983 */ /* 0x000f280000300800 */
[----:B------:R3:W-:Y:S01]  /*dfb0*/  STL [R1+0x45c], R8 ;  /* 0x00045c0801007387 */ /* 0x0007e20000100800 */
[----:B-1----:R-:W-:Y:S02]  /*dfc0*/  SHF.R.S32.HI R0, RZ, 0x1f, R28 ;  /* 0x0000001fff007819 */ /* 0x002fe4000001141c */
[----:B0-----:R-:W-:-:S02]  /*dfd0*/  IADD3 R9, P6, PT, R28, UR10, RZ ;  /* 0x0000000a1c097c10 */ /* 0x001fc4000ffde0ff */
        /* <DEDUP_REMOVED lines=8> */
[----:B------:R-:W-:-:S02]  /*e060*/  IADD3.X R0, PT, PT, R0, UR11, RZ, P6, !PT ;  /* 0x0000000b00007c10 */ /* 0x000fc4000b7fe4ff */
[----:B---3--:R-:W-:Y:S02]  /*e070*/  SHF.R.S32.HI R8, RZ, 0x1f, R18 ;  /* 0x0000001fff087819 */ /* 0x008fe40000011412 */
[----:B0-----:R-:W-:Y:S02]  /*e080*/  IADD3 R9, P5, PT, R18, UR10, RZ ;  /* 0x0000000a12097c10 */ /* 0x001fe4000ffbe0ff */
[----:B------:R-:W3:Y:S04]  /*e090*/  LDL.LU R18, [R1+0x170] ;  /* 0x0001700001127983 */ /* 0x000ee80000300800 */
[----:B------:R5:W-:Y:S04]  /*e0a0*/  STL [R1+0x460], R7 ;  /* 0x0004600701007387 */ /* 0x000be80000100800 */
[----:B------:R0:W-:Y:S01]  /*e0b0*/  STL [R1+0x498], R9 ;  /* 0x0004980901007387 */ /* 0x0001e20000100800 */
[----:B-----5:R-:W-:-:S02]  /*e0c0*/  SHF.R.S32.HI R7, RZ, 0x1f, R20 ;  /* 0x0000001fff077819 */ /* 0x020fc40000011414 */
[----:B0-----:R-:W-:Y:S02]  /*e0d0*/  IADD3 R9, P4, PT, R20, UR10, RZ ;  /* 0x0000000a14097c10 */ /* 0x001fe4000ff9e0ff */
[----:B------:R-:W5:Y:S04]  /*e0e0*/  LDL.LU R20, [R1+0x168] ;  /* 0x0001680001147983 */ /* 0x000f680000300800 */
[----:B------:R2:W-:Y:S04]  /*e0f0*/  STL [R1+0x464], R6 ;  /* 0x0004640601007387 */ /* 0x0005e80000100800 */
[----:B------:R0:W-:Y:S01]  /*e100*/  STL [R1+0x4a0], R9 ;  /* 0x0004a00901007387 */ /* 0x0001e20000100800 */
[----:B--2---:R-:W-:-:S02]  /*e110*/  SHF.R.S32.HI R6, RZ, 0x1f, R22 ;  /* 0x0000001fff067819 */ /* 0x004fc40000011416 */
        /* <DEDUP_REMOVED lines=23> */
[----:B------:R-:W-:Y:S04]  /*e290*/  STL [R1+0x48c], R0 ;  /* 0x00048c0001007387 */ /* 0x000fe80000100800 */
[----:B------:R0:W-:Y:S01]  /*e2a0*/  STL [R1+0x4c8], R9 ;  /* 0x0004c80901007387 */ /* 0x0001e20000100800 */
[----:B------:R-:W-:-:S03]  /*e2b0*/  IADD3.X R7, PT, PT, R7, UR11, RZ, P4, !PT ;  /* 0x0000000b07077c10 */ /* 0x000fc6000a7fe4ff */
[----:B------:R-:W-:Y:S01]  /*e2c0*/  STL [R1+0x494], R10 ;  /* 0x0004940a01007387 */ /* 0x000fe20000100800 */
[----:B0-----:R-:W-:Y:S02]  /*e2d0*/  IADD3 R9, P5, PT, R27, UR10, RZ ;  /* 0x0000000a1b097c10 */ /* 0x001fe4000ffbe0ff */
[----:B------:R-:W-:-:S03]  /*e2e0*/  SHF.R.S32.HI R0, RZ, 0x1f, R27 ;  /* 0x0000001fff007819 */ /* 0x000fc6000001141b */
[----:B------:R0:W-:Y:S04]  /*e2f0*/  STL [R1+0x4d0], R9 ;  /* 0x0004d00901007387 */ /* 0x0001e80000100800 */
[----:B------:R-:W4:Y:S01]  /*e300*/  LDL.LU R27, [R1+0x148] ;  /* 0x00014800011b7983 */ /* 0x000f220000300800 */
[----:B------:R-:W-:Y:S02]  /*e310*/  SHF.R.S32.HI R8, RZ, 0x1f, R28 ;  /* 0x0000001fff087819 */ /* 0x000fe4000001141c */
[----:B0-----:R-:W-:Y:S01]  /*e320*/  IADD3 R9, P4, PT, R28, UR10, RZ ;  /* 0x0000000a1c097c10 */ /* 0x001fe2000ff9e0ff */
[----:B------:R-:W-:Y:S01]  /*e330*/  STL [R1+0x49c], R7 ;  /* 0x00049c0701007387 */ /* 0x000fe20000100800 */
[----:B------:R-:W-:-:S03]  /*e340*/  IADD3.X R6, PT, PT, R6, UR11, RZ, P3, !PT ;  /* 0x0000000b06067c10 */ /* 0x000fc60009ffe4ff */
[----:B------:R3:W-:Y:S04]  /*e350*/  STL [R1+0x4d8], R9 ;  /* 0x0004d80901007387 */ /* 0x0007e80000100800 */
[----:B------:R-:W4:Y:S01]  /*e360*/  LDL.LU R28, [R1+0x144] ;  /* 0x00014400011c7983 */ /* 0x000f220000300800 */
        /* <DEDUP_REMOVED lines=10> */
[----:B------:R-:W3:Y:S04]  /*e410*/  LDL.LU R18, [R1+0x140] ;  /* 0x0001400001127983 */ /* 0x000ee80000300800 */
[----:B------:R-:W-:Y:S01]  /*e420*/  STL [R1+0x4ac], R5 ;  /* 0x0004ac0501007387 */ /* 0x000fe20000100800 */
[----:B-----5:R-:W-:Y:S02]  /*e430*/  IADD3 R9, P2, PT, R20, UR10, RZ ;  /* 0x0000000a14097c10 */ /* 0x020fe4000ff5e0ff */
[----:B------:R-:W-:-:S03]  /*e440*/  SHF.R.S32.HI R6, RZ, 0x1f, R20 ;  /* 0x0000001fff067819 */ /* 0x000fc60000011414 */
[----:B------:R2:W-:Y:S04]  /*e450*/  STL [R1+0x4e8], R9 ;  /* 0x0004e80901007387 */ /* 0x0005e80000100800 */
[----:B------:R-:W5:Y:S04]  /*e460*/  LDL.LU R20, [R1+0x138] ;  /* 0x0001380001147983 */ /* 0x000f680000300800 */
[----:B------:R-:W-:Y:S01]  /*e470*/  STL [R1+0x4b4], R4 ;  /* 0x0004b40401007387 */ /* 0x000fe20000100800 */
[----:B--2---:R-:W-:Y:S02]  /*e480*/  IADD3 R9, P1, PT, R22, UR10, RZ ;  /* 0x0000000a16097c10 */ /* 0x004fe4000ff3e0ff */
[----:B------:R-:W-:-:S03]  /*e490*/  SHF.R.S32.HI R5, RZ, 0x1f, R22 ;  /* 0x0000001fff057819 */ /* 0x000fc60000011416 */
[----:B------:R0:W-:Y:S04]  /*e4a0*/  STL [R1+0x4f0], R9 ;  /* 0x0004f00901007387 */ /* 0x0001e80000100800 */
[----:B------:R-:W2:Y:S04]  /*e4b0*/  LDL.LU R22, [R1+0x134] ;  /* 0x0001340001167983 */ /* 0x000ea80000300800 */
[----:B------:R-:W-:Y:S01]  /*e4c0*/  STL [R1+0x4bc], R3 ;  /* 0x0004bc0301007387 */ /* 0x000fe20000100800 */
[----:B0-----:R-:W-:Y:S02]  /*e4d0*/  IADD3 R9, P0, PT, R11, UR10, RZ ;  /* 0x0000000a0b097c10 */ /* 0x001fe4000ff1e0ff */
        /* <DEDUP_REMOVED lines=21> */
[----:B------:R-:W-:Y:S02]  /*e630*/  SHF.R.S32.HI R8, RZ, 0x1f, R27 ;  /* 0x0000001fff087819 */ /* 0x000fe4000001141b */
        /* <DEDUP_REMOVED lines=9> */
[----:B------:R-:W-:-:S02]  /*e6d0*/  IADD3.X R4, PT, PT, R4, UR11, RZ, P0, !PT ;  /* 0x0000000b04047c10 */ /* 0x000fc400087fe4ff */
[----:B------:R-:W-:Y:S02]  /*e6e0*/  IADD3.X R3, PT, PT, R3, UR11, RZ, P6, !PT ;  /* 0x0000000b03037c10 */ /* 0x000fe4000b7fe4ff */
[----:B------:R-:W-:Y:S02]  /*e6f0*/  IADD3.X R2, PT, PT, R2, UR11, RZ, P5, !PT ;  /* 0x0000000b02027c10 */ /* 0x000fe4000affe4ff */
[----:B------:R-:W-:Y:S02]  /*e700*/  IADD3.X R0, PT, PT, R0, UR11, RZ, P4, !PT ;  /* 0x0000000b00007c10 */ /* 0x000fe4000a7fe4ff */
[----:B------:R-:W-:Y:S02]  /*e710*/  IADD3.X R10, PT, PT, R8, UR11, RZ, P3, !PT ;  /* 0x0000000b080a7c10 */ /* 0x000fe40009ffe4ff */
[----:B------:R-:W-:Y:S02]  /*e720*/  IADD3.X R7, PT, PT, R7, UR11, RZ, P2, !PT ;  /* 0x0000000b07077c10 */ /* 0x000fe400097fe4ff */
[----:B---3--:R-:W-:-:S02]  /*e730*/  SHF.R.S32.HI R6, RZ, 0x1f, R18 ;  /* 0x0000001fff067819 */ /* 0x008fc40000011412 */
        /* <DEDUP_REMOVED lines=22> */
[----:B------:R-:W-:Y:S04]  /*e8a0*/  STL [R1+0x50c], R0 ;  /* 0x00050c0001007387 */ /* 0x000fe80000100800 */
[----:B------:R0:W-:Y:S04]  /*e8b0*/  STL [R1+0x548], R9 ;  /* 0x0005480901007387 */ /* 0x0001e80000100800 */
[----:B------:R-:W-:Y:S01]  /*e8c0*/  STL [R1+0x514], R10 ;  /* 0x0005140a01007387 */ /* 0x000fe20000100800 */
[----:B0-----:R-:W-:-:S02]  /*e8d0*/  IADD3 R9, P3, PT, R25, UR10, RZ ;  /* 0x0000000a19097c10 */ /* 0x001fc4000ff7e0ff */
[----:B------:R-:W-:-:S03]  /*e8e0*/  SHF.R.S32.HI R0, RZ, 0x1f, R25 ;  /* 0x0000001fff007819 */ /* 0x000fc60000011419 */
[----:B------:R0:W-:Y:S04]  /*e8f0*/  STL [R1+0x550], R9 ;  /* 0x0005500901007387 */ /* 0x0001e80000100800 */
[----:B------:R-:W4:Y:S01]  /*e900*/  LDL.LU R25, [R1+0xf4] ;  /* 0x0000f40001197983 */ /* 0x000f220000300800 */
[----:B0-----:R-:W-:-:S03]  /*e910*/  IADD3 R9, P2, PT, R26, UR10, RZ ;  /* 0x0000000a1a097c10 */ /* 0x001fc6000ff5e0ff */
[----:B------:R-:W-:Y:S01]  /*e920*/  STL [R1+0x51c], R7 ;  /* 0x00051c0701007387 */ /* 0x000fe20000100800 */
[----:B------:R-:W-:-:S03]  /*e930*/  SHF.R.S32.HI R8, RZ, 0x1f, R26 ;  /* 0x0000001fff087819 */ /* 0x000fc6000001141a */
[----:B------:R0:W-:Y:S04]  /*e940*/  STL [R1+0x558], R9 ;  /* 0x0005580901007387 */ /* 0x0001e80000100800 */
[----:B------:R-:W4:Y:S01]  /*e950*/  LDL.LU R26, [R1+0xf0] ;  /* 0x0000f000011a7983 */ /* 0x000f220000300800 */
[----:B------:R-:W-:Y:S02]  /*e960*/  IADD3.X R6, PT, PT, R6, UR11, RZ, P1, !PT ;  /* 0x0000000b06067c10 */ /* 0x000fe40008ffe4ff */
[----:B------:R-:W-:-:S03]  /*e970*/  IADD3.X R5, PT, PT, R5, UR11, RZ, P0, !PT ;  /* 0x0000000b05057c10 */ /* 0x000fc600087fe4ff */
        /* <DEDUP_REMOVED lines=8> */
[----:B------:R3:W-:Y:S01]  /*ea00*/  STL [R1+0x568], R9 ;  /* 0x0005680901007387 */ /* 0x0007e20000100800 */
[----:B------:R-:W-:-:S03]  /*ea10*/  IADD3.X R4, PT, PT, R4, UR11, RZ, P6, !PT ;  /* 0x0000000b04047c10 */ /* 0x000fc6000b7fe4ff */
        /* <DEDUP_REMOVED lines=22> */
[----:B------:R4:W-:Y:S01]  /*eb80*/  STL [R1+0x54c], R0 ;  /* 0x00054c0001007387 */ /* 0x0009e20000100800 */
[----:B0-----:R-:W-:Y:S02]  /*eb90*/  IADD3 R9, P3, PT, R11, UR10, RZ ;  /* 0x0000000a0b097c10 */ /* 0x001fe4000ff7e0ff */
[----:B------:R-:W-:-:S03]  /*eba0*/  SHF.R.S32.HI R2, RZ, 0x1f, R11 ;  /* 0x0000001fff027819 */ /* 0x000fc6000001140b */
[----:B------:R0:W-:Y:S04]  /*ebb0*/  STL [R1+0x588], R9 ;  /* 0x0005880901007387 */ /* 0x0001e80000100800 */
[----:B------:R-:W2:Y:S04]  /*ebc0*/  LDL.LU R11, [R1+0xd0] ;  /* 0x0000d000010b7983 */ /* 0x000ea80000300800 */
[----:B------:R1:W-:Y:S01]  /*ebd0*/  STL [R1+0x554], R8 ;  /* 0x0005540801007387 */ /* 0x0003e20000100800 */
[----:B----4-:R-:W-:Y:S02]  /*ebe0*/  SHF.R.S32.HI R0, RZ, 0x1f, R24 ;  /* 0x0000001fff007819 */ /* 0x010fe40000011418 */
[----:B0-----:R-:W-:-:S02]  /*ebf0*/  IADD3 R9, P2, PT, R24, UR10, RZ ;  /* 0x0000000a18097c10 */ /* 0x001fc4000ff5e0ff */
[----:B------:R-:W4:Y:S04]  /*ec00*/  LDL.LU R24, [R1+0xcc] ;  /* 0x0000cc0001187983 */ /* 0x000f280000300800 */
[----:B------:R0:W-:Y:S01]  /*ec10*/  STL [R1+0x590], R9 ;  /* 0x0005900901007387 */ /* 0x0001e20000100800 */
[----:B-1----:R-:W-:Y:S02]  /*ec20*/  SHF.R.S32.HI R8, RZ, 0x1f, R25 ;  /* 0x0000001fff087819 */ /* 0x002fe40000011419 */
[----:B0-----:R-:W-:Y:S02]  /*ec30*/  IADD3 R9, P1, PT, R25, UR10, RZ ;  /* 0x0000000a19097c10 */ /* 0x001fe4000ff3e0ff */
        /* <DEDUP_REMOVED lines=22> */
[----:B------:R-:W-:Y:S02]  /*eda0*/  IADD3.X R0, PT, PT, R0, UR11, RZ, P2, !PT ;  /* 0x0000000b00007c10 */ /* 0x000fe400097fe4ff */
[----:B------:R-:W-:Y:S02]  /*edb0*/  IADD3.X R10, PT, PT, R8, UR11, RZ, P1, !PT ;  /* 0x0000000b080a7c10 */ /* 0x000fe40008ffe4ff */
[----:B------:R-:W-:-:S02]  /*edc0*/  IADD3.X R7, PT, PT, R7, UR11, RZ, P0, !PT ;  /* 0x0000000b07077c10 */ /* 0x000fc400087fe4ff */
[----:B------:R-:W-:Y:S02]  /*edd0*/  IADD3.X R6, PT, PT, R6, UR11, RZ, P6, !PT ;  /* 0x0000000b06067c10 */ /* 0x000fe4000b7fe4ff */
[----:B------:R-:W-:Y:S02]  /*ede0*/  IADD3.X R5, PT, PT, R5, UR11, RZ, P5, !PT ;  /* 0x0000000b05057c10 */ /* 0x000fe4000affe4ff */
        /* <DEDUP_REMOVED lines=13> */
[----:B------:R-:W-:Y:S04]  /*eec0*/  STL [R1+0x58c], R0 ;  /* 0x00058c0001007387 */ /* 0x000fe80000100800 */
[----:B------:R0:W-:Y:S04]  /*eed0*/  STL [R1+0x5c8], R9 ;  /* 0x0005c80901007387 */ /* 0x0001e80000100800 */
[----:B------:R-:W-:Y:S01]  /*eee0*/  STL [R1+0x594], R10 ;  /* 0x0005940a01007387 */ /* 0x000fe20000100800 */
[----:B0-----:R-:W-:-:S02]  /*eef0*/  IADD3 R9, P1, PT, R11, UR10, RZ ;  /* 0x0000000a0b097c10 */ /* 0x001fc4000ff3e0ff */
[----:B------:R-:W-:-:S03]  /*ef00*/  SHF.R.S32.HI R0, RZ, 0x1f, R11 ;  /* 0x0000001fff007819 */ /* 0x000fc6000001140b */
[----:B------:R4:W-:Y:S04]  /*ef10*/  STL [R1+0x5d0], R9 ;  /* 0x0005d00901007387 */ /* 0x0009e80000100800 */
[----:B------:R-:W2:Y:S01]  /*ef20*/  LDL.LU R11, [R1+0xa0] ;  /* 0x0000a000010b7983 */ /* 0x000ea20000300800 */
[----:B----4-:R-:W-:-:S03]  /*ef30*/  IADD3 R9, P0, PT, R24, UR10, RZ ;  /* 0x0000000a18097c10 */ /* 0x010fc6000ff1e0ff */
[----:B------:R-:W-:Y:S01]  /*ef40*/  STL [R1+0x59c], R7 ;  /* 0x00059c0701007387 */ /* 0x000fe20000100800 */
        /* <DEDUP_REMOVED lines=37> */
[----:B------:R2:W-:Y:S01]  /*f1a0*/  STL [R1+0x5cc], R0 ;  /* 0x0005cc0001007387 */ /* 0x0005e20000100800 */
[----:B-----5:R-:W-:Y:S02]  /*f1b0*/  IADD3 R9, P1, PT, R20, UR10, RZ ;  /* 0x0000000a14097c10 */ /* 0x020fe4000ff3e0ff */
[----:B------:R-:W-:-:S03]  /*f1c0*/  SHF.R.S32.HI R2, RZ, 0x1f, R20 ;  /* 0x0000001fff027819 */ /* 0x000fc60000011414 */
[----:B------:R0:W-:Y:S04]  /*f1d0*/  STL [R1+0x608], R9 ;  /* 0x0006080901007387 */ /* 0x0001e80000100800 */
[----:B------:R-:W5:Y:S04]  /*f1e0*/  LDL.LU R20, [R1+0x7c] ;  /* 0x00007c0001147983 */ /* 0x000f680000300800 */
[----:B------:R1:W-:Y:S01]  /*f1f0*/  STL [R1+0x5d4], R8 ;  /* 0x0005d40801007387 */ /* 0x0003e20000100800 */
[----:B--2---:R-:W-:Y:S02]  /*f200*/  SHF.R.S32.HI R0, RZ, 0x1f, R22 ;  /* 0x0000001fff007819 */ /* 0x004fe40000011416 */
[----:B0-----:R-:W-:-:S02]  /*f210*/  IADD3 R9, P0, PT, R22, UR10, RZ ;  /* 0x0000000a16097c10 */ /* 0x001fc4000ff1e0ff */
[----:B------:R-:W2:Y:S04]  /*f220*/  LDL.LU R22, [R1+0x78] ;  /* 0x0000780001167983 */ /* 0x000ea80000300800 */
[----:B------:R0:W-:Y:S01]  /*f230*/  STL [R1+0x610], R9 ;  /* 0x0006100901007387 */ /* 0x0001e20000100800 */
[----:B-1----:R-:W-:Y:S02]  /*f240*/  SHF.R.S32.HI R8, RZ, 0x1f, R11 ;  /* 0x0000001fff087819 */ /* 0x002fe4000001140b */
[----:B0-----:R-:W-:Y:S02]  /*f250*/  IADD3 R9, P6, PT, R11, UR10, RZ ;  /* 0x0000000a0b097c10 */ /* 0x001fe4000ffde0ff */
        /* <DEDUP_REMOVED lines=31> */
[----:B------:R-:W-:Y:S02]  /*f450*/  IADD3.X R10, PT, PT, R8, UR11, RZ, P6, !PT ;  /* 0x0000000b080a7c10 */ /* 0x000fe4000b7fe4ff */
[----:B------:R-:W-:Y:S02]  /*f460*/  IADD3.X R7, PT, PT, R7, UR11, RZ, P5, !PT ;  /* 0x0000000b07077c10 */ /* 0x000fe4000affe4ff */
[----:B------:R-:W-:Y:S02]  /*f470*/  IADD3.X R6, PT, PT, R6, UR11, RZ, P4, !PT ;  /* 0x0000000b06067c10 */ /* 0x000fe4000a7fe4ff */
[----:B------:R-:W-:-:S02]  /*f480*/  IADD3.X R5, PT, PT, R5, UR11, RZ, P3, !PT ;  /* 0x0000000b05057c10 */ /* 0x000fc40009ffe4ff */
[----:B------:R-:W-:Y:S02]  /*f490*/  IADD3.X R4, PT, PT, R4, UR11, RZ, P2, !PT ;  /* 0x0000000b04047c10 */ /* 0x000fe400097fe4ff */
[----:B------:R-:W-:Y:S02]  /*f4a0*/  IADD3.X R3, PT, PT, R3, UR11, RZ, P1, !PT ;  /* 0x0000000b03037c10 */ /* 0x000fe40008ffe4ff */
[----:B---3--:R-:W-:Y:S02]  /*f4b0*/  IADD3 R9, P0, PT, R18, UR10, RZ ;  /* 0x0000000a12097c10 */ /* 0x008fe4000ff1e0ff */
[----:B------:R-:W-:Y:S02]  /*f4c0*/  SHF.R.S32.HI R2, RZ, 0x1f, R18 ;  /* 0x0000001fff027819 */ /* 0x000fe40000011412 */
[----:B------:R-:W3:Y:S04]  /*f4d0*/  LDL.LU R18, [R1+0x54] ;  /* 0x0000540001127983 */ /* 0x000ee80000300800 */
[----:B------:R-:W-:Y:S04]  /*f4e0*/  STL [R1+0x60c], R0 ;  /* 0x00060c0001007387 */ /* 0x000fe80000100800 */
[----:B------:R5:W-:Y:S04]  /*f4f0*/  STL [R1+0x648], R9 ;  /* 0x0006480901007387 */ /* 0x000be80000100800 */
[----:B------:R-:W-:Y:S01]  /*f500*/  STL [R1+0x614], R10 ;  /* 0x0006140a01007387 */ /* 0x000fe20000100800 */
[----:B-----5:R-:W-:-:S02]  /*f510*/  IADD3 R9, P6, PT, R20, UR10, RZ ;  /* 0x0000000a14097c10 */ /* 0x020fc4000ffde0ff */
[----:B------:R-:W-:-:S03]  /*f520*/  SHF.R.S32.HI R0, RZ, 0x1f, R20 ;  /* 0x0000001fff007819 */ /* 0x000fc60000011414 */
[----:B------:R2:W-:Y:S04]  /*f530*/  STL [R1+0x650], R9 ;  /* 0x0006500901007387 */ /* 0x0005e80000100800 */
[----:B------:R-:W5:Y:S01]  /*f540*/  LDL.LU R20, [R1+0x4c] ;  /* 0x00004c0001147983 */ /* 0x000f620000300800 */
[----:B--2---:R-:W-:-:S03]  /*f550*/  IADD3 R9, P5, PT, R22, UR10, RZ ;  /* 0x0000000a16097c10 */ /* 0x004fc6000ffbe0ff */
[----:B------:R-:W-:Y:S01]  /*f560*/  STL [R1+0x61c], R7 ;  /* 0x00061c0701007387 */ /* 0x000fe20000100800 */
[----:B------:R-:W-:-:S03]  /*f570*/  SHF.R.S32.HI R8, RZ, 0x1f, R22 ;  /* 0x0000001fff087819 */ /* 0x000fc60000011416 */
[----:B------:R0:W-:Y:S04]  /*f580*/  STL [R1+0x658], R9 ;  /* 0x0006580901007387 */ /* 0x0001e80000100800 */
[----:B------:R-:W2:Y:S04]  /*f590*/  LDL.LU R22, [R1+0x48] ;  /* 0x0000480001167983 */ /* 0x000ea80000300800 */
[----:B------:R4:W-:Y:S01]  /*f5a0*/  STL [R1+0x624], R6 ;  /* 0x0006240601007387 */ /* 0x0009e20000100800 */
[----:B0-----:R-:W-:-:S05]  /*f5b0*/  IADD3 R9, P4, PT, R11, UR10, RZ ;  /* 0x0000000a0b097c10 */ /* 0x001fca000ff9e0ff */
[----:B------:R0:W-:Y:S01]  /*f5c0*/  STL [R1+0x660], R9 ;  /* 0x0006600901007387 */ /* 0x0001e20000100800 */
[----:B----4-:R-:W-:Y:S02]  /*f5d0*/  SHF.R.S32.HI R6, RZ, 0x1f, R24 ;  /* 0x0000001fff067819 */ /* 0x010fe40000011418 */
        /* <DEDUP_REMOVED lines=27> */
[----:B------:R-:W-:-:S03]  /*f790*/  SHF.R.S32.HI R7, RZ, 0x1f, R11 ;  /* 0x0000001fff077819 */ /* 0x000fc6000001140b */
[----:B0-----:R-:W4:Y:S04]  /*f7a0*/  LDL.LU R9, [R1+0x28] ;  /* 0x0000280001097983 */ /* 0x001f280000300800 */
[----:B------:R-:W-:Y:S04]  /*f7b0*/  STL [R1+0x654], R8 ;  /* 0x0006540801007387 */ /* 0x000fe80000100800 */
[----:B------:R-:W4:Y:S01]  /*f7c0*/  LDL.LU R10, [R1+0x24] ;  /* 0x00002400010a7983 */ /* 0x000f220000300800 */
[----:B------:R-:W-:Y:S02]  /*f7d0*/  IADD3.X R7, PT, PT, R7, UR11, RZ, P4, !PT ;  /* 0x0000000b07077c10 */ /* 0x000fe4000a7fe4ff */
[----:B------:R-:W-:-:S02]  /*f7e0*/  IADD3.X R6, PT, PT, R6, UR11, RZ, P3, !PT ;  /* 0x0000000b06067c10 */ /* 0x000fc40009ffe4ff */
[----:B------:R-:W-:Y:S02]  /*f7f0*/  IADD3.X R5, PT, PT, R5, UR11, RZ, P2, !PT ;  /* 0x0000000b05057c10 */ /* 0x000fe400097fe4ff */
[----:B------:R-:W-:Y:S02]  /*f800*/  IADD3.X R4, PT, PT, R4, UR11, RZ, P1, !PT ;  /* 0x0000000b04047c10 */ /* 0x000fe40008ffe4ff */
[----:B------:R-:W-:Y:S02]  /*f810*/  IADD3.X R3, PT, PT, R3, UR11, RZ, P0, !PT ;  /* 0x0000000b03037c10 */ /* 0x000fe400087fe4ff */
[----:B---3--:R-:W-:Y:S02]  /*f820*/  IADD3 R11, P5, PT, R18, UR10, RZ ;  /* 0x0000000a120b7c10 */ /* 0x008fe4000ffbe0ff */
[----:B------:R-:W-:-:S03]  /*f830*/  SHF.R.S32.HI R0, RZ, 0x1f, R18 ;  /* 0x0000001fff007819 */ /* 0x000fc60000011412 */
[----:B------:R0:W-:Y:S04]  /*f840*/  STL [R1+0x690], R11 ;  /* 0x0006900b01007387 */ /* 0x0001e80000100800 */
[----:B0-----:R-:W3:Y:S04]  /*f850*/  LDL.LU R11, [R1+0x20] ;  /* 0x00002000010b7983 */ /* 0x001ee80000300800 */
[----:B------:R-:W-:Y:S01]  /*f860*/  STL [R1+0x65c], R7 ;  /* 0x00065c0701007387 */ /* 0x000fe20000100800 */
[----:B-----5:R-:W-:-:S05]  /*f870*/  IADD3 R18, P4, PT, R20, UR10, RZ ;  /* 0x0000000a14127c10 */ /* 0x020fca000ff9e0ff */
[----:B------:R0:W-:Y:S01]  /*f880*/  STL [R1+0x698], R18 ;  /* 0x0006981201007387 */ /* 0x0001e20000100800 */
[----:B------:R-:W-:-:S03]  /*f890*/  SHF.R.S32.HI R8, RZ, 0x1f, R20 ;  /* 0x0000001fff087819 */ /* 0x000fc60000011414 */
[----:B0-----:R-:W5:Y:S01]  /*f8a0*/  LDL.LU R18, [R1+0x1c] ;  /* 0x00001c0001127983 */ /* 0x001f620000300800 */
[----:B--2---:R-:W-:Y:S02]  /*f8b0*/  SHF.R.S32.HI R7, RZ, 0x1f, R22 ;  /* 0x0000001fff077819 */ /* 0x004fe40000011416 */
[----:B------:R-:W-:Y:S01]  /*f8c0*/  IADD3 R22, P3, PT, R22, UR10, RZ ;  /* 0x0000000a16167c10 */ /* 0x000fe2000ff7e0ff */
[----:B------:R-:W-:Y:S04]  /*f8d0*/  STL [R1+0x664], R6 ;  /* 0x0006640601007387 */ /* 0x000fe80000100800 */
[----:B------:R-:W2:Y:S04]  /*f8e0*/  LDL.LU R20, [R1+0x14] ;  /* 0x0000140001147983 */ /* 0x000ea80000300800 */
[----:B------:R0:W-:Y:S04]  /*f8f0*/  STL [R1+0x6a0], R22 ;  /* 0x0006a01601007387 */ /* 0x0001e80000100800 */
[----:B0-----:R-:W2:Y:S04]  /*f900*/  LDL.LU R22, [R1+0x10] ;  /* 0x0000100001167983 */ /* 0x001ea80000300800 */
[----:B------:R-:W-:Y:S01]  /*f910*/  STL [R1+0x66c], R5 ;  /* 0x00066c0501007387 */ /* 0x000fe20000100800 */
[----:B----4-:R-:W-:-:S02]  /*f920*/  SHF.R.S32.HI R6, RZ, 0x1f, R24 ;  /* 0x0000001fff067819 */ /* 0x010fc40000011418 */
[----:B------:R-:W-:-:S05]  /*f930*/  IADD3 R24, P2, PT, R24, UR10, RZ ;  /* 0x0000000a18187c10 */ /* 0x000fca000ff5e0ff */
[----:B------:R0:W-:Y:S04]  /*f940*/  STL [R1+0x6a8], R24 ;  /* 0x0006a81801007387 */ /* 0x0001e80000100800 */
[----:B0-----:R-:W4:Y:S04]  /*f950*/  LDL.LU R24, [R1+0xc] ;  /* 0x00000c0001187983 */ /* 0x001f280000300800 */
[----:B------:R0:W-:Y:S01]  /*f960*/  STL [R1+0x674], R4 ;  /* 0x0006740401007387 */ /* 0x0001e20000100800 */
[----:B------:R-:W-:Y:S02]  /*f970*/  SHF.R.S32.HI R5, RZ, 0x1f, R25 ;  /* 0x0000001fff057819 */ /* 0x000fe40000011419 */
[----:B0-----:R-:W-:-:S02]  /*f980*/  IADD3 R4, P1, PT, R25, UR10, RZ ;  /* 0x0000000a19047c10 */ /* 0x001fc4000ff3e0ff */
[----:B------:R-:W4:Y:S04]  /*f990*/  LDL.LU R25, [R1+0x8] ;  /* 0x0000080001197983 */ /* 0x000f280000300800 */
[----:B------:R0:W-:Y:S04]  /*f9a0*/  STL [R1+0x6b0], R4 ;  /* 0x0006b00401007387 */ /* 0x0001e80000100800 */
[----:B------:R1:W-:Y:S01]  /*f9b0*/  STL [R1+0x67c], R3 ;  /* 0x00067c0301007387 */ /* 0x0003e20000100800 */
[----:B0-----:R-:W-:Y:S02]  /*f9c0*/  SHF.R.S32.HI R4, RZ, 0x1f, R26 ;  /* 0x0000001fff047819 */ /* 0x001fe4000001141a */
[----:B-1----:R-:W-:-:S02]  /*f9d0*/  IADD3 R3, P0, PT, R26, UR10, RZ ;  /* 0x0000000a1a037c10 */ /* 0x002fc4000ff1e0ff */
[----:B------:R-:W4:Y:S01]  /*f9e0*/  LDL.LU R26, [R1+0x4] ;  /* 0x00000400011a7983 */ /* 0x000f220000300800 */
[----:B------:R-:W-:-:S03]  /*f9f0*/  IADD3.X R2, PT, PT, R2, UR11, RZ, P6, !PT ;  /* 0x0000000b02027c10 */ /* 0x000fc6000b7fe4ff */
[----:B------:R0:W-:Y:S01]  /*fa00*/  STL [R1+0x6b8], R3 ;  /* 0x0006b80301007387 */ /* 0x0001e20000100800 */
[----:B------:R-:W-:-:S03]  /*fa10*/  IADD3.X R0, PT, PT, R0, UR11, RZ, P5, !PT ;  /* 0x0000000b00007c10 */ /* 0x000fc6000affe4ff */
[----:B------:R1:W-:Y:S01]  /*fa20*/  STL [R1+0x684], R2 ;  /* 0x0006840201007387 */ /* 0x0003e20000100800 */
        /* <DEDUP_REMOVED lines=9> */
[----:B------:R0:W-:Y:S01]  /*fac0*/  STL [R1+0x6c8], R0 ;  /* 0x0006c80001007387 */ /* 0x0001e20000100800 */
[----:B------:R-:W-:-:S03]  /*fad0*/  IADD3.X R7, PT, PT, R7, UR11, RZ, P3, !PT ;  /* 0x0000000b07077c10 */ /* 0x000fc60009ffe4ff */
[----:B------:R1:W-:Y:S01]  /*fae0*/  STL [R1+0x694], R8 ;  /* 0x0006940801007387 */ /* 0x0003e20000100800 */
[----:B0-----:R-:W-:Y:S02]  /*faf0*/  SHF.R.S32.HI R0, RZ, 0x1f, R9 ;  /* 0x0000001fff007819 */ /* 0x001fe40000011409 */
[----:B------:R-:W-:-:S05]  /*fb00*/  IADD3 R9, P4, PT, R9, UR10, RZ ;  /* 0x0000000a09097c10 */ /* 0x000fca000ff9e0ff */
[----:B------:R0:W-:Y:S01]  /*fb10*/  STL [R1+0x6d0], R9 ;  /* 0x0006d00901007387 */ /* 0x0001e20000100800 */
[----:B-1----:R-:W-:-:S03]  /*fb20*/  SHF.R.S32.HI R8, RZ, 0x1f, R10 ;  /* 0x0000001fff087819 */ /* 0x002fc6000001140a */
[----:B------:R-:W-:Y:S01]  /*fb30*/  STL [R1+0x69c], R7 ;  /* 0x00069c0701007387 */ /* 0x000fe20000100800 */
[----:B0-----:R-:W-:Y:S02]  /*fb40*/  IADD3 R9, P3, PT, R10, UR10, RZ ;  /* 0x0000000a0a097c10 */ /* 0x001fe4000ff7e0ff */
[----:B------:R-:W-:-:S03]  /*fb50*/  IADD3.X R10, PT, PT, R6, UR11, RZ, P2, !PT ;  /* 0x0000000b060a7c10 */ /* 0x000fc600097fe4ff */
[----:B------:R-:W-:Y:S04]  /*fb60*/  STL [R1+0x6d8], R9 ;  /* 0x0006d80901007387 */ /* 0x000fe80000100800 */
[----:B------:R0:W-:Y:S02]  /*fb70*/  STL [R1+0x6a4], R10 ;  /* 0x0006a40a01007387 */ /* 0x0001e40000100800 */
[----:B0-----:R-:W-:Y:S02]  /*fb80*/  IADD3.X R10, PT, PT, R5, UR11, RZ, P1, !PT ;  /* 0x0000000b050a7c10 */ /* 0x001fe40008ffe4ff */
[----:B------:R-:W-:Y:S02]  /*fb90*/  IADD3.X R8, PT, PT, R8, UR11, RZ, P3, !PT ;  /* 0x0000000b08087c10 */ /* 0x000fe40009ffe4ff */
[----:B---3--:R-:W-:-:S05]  /*fba0*/  IADD3 R9, P2, PT, R11, UR10, RZ ;  /* 0x0000000a0b097c10 */ /* 0x008fca000ff5e0ff */
[----:B------:R-:W-:Y:S04]  /*fbb0*/  STL [R1+0x6e0], R9 ;  /* 0x0006e00901007387 */ /* 0x000fe80000100800 */
[----:B------:R0:W-:Y:S02]  /*fbc0*/  STL [R1+0x6ac], R10 ;  /* 0x0006ac0a01007387 */ /* 0x0001e40000100800 */
[----:B0-----:R-:W-:Y:S02]  /*fbd0*/  IADD3.X R10, PT, PT, R4, UR11, RZ, P0, !PT ;  /* 0x0000000b040a7c10 */ /* 0x001fe400087fe4ff */
[----:B-----5:R-:W-:-:S05]  /*fbe0*/  IADD3 R9, P1, PT, R18, UR10, RZ ;  /* 0x0000000a12097c10 */ /* 0x020fca000ff3e0ff */
[----:B------:R2:W-:Y:S04]  /*fbf0*/  STL [R1+0x6e8], R9 ;  /* 0x0006e80901007387 */ /* 0x0005e80000100800 */
[----:B------:R0:W-:Y:S01]  /*fc00*/  STL [R1+0x6b4], R10 ;  /* 0x0006b40a01007387 */ /* 0x0001e20000100800 */
[----:B--2---:R-:W-:Y:S02]  /*fc10*/  IADD3 R9, P0, PT, R20, UR10, RZ ;  /* 0x0000000a14097c10 */ /* 0x004fe4000ff1e0ff */
[----:B0-----:R-:W-:-:S03]  /*fc20*/  IADD3.X R10, PT, PT, R3, UR11, RZ, P6, !PT ;  /* 0x0000000b030a7c10 */ /* 0x001fc6000b7fe4ff */
[----:B------:R0:W-:Y:S04]  /*fc30*/  STL [R1+0x6f0], R9 ;  /* 0x0006f00901007387 */ /* 0x0001e80000100800 */
[----:B------:R1:W-:Y:S01]  /*fc40*/  STL [R1+0x6bc], R10 ;  /* 0x0006bc0a01007387 */ /* 0x0003e20000100800 */
[----:B0-----:R-:W-:Y:S02]  /*fc50*/  IADD3 R9, P6, PT, R22, UR10, RZ ;  /* 0x0000000a16097c10 */ /* 0x001fe4000ffde0ff */
[----:B-1----:R-:W-:-:S03]  /*fc60*/  IADD3.X R10, PT, PT, R2, UR11, RZ, P5, !PT ;  /* 0x0000000b020a7c10 */ /* 0x002fc6000affe4ff */
[----:B------:R-:W-:Y:S04]  /*fc70*/  STL [R1+0x6f8], R9 ;  /* 0x0006f80901007387 */ /* 0x000fe80000100800 */
[----:B------:R0:W-:Y:S02]  /*fc80*/  STL [R1+0x6c4], R10 ;  /* 0x0006c40a01007387 */ /* 0x0001e40000100800 */
[----:B0-----:R-:W-:Y:S02]  /*fc90*/  IADD3.X R10, PT, PT, R0, UR11, RZ, P4, !PT ;  /* 0x0000000b000a7c10 */ /* 0x001fe4000a7fe4ff */
[----:B----4-:R-:W-:-:S05]  /*fca0*/  IADD3 R9, P5, PT, R24, UR10, RZ ;  /* 0x0000000a18097c10 */ /* 0x010fca000ffbe0ff */
[----:B------:R0:W-:Y:S04]  /*fcb0*/  STL [R1+0x700], R9 ;  /* 0x0007000901007387 */ /* 0x0001e80000100800 */
[----:B------:R-:W-:Y:S01]  /*fcc0*/  STL [R1+0x6cc], R10 ;  /* 0x0006cc0a01007387 */ /* 0x000fe20000100800 */
[----:B0-----:R-:W-:-:S05]  /*fcd0*/  IADD3 R9, P4, PT, R25, UR10, RZ ;  /* 0x0000000a19097c10 */ /* 0x001fca000ff9e0ff */
[----:B------:R0:W-:Y:S01]  /*fce0*/  STL [R1+0x708], R9 ;  /* 0x0007080901007387 */ /* 0x0001e20000100800 */
[----:B------:R-:W-:Y:S02]  /*fcf0*/  SHF.R.S32.HI R0, RZ, 0x1f, R26 ;  /* 0x0000001fff007819 */ /* 0x000fe4000001141a */
[----:B0-----:R-:W-:Y:S02]  /*fd00*/  IADD3 R9, P3, PT, R26, UR10, RZ ;  /* 0x0000000a1a097c10 */ /* 0x001fe4000ff7e0ff */
[----:B------:R-:W2:Y:S01]  /*fd10*/  LDL.LU R26, [R1+0x188] ;  /* 0x00018800011a7983 */ /* 0x000ea20000300800 */
[----:B------:R-:W-:-:S03]  /*fd20*/  SHF.R.S32.HI R7, RZ, 0x1f, R11 ;  /* 0x0000001fff077819 */ /* 0x000fc6000001140b */
[----:B------:R-:W-:Y:S01]  /*fd30*/  STL [R1+0x6d4], R8 ;  /* 0x0006d40801007387 */ /* 0x000fe20000100800 */
[----:B------:R-:W-:-:S03]  /*fd40*/  IADD3.X R10, PT, PT, R7, UR11, RZ, P2, !PT ;  /* 0x0000000b070a7c10 */ /* 0x000fc600097fe4ff */
[----:B------:R0:W-:Y:S01]  /*fd50*/  STL [R1+0x710], R9 ;  /* 0x0007100901007387 */ /* 0x0001e20000100800 */
[----:B------:R-:W-:-:S03]  /*fd60*/  SHF.R.S32.HI R6, RZ, 0x1f, R18 ;  /* 0x0000001fff067819 */ /* 0x000fc60000011412 */
[----:B------:R-:W-:Y:S01]  /*fd70*/  STL [R1+0x6dc], R10 ;  /* 0x0006dc0a01007387 */ /* 0x000fe20000100800 */
[----:B------:R-:W-:Y:S01]  /*fd80*/  IADD3.X R6, PT, PT, R6, UR11, RZ, P1, !PT ;  /* 0x0000000b06067c10 */ /* 0x000fe20008ffe4ff */
[----:B------:R-:W-:Y:S01]  /*fd90*/  IMAD R17, R17, UR6, RZ ;  /* 0x0000000611117c24 */ /* 0x000fe2000f8e02ff */
[----:B------:R-:W-:Y:S02]  /*fda0*/  SHF.R.S32.HI R5, RZ, 0x1f, R20 ;  /* 0x0000001fff057819 */ /* 0x000fe40000011414 */
[----:B------:R-:W-:Y:S02]  /*fdb0*/  IADD3 R11, P1, PT, R27, UR10, RZ ;  /* 0x0000000a1b0b7c10 */ /* 0x000fe4000ff3e0ff */
[----:B------:R-:W-:Y:S02]  /*fdc0*/  IADD3.X R5, PT, PT, R5, UR11, RZ, P0, !PT ;  /* 0x0000000b05057c10 */ /* 0x000fe400087fe4ff */
[----:B0-----:R-:W-:-:S05]  /*fdd0*/  IADD3 R9, P2, PT, R28, UR10, RZ ;  /* 0x0000000a1c097c10 */ /* 0x001fca000ff5e0ff */
[----:B------:R0:W-:Y:S04]  /*fde0*/  STL [R1+0x718], R9 ;  /* 0x0007180901007387 */ /* 0x0001e80000100800 */
[----:B0-----:R-:W3:Y:S04]  /*fdf0*/  LDL.LU R9, [R1+0x18c] ;  /* 0x00018c0001097983 */ /* 0x001ee80000300800 */
[----:B------:R0:W-:Y:S04]  /*fe00*/  STL [R1+0x6e4], R6 ;  /* 0x0006e40601007387 */ /* 0x0001e80000100800 */
[----:B------:R-:W4:Y:S01]  /*fe10*/  LDL.LU R10, [R1+0x190] ;  /* 0x00019000010a7983 */ /* 0x000f220000300800 */
[----:B------:R-:W-:-:S03]  /*fe20*/  IMAD R16, R16, UR6, RZ ;  /* 0x0000000610107c24 */ /* 0x000fc6000f8e02ff */
[----:B------:R1:W-:Y:S01]  /*fe30*/  STL [R1+0x720], R11 ;  /* 0x0007200b01007387 */ /* 0x0003e20000100800 */
[----:B0-----:R-:W-:Y:S02]  /*fe40*/  SHF.R.S32.HI R6, RZ, 0x1f, R17 ;  /* 0x0000001fff067819 */ /* 0x001fe40000011411 */
[----:B------:R-:W-:Y:S02]  /*fe50*/  IADD3 R17, P0, PT, R17, UR10, RZ ;  /* 0x0000000a11117c10 */ /* 0x000fe4000ff1e0ff */
[----:B------:R-:W-:Y:S01]  /*fe60*/  SHF.R.S32.HI R4, RZ, 0x1f, R22 ;  /* 0x0000001fff047819 */ /* 0x000fe20000011416 */
[----:B-1----:R-:W5:Y:S03]  /*fe70*/  LDL.LU R11, [R1+0x194] ;  /* 0x00019400010b7983 */ /* 0x002f660000300800 */
[----:B------:R-:W-:Y:S01]  /*fe80*/  IADD3.X R4, PT, PT, R4, UR11, RZ, P6, !PT ;  /* 0x0000000b04047c10 */ /* 0x000fe2000b7fe4ff */
[----:B------:R0:W-:Y:S01]  /*fe90*/  STL [R1+0x6ec], R5 ;  /* 0x0006ec0501007387 */ /* 0x0001e20000100800 */
[----:B------:R-:W-:-:S03]  /*fea0*/  IMAD R15, R15, UR6, RZ ;  /* 0x000000060f0f7c24 */ /* 0x000fc6000f8e02ff */
[----:B------:R-:W-:Y:S01]  /*feb0*/  STL [R1+0x728], R17 ;  /* 0x0007281101007387 */ /* 0x000fe20000100800 */
[----:B------:R-:W-:-:S03]  /*fec0*/  SHF.R.S32.HI R3, RZ, 0x1f, R24 ;  /* 0x0000001fff037819 */ /* 0x000fc60000011418 */
[----:B------:R-:W5:Y:S01]  /*fed0*/  LDL.LU R18, [R1+0x198] ;  /* 0x0001980001127983 */ /* 0x000f620000300800 */
[----:B0-----:R-:W-:Y:S02]  /*fee0*/  SHF.R.S32.HI R5, RZ, 0x1f, R16 ;  /* 0x0000001fff057819 */ /* 0x001fe40000011410 */
[----:B------:R-:W-:Y:S01]  /*fef0*/  IADD3 R16, P6, PT, R16, UR10, RZ ;  /* 0x0000000a10107c10 */ /* 0x000fe2000ffde0ff */
[----:B------:R0:W-:Y:S01]  /*ff00*/  STL [R1+0x6f4], R4 ;  /* 0x0006f40401007387 */ /* 0x0001e20000100800 */
[----:B------:R-:W-:Y:S01]  /*ff10*/  IADD3.X R3, PT, PT, R3, UR11, RZ, P5, !PT ;  /* 0x0000000b03037c10 */ /* 0x000fe2000affe4ff */
[----:B------:R-:W-:Y:S02]  /*ff20*/  IMAD R14, R14, UR6, RZ ;  /* 0x000000060e0e7c24 */ /* 0x000fe4000f8e02ff */
[----:B------:R-:W5:Y:S01]  /*ff30*/  LDL.LU R20, [R1+0x19c] ;  /* 0x00019c0001147983 */ /* 0x000f620000300800 */
[----:B------:R-:W-:-:S03]  /*ff40*/  SHF.R.S32.HI R2, RZ, 0x1f, R25 ;  /* 0x0000001fff027819 */ /* 0x000fc60000011419 */
[----:B------:R-:W-:Y:S01]  /*ff50*/  STL [R1+0x730], R16 ;  /* 0x0007301001007387 */ /* 0x000fe20000100800 */
[----:B0-----:R-:W-:Y:S02]  /*ff60*/  SHF.R.S32.HI R4, RZ, 0x1f, R15 ;  /* 0x0000001fff047819 */ /* 0x001fe4000001140f */
[----:B------:R-:W-:Y:S01]  /*ff70*/  IADD3 R15, P5, PT, R15, UR10, RZ ;  /* 0x0000000a0f0f7c10 */ /* 0x000fe2000ffbe0ff */
[----:B------:R-:W5:Y:S01]  /*ff80*/  LDL.LU R22, [R1+0x1a0] ;  /* 0x0001a00001167983 */ /* 0x000f620000300800 */
[----:B------:R-:W-:-:S03]  /*ff90*/  IADD3.X R2, PT, PT, R2, UR11, RZ, P4, !PT ;  /* 0x0000000b02027c10 */ /* 0x000fc6000a7fe4ff */
[----:B------:R0:W-:Y:S01]  /*ffa0*/  STL [R1+0x6fc], R3 ;  /* 0x0006fc0301007387 */ /* 0x0001e20000100800 */
[----:B------:R-:W-:-:S03]  /*ffb0*/  IMAD R13, R13, UR6, RZ ;  /* 0x000000060d0d7c24 */ /* 0x000fc6000f8e02ff */
[----:B------:R-:W-:Y:S04]  /*ffc0*/  STL [R1+0x738], R15 ;  /* 0x0007380f01007387 */ /* 0x000fe80000100800 */
[----:B------:R-:W5:Y:S01]  /*ffd0*/  LDL.LU R24, [R1+0x1a4] ;  /* 0x0001a40001187983 */ /* 0x000f620000300800 */
[----:B0-----:R-:W-:Y:S02]  /*ffe0*/  SHF.R.S32.HI R3, RZ, 0x1f, R14 ;  /* 0x0000001fff037819 */ /* 0x001fe4000001140e */
[----:B------:R-:W-:Y:S01]  /*fff0*/  IADD3 R14, P4, PT, R14, UR10, RZ ;  /* 0x0000000a0e0e7c10 */ /* 0x000fe2000ff9e0ff */
[----:B------:R0:W-:Y:S01]  /*10000*/  STL [R1+0x704], R2 ;  /* 0x0007040201007387 */ /* 0x0001e20000100800 */
[----:B------:R-:W-:-:S03]  /*10010*/  IMAD R12, R12, UR6, RZ ;  /* 0x000000060c0c7c24 */ /* 0x000fc6000f8e02ff */
[----:B------:R1:W-:Y:S01]  /*10020*/  STL [R1+0x740], R14 ;  /* 0x0007400e01007387 */ /* 0x0003e20000100800 */
[----:B------:R-:W-:Y:S02]  /*10030*/  SHF.R.S32.HI R8, RZ, 0x1f, R28 ;  /* 0x0000001fff087819 */ /* 0x000fe4000001141c */
[----:B0-----:R-:W-:Y:S02]  /*10040*/  SHF.R.S32.HI R2, RZ, 0x1f, R13 ;  /* 0x0000001fff027819 */ /* 0x001fe4000001140d */
[----:B-1----:R-:W-:Y:S02]  /*10050*/  IADD3.X R14, PT, PT, R0, UR11, RZ, P3, !PT ;  /* 0x0000000b000e7c10 */ /* 0x002fe40009ffe4ff */
[----:B------:R-:W-:-:S03]  /*10060*/  IADD3 R13, P3, PT, R13, UR10, RZ ;  /* 0x0000000a0d0d7c10 */ /* 0x000fc6000ff7e0ff */
[----:B------:R0:W-:Y:S01]  /*10070*/  STL [R1+0x70c], R14 ;  /* 0x00070c0e01007387 */ /* 0x0001e20000100800 */
[----:B------:R-:W-:-:S03]  /*10080*/  SHF.R.S32.HI R7, RZ, 0x1f, R27 ;  /* 0x0000001fff077819 */ /* 0x000fc6000001141b */
[----:B------:R1:W-:Y:S01]  /*10090*/  STL [R1+0x748], R13 ;  /* 0x0007480d01007387 */ /* 0x0003e20000100800 */
[----:B------:R-:W-:Y:S02]  /*100a0*/  SHF.R.S32.HI R0, RZ, 0x1f, R12 ;  /* 0x0000001fff007819 */ /* 0x000fe4000001140c */
[----:B0-----:R-:W-:Y:S02]  /*100b0*/  IADD3.X R14, PT, PT, R8, UR11, RZ, P2, !PT ;  /* 0x0000000b080e7c10 */ /* 0x001fe400097fe4ff */
[----:B-1----:R-:W-:-:S03]  /*100c0*/  IADD3 R13, P2, PT, R12, UR10, RZ ;  /* 0x0000000a0c0d7c10 */ /* 0x002fc6000ff5e0ff */
[----:B------:R-:W-:Y:S01]  /*100d0*/  STL [R1+0x714], R14 ;  /* 0x0007140e01007387 */ /* 0x000fe20000100800 */
[----:B------:R-:W-:-:S03]  /*100e0*/  IADD3.X R12, PT, PT, R7, UR11, RZ, P1, !PT ;  /* 0x0000000b070c7c10 */ /* 0x000fc60008ffe4ff */
[----:B------:R0:W-:Y:S01]  /*100f0*/  STL [R1+0x750], R13 ;  /* 0x0007500d01007387 */ /* 0x0001e20000100800 */
[----:B--2---:R-:W-:Y:S02]  /*10100*/  SHF.R.S32.HI R8, RZ, 0x1f, R26 ;  /* 0x0000001fff087819 */ /* 0x004fe4000001141a */
[----:B------:R-:W-:Y:S02]  /*10110*/  IADD3 R7, P1, PT, R26, UR10, RZ ;  /* 0x0000000a1a077c10 */ /* 0x000fe4000ff3e0ff */
[----:B------:R-:W2:Y:S04]  /*10120*/  LDL.LU R26, [R1+0x1f0] ;  /* 0x0001f000011a7983 */ /* 0x000ea80000300800 */
[----:B------:R-:W-:Y:S04]  /*10130*/  STL [R1+0x71c], R12 ;  /* 0x00071c0c01007387 */ /* 0x000fe80000100800 */
[----:B------:R-:W2:Y:S01]  /*10140*/  LDL.LU R25, [R1+0x1d0] ;  /* 0x0001d00001197983 */ /* 0x000ea20000300800 */
[----:B0-----:R-:W-:-:S03]  /*10150*/  IADD3.X R13, PT, PT, R6, UR11, RZ, P0, !PT ;  /* 0x0000000b060d7c10 */ /* 0x001fc600087fe4ff */
[----:B------:R3:W-:Y:S04]  /*10160*/  STL [R1+0x758], R7 ;  /* 0x0007580701007387 */ /* 0x0007e80000100800 */
[----:B------:R-:W-:Y:S01]  /*10170*/  STL [R1+0x724], R13 ;  /* 0x0007240d01007387 */ /* 0x000fe20000100800 */
[----:B------:R-:W-:Y:S02]  /*10180*/  IADD3.X R8, PT, PT, R8, UR11, RZ, P1, !PT ;  /* 0x0000000b08087c10 */ /* 0x000fe40008ffe4ff */
[----:B---3--:R-:W-:Y:S02]  /*10190*/  SHF.R.S32.HI R7, RZ, 0x1f, R9 ;  /* 0x0000001fff077819 */ /* 0x008fe40000011409 */
[----:B------:R-:W-:Y:S02]  /*101a0*/  IADD3 R12, P0, PT, R9, UR10, RZ ;  /* 0x0000000a090c7c10 */ /* 0x000fe4000ff1e0ff */
[----:B------:R-:W-:-:S03]  /*101b0*/  IADD3.X R9, PT, PT, R5, UR11, RZ, P6, !PT ;  /* 0x0000000b05097c10 */ /* 0x000fc6000b7fe4ff */
[----:B------:R-:W-:Y:S01]  /*101c0*/  STL [R1+0x760], R12 ;  /* 0x0007600c01007387 */ /* 0x000fe20000100800 */
[----:B----4-:R-:W-:Y:S02]  /*101d0*/  SHF.R.S32.HI R6, RZ, 0x1f, R10 ;  /* 0x0000001fff067819 */ /* 0x010fe4000001140a */
[----:B------:R-:W-:Y:S01]  /*101e0*/  IADD3 R10, P6, PT, R10, UR10, RZ ;  /* 0x0000000a0a0a7c10 */ /* 0x000fe2000ffde0ff */
[----:B------:R0:W-:Y:S04]  /*101f0*/  STL [R1+0x72c], R9 ;  /* 0x00072c0901007387 */ /* 0x0001e80000100800 */
[----:B------:R5:W-:Y:S01]  /*10200*/  STL [R1+0x768], R10 ;  /* 0x0007680a01007387 */ /* 0x000be20000100800 */
[----:B0-----:R-:W-:Y:S02]  /*10210*/  IADD3.X R9, PT, PT, R4, UR11, RZ, P5, !PT ;  /* 0x0000000b04097c10 */ /* 0x001fe4000affe4ff */
[----:B-----5:R-:W-:-:S03]  /*10220*/  IADD3 R10, P5, PT, R11, UR10, RZ ;  /* 0x0000000a0b0a7c10 */ /* 0x020fc6000ffbe0ff */
[----:B------:R0:W-:Y:S04]  /*10230*/  STL [R1+0x734], R9 ;  /* 0x0007340901007387 */ /* 0x0001e80000100800 */
[----:B------:R1:W-:Y:S01]  /*10240*/  STL [R1+0x770], R10 ;  /* 0x0007700a01007387 */ /* 0x0003e20000100800 */
[----:B0-----:R-:W-:Y:S02]  /*10250*/  IADD3.X R9, PT, PT, R3, UR11, RZ, P4, !PT ;  /* 0x0000000b03097c10 */ /* 0x001fe4000a7fe4ff */
[----:B-1----:R-:W-:-:S03]  /*10260*/  IADD3 R10, P4, PT, R18, UR10, RZ ;  /* 0x0000000a120a7c10 */ /* 0x002fc6000ff9e0ff */
[----:B------:R0:W-:Y:S04]  /*10270*/  STL [R1+0x73c], R9 ;  /* 0x00073c0901007387 */ /* 0x0001e80000100800 */
[----:B------:R1:W-:Y:S01]  /*10280*/  STL [R1+0x778], R10 ;  /* 0x0007780a01007387 */ /* 0x0003e20000100800 */
[----:B0-----:R-:W-:Y:S02]  /*10290*/  IADD3.X R9, PT, PT, R2, UR11, RZ, P3, !PT ;  /* 0x0000000b02097c10 */ /* 0x001fe40009ffe4ff */
[----:B-1----:R-:W-:-:S03]  /*102a0*/  IADD3 R10, P3, PT, R20, UR10, RZ ;  /* 0x0000000a140a7c10 */ /* 0x002fc6000ff7e0ff */
[----:B------:R0:W-:Y:S01]  /*102b0*/  STL [R1+0x744], R9 ;  /* 0x0007440901007387 */ /* 0x0001e20000100800 */
[----:B------:R-:W-:-:S03]  /*102c0*/  IMAD R19, R19, UR6, RZ ;  /* 0x0000000613137c24 */ /* 0x000fc6000f8e02ff */
[----:B------:R-:W-:Y:S01]  /*102d0*/  STL [R1+0x780], R10 ;  /* 0x0007800a01007387 */ /* 0x000fe20000100800 */
[----:B0-----:R-:W-:Y:S02]  /*102e0*/  IADD3.X R9, PT, PT, R0, UR11, RZ, P2, !PT ;  /* 0x0000000b00097c10 */ /* 0x001fe400097fe4ff */
[----:B------:R-:W-:-:S03]  /*102f0*/  IADD3 R0, P2, PT, R22, UR10, RZ ;  /* 0x0000000a16007c10 */ /* 0x000fc6000ff5e0ff */
[----:B------:R0:W-:Y:S01]  /*10300*/  STL [R1+0x74c], R9 ;  /* 0x00074c0901007387 */ /* 0x0001e20000100800 */
[----:B------:R-:W-:-:S03]  /*10310*/  IMAD R21, R21, UR6, RZ ;  /* 0x0000000615157c24 */ /* 0x000fc6000f8e02ff */
[----:B------:R1:W-:Y:S01]  /*10320*/  STL [R1+0x788], R0 ;  /* 0x0007880001007387 */ /* 0x0003e20000100800 */
[----:B0-----:R-:W-:-:S03]  /*10330*/  IADD3 R9, P1, PT, R24, UR10, RZ ;  /* 0x0000000a18097c10 */ /* 0x001fc6000ff3e0ff */
[----:B------:R0:W-:Y:S01]  /*10340*/  STL [R1+0x754], R8 ;  /* 0x0007540801007387 */ /* 0x0001e20000100800 */
[----:B-1----:R-:W-:-:S03]  /*10350*/  IADD3.X R0, PT, PT, R7, UR11, RZ, P0, !PT ;  /* 0x0000000b07007c10 */ /* 0x002fc600087fe4ff */
[----:B------:R-:W-:Y:S01]  /*10360*/  STL [R1+0x790], R9 ;  /* 0x0007900901007387 */ /* 0x000fe20000100800 */
[----:B------:R-:W-:Y:S01]  /*10370*/  IADD3.X R7, PT, PT, R6, UR11, RZ, P6, !PT ;  /* 0x0000000b06077c10 */ /* 0x000fe2000b7fe4ff */
[----:B------:R-:W-:Y:S01]  /*10380*/  IMAD R23, R23, UR6, RZ ;  /* 0x0000000617177c24 */ /* 0x000fe2000f8e02ff */
[----:B------:R-:W-:Y:S01]  /*10390*/  SHF.R.S32.HI R5, RZ, 0x1f, R11 ;  /* 0x0000001fff057819 */ /* 0x000fe2000001140b */
[----:B------:R1:W-:Y:S01]  /*103a0*/  STL [R1+0x75c], R0 ;  /* 0x00075c0001007387 */ /* 0x0003e20000100800 */
[----:B0-----:R-:W-:Y:S02]  /*103b0*/  IADD3 R8, P0, PT, R19, UR10, RZ ;  /* 0x0000000a13087c10 */ /* 0x001fe4000ff1e0ff */
[----:B------:R-:W-:Y:S01]  /*103c0*/  SHF.R.S32.HI R4, RZ, 0x1f, R18 ;  /* 0x0000001fff047819 */ /* 0x000fe20000011412 */
[----:B------:R-:W-:Y:S01]  /*103d0*/  IMAD R29, R29, UR6, RZ ;  /* 0x000000061d1d7c24 */ /* 0x000fe2000f8e02ff */
[----:B------:R-:W-:Y:S01]  /*103e0*/  IADD3.X R6, PT, PT, R5, UR11, RZ, P5, !PT ;  /* 0x0000000b05067c10 */ /* 0x000fe2000affe4ff */
[----:B------:R-:W-:Y:S01]  /*103f0*/  STL [R1+0x798], R8 ;  /* 0x0007980801007387 */ /* 0x000fe20000100800 */
[----:B-1----:R-:W-:-:S03]  /*10400*/  IADD3 R0, P6, PT, R21, UR10, RZ ;  /* 0x0000000a15007c10 */ /* 0x002fc6000ffde0ff */
[----:B------:R-:W-:Y:S01]  /*10410*/  STL [R1+0x764], R7 ;  /* 0x0007640701007387 */ /* 0x000fe20000100800 */
[----:B------:R-:W-:-:S03]  /*10420*/  IADD3 R5, P5, PT, R23, UR10, RZ ;  /* 0x0000000a17057c10 */ /* 0x000fc6000ffbe0ff */
[----:B------:R0:W-:Y:S01]  /*10430*/  STL [R1+0x7a0], R0 ;  /* 0x0007a00001007387 */ /* 0x0001e20000100800 */
[----:B------:R-:W-:Y:S02]  /*10440*/  SHF.R.S32.HI R3, RZ, 0x1f, R20 ;  /* 0x0000001fff037819 */ /* 0x000fe40000011414 */
[----:B------:R-:W-:Y:S01]  /*10450*/  SHF.R.S32.HI R2, RZ, 0x1f, R22 ;  /* 0x0000001fff027819 */ /* 0x000fe20000011416 */
[----:B------:R-:W-:Y:S01]  /*10460*/  STL [R1+0x76c], R6 ;  /* 0x00076c0601007387 */ /* 0x000fe20000100800 */
[----:B------:R-:W-:Y:S02]  /*10470*/  IADD3.X R3, PT, PT, R3, UR11, RZ, P3, !PT ;  /* 0x0000000b03037c10 */ /* 0x000fe40009ffe4ff */
[----:B0-----:R-:W-:Y:S01]  /*10480*/  IADD3.X R0, PT, PT, R4, UR11, RZ, P4, !PT ;  /* 0x0000000b04007c10 */ /* 0x001fe2000a7fe4ff */
[----:B------:R0:W-:Y:S01]  /*10490*/  STL [R1+0x7a8], R5 ;  /* 0x0007a80501007387 */ /* 0x0001e20000100800 */
[----:B------:R-:W-:-:S03]  /*104a0*/  IADD3 R4, P4, PT, R29, UR10, RZ ;  /* 0x0000000a1d047c10 */ /* 0x000fc6000ff9e0ff */
[----:B------:R-:W-:Y:S01]  /*104b0*/  STL [R1+0x774], R0 ;  /* 0x0007740001007387 */ /* 0x000fe20000100800 */
[----:B------:R-:W-:-:S03]  /*104c0*/  IADD3.X R2, PT, PT, R2, UR11, RZ, P2, !PT ;  /* 0x0000000b02027c10 */ /* 0x000fc600097fe4ff */
[----:B------:R1:W-:Y:S04]  /*104d0*/  STL [R1+0x7b0], R4 ;  /* 0x0007b00401007387 */ /* 0x0003e80000100800 */
[----:B------:R3:W-:Y:S01]  /*104e0*/  STL [R1+0x77c], R3 ;  /* 0x00077c0301007387 */ /* 0x0007e20000100800 */
[----:B0-----:R-:W-:Y:S02]  /*104f0*/  SHF.R.S32.HI R5, RZ, 0x1f, R29 ;  /* 0x0000001fff057819 */ /* 0x001fe4000001141d */
[----:B-1----:R-:W-:Y:S02]  /*10500*/  SHF.R.S32.HI R4, RZ, 0x1f, R23 ;  /* 0x0000001fff047819 */ /* 0x002fe40000011417 */
[----:B--2---:R-:W-:-:S05]  /*10510*/  IADD3 R0, P3, PT, R26, UR10, RZ ;  /* 0x0000000a1a007c10 */ /* 0x004fca000ff7e0ff */
[----:B------:R0:W-:Y:S01]  /*10520*/  STL [R1+0x7b8], R0 ;  /* 0x0007b80001007387 */ /* 0x0001e20000100800 */
[----:B---3--:R-:W-:-:S03]  /*10530*/  IADD3 R3, P2, PT, R25, UR8, RZ ;  /* 0x0000000819037c10 */ /* 0x008fc6000ff5e0ff */
[----:B------:R1:W-:Y:S01]  /*10540*/  STL [R1+0x784], R2 ;  /* 0x0007840201007387 */ /* 0x0003e20000100800 */
[----:B------:R-:W-:Y:S01]  /*10550*/  SHF.R.S32.HI R6, RZ, 0x1f, R26 ;  /* 0x0000001fff067819 */ /* 0x000fe2000001141a */
[----:B------:R-:W-:Y:S01]  /*10560*/  ULEA.HI UR5, UR5, UR4, URZ, 0x5 ;  /* 0x0000000405057291 */ /* 0x000fe2000f8f28ff */
[----:B0-----:R-:W-:Y:S01]  /*10570*/  SHF.R.S32.HI R0, RZ, 0x1f, R24 ;  /* 0x0000001fff007819 */ /* 0x001fe20000011418 */
[----:B------:R0:W-:Y:S01]  /*10580*/  STL [R1+0x64], R3 ;  /* 0x0000640301007387 */ /* 0x0001e20000100800 */
[----:B------:R-:W2:Y:S01]  /*10590*/  LDCU UR8, c[0x0][0x3ac] ;  /* 0x00007580ff0877ac */ /* 0x000ea20008000800 */
[----:B-1----:R-:W-:Y:S02]  /*105a0*/  SHF.R.S32.HI R2, RZ, 0x1f, R19 ;  /* 0x0000001fff027819 */ /* 0x002fe40000011413 */
[----:B------:R-:W-:Y:S02]  /*105b0*/  IADD3.X R7, PT, PT, R0, UR11, RZ, P1, !PT ;  /* 0x0000000b00077c10 */ /* 0x000fe40008ffe4ff */
[----:B------:R-:W-:-:S02]  /*105c0*/  IADD3.X R0, PT, PT, R2, UR11, RZ, P0, !PT ;  /* 0x0000000b02007c10 */ /* 0x000fc400087fe4ff */
[----:B0-----:R-:W-:Y:S01]  /*105d0*/  SHF.R.S32.HI R3, RZ, 0x1f, R21 ;  /* 0x0000001fff037819 */ /* 0x001fe20000011415 */
[----:B------:R-:W-:Y:S01]  /*105e0*/  STL [R1+0x78c], R7 ;  /* 0x00078c0701007387 */ /* 0x000fe20000100800 */
[----:B------:R-:W-:Y:S02]  /*105f0*/  IADD3.X R2, PT, PT, R4, UR11, RZ, P5, !PT ;  /* 0x0000000b04027c10 */ /* 0x000fe4000affe4ff */
[----:B------:R-:W-:Y:S01]  /*10600*/  IADD3.X R3, PT, PT, R3, UR11, RZ, P6, !PT ;  /* 0x0000000b03037c10 */ /* 0x000fe2000b7fe4ff */
[----:B------:R0:W-:Y:S04]  /*10610*/  STL [R1+0x794], R0 ;  /* 0x0007940001007387 */ /* 0x0001e80000100800 */
[----:B------:R-:W-:Y:S01]  /*10620*/  STL [R1+0x79c], R3 ;  /* 0x00079c0301007387 */ /* 0x000fe20000100800 */
[----:B0-----:R-:W-:-:S03]  /*10630*/  IADD3.X R0, PT, PT, R5, UR11, RZ, P4, !PT ;  /* 0x0000000b05007c10 */ /* 0x001fc6000a7fe4ff */
[----:B------:R0:W-:Y:S04]  /*10640*/  STL [R1+0x7a4], R2 ;  /* 0x0007a40201007387 */ /* 0x0001e80000100800 */
[----:B------:R1:W-:Y:S01]  /*10650*/  STL [R1+0x7ac], R0 ;  /* 0x0007ac0001007387 */ /* 0x0003e20000100800 */
[----:B0-----:R-:W-:Y:S02]  /*10660*/  LEA.HI.X.SX32 R2, R25, UR9, 0x1, P2 ;  /* 0x0000000919027c11 */ /* 0x001fe400090f0eff */
[----:B-1----:R-:W-:-:S05]  /*10670*/  IADD3.X R0, PT, PT, R6, UR11, RZ, P3, !PT ;  /* 0x0000000b06007c10 */ /* 0x002fca0009ffe4ff */
[----:B------:R0:W-:Y:S04]  /*10680*/  STL [R1+0x7b4], R0 ;  /* 0x0007b40001007387 */ /* 0x0001e80000100800 */
[----:B------:R1:W-:Y:S04]  /*10690*/  STL [R1+0x60], R2 ;  /* 0x0000600201007387 */ /* 0x0003e80000100800 */
[----:B------:R3:W-:Y:S04]  /*106a0*/  STL [R1+0xd0], RZ ;  /* 0x0000d0ff01007387 */ /* 0x0007e80000100800 */
        /* <DEDUP_REMOVED lines=100> */
[----:B------:R3:W-:Y:S01]  /*10cf0*/  STL [R1+0x124], RZ ;  /* 0x000124ff01007387 */ /* 0x0007e20000100800 */
[----:B------:R-:W4:Y:S03]  /*10d00*/  S2R R26, SR_TID.X ;  /* 0x00000000001a7919 */ /* 0x000f260000002100 */
        /* <DEDUP_REMOVED lines=26> */
[----:B----4-:R-:W-:-:S04]  /*10eb0*/  SHF.R.U32.HI R26, RZ, 0x5, R26 ;  /* 0x00000005ff1a7819 */ /* 0x010fc8000001161a */
[----:B------:R-:W-:-:S04]  /*10ec0*/  SGXT.U32 R26, R26, 0x1 ;  /* 0x000000011a1a781a */ /* 0x000fc80000000000 */
[C---:B0-----:R-:W-:Y:S02]  /*10ed0*/  LOP3.LUT R0, R26.reuse, 0x2, RZ, 0xfc, !PT ;  /* 0x000000021a007812 */ /* 0x041fe400078efcff */
[C---:B-1----:R-:W-:Y:S02]  /*10ee0*/  LOP3.LUT R2, R26.reuse, 0x4, RZ, 0xfc, !PT ;  /* 0x000000041a027812 */ /* 0x042fe400078efcff */
[C---:B------:R-:W-:Y:S02]  /*10ef0*/  LOP3.LUT R3, R26.reuse, 0x6, RZ, 0xfc, !PT ;  /* 0x000000061a037812 */ /* 0x040fe400078efcff */
[C---:B------:R-:W-:Y:S02]  /*10f00*/  LOP3.LUT R4, R26.reuse, 0x8, RZ, 0xfc, !PT ;  /* 0x000000081a047812 */ /* 0x040fe400078efcff */
[C---:B------:R-:W-:Y:S02]  /*10f10*/  LOP3.LUT R5, R26.reuse, 0xa, RZ, 0xfc, !PT ;  /* 0x0000000a1a057812 */ /* 0x040fe400078efcff */
[----:B------:R-:W-:-:S02]  /*10f20*/  LOP3.LUT R6, R26, 0xc, RZ, 0xfc, !PT ;  /* 0x0000000c1a067812 */ /* 0x000fc400078efcff */
[C---:B------:R-:W-:Y:S02]  /*10f30*/  LOP3.LUT R7, R26.reuse, 0xe, RZ, 0xfc, !PT ;  /* 0x0000000e1a077812 */ /* 0x040fe400078efcff */
[C---:B------:R-:W-:Y:S02]  /*10f40*/  LOP3.LUT R8, R26.reuse, 0x10, RZ, 0xfc, !PT ;  /* 0x000000101a087812 */ /* 0x040fe400078efcff */
[C---:B------:R-:W-:Y:S02]  /*10f50*/  LOP3.LUT R9, R26.reuse, 0x12, RZ, 0xfc, !PT ;  /* 0x000000121a097812 */ /* 0x040fe400078efcff */
[C---:B------:R-:W-:Y:S02]  /*10f60*/  LOP3.LUT R10, R26.reuse, 0x14, RZ, 0xfc, !PT ;  /* 0x000000141a0a7812 */ /* 0x040fe400078efcff */
[C---:B------:R-:W-:Y:S02]  /*10f70*/  LOP3.LUT R11, R26.reuse, 0x16, RZ, 0xfc, !PT ;  /* 0x000000161a0b7812 */ /* 0x040fe400078efcff */
[----:B------:R-:W-:Y:S01]  /*10f80*/  LOP3.LUT R12, R26, 0x18, RZ, 0xfc, !PT ;  /* 0x000000181a0c7812 */ /* 0x000fe200078efcff */
        /* <DEDUP_REMOVED lines=11> */
[----:B------:R-:W-:Y:S01]  /*11040*/  IMAD R0, R0, UR27, RZ ;  /* 0x0000001b00007c24 */ /* 0x000fe2000f8e02ff */
[----:B--23--:R-:W-:-:S12]  /*11050*/  USHF.R.S32.HI UR5, URZ, 0x5, UR5 ;  /* 0x00000005ff057899 */ /* 0x00cfd80008011405 */
.L_x_1:
[----:B------:R-:W-:Y:S01]  /*11060*/  STL [R1+0xe64], R29 ;  /* 0x000e641d01007387 */ /* 0x000fe20000100800 */
[----:B0-----:R-:W0:Y:S03]  /*11070*/  LDCU UR4, c[0x0][0x3a8] ;  /* 0x00007500ff0477ac */ /* 0x001e260008000800 */
[----:B------:R-:W-:Y:S01]  /*11080*/  STL [R1+0xe68], R29 ;  /* 0x000e681d01007387 */ /* 0x000fe20000100800 */
[----:B------:R-:W1:Y:S03]  /*11090*/  LDCU UR6, c[0x0][0x3a8] ;  /* 0x00007500ff0677ac */ /* 0x000e660008000800 */
        /* <DEDUP_REMOVED lines=29> */
[----:B--2---:R-:W2:Y:S04]  /*11270*/  LDL R29, [R1+0x60] ;  /* 0x00006000011d7983 */ /* 0x004ea80000100800 */
        /* <DEDUP_REMOVED lines=19> */
[----:B---3--:R-:W3:Y:S01]  /*113b0*/  LDL R27, [R1+0x64] ;  /* 0x00006400011b7983 */ /* 0x008ee20000100800 */
[----:B------:R-:W-:Y:S01]  /*113c0*/  PRMT R5, RZ, 0x7610, R5 ;  /* 0x00007610ff057816 */ /* 0x000fe20000000005 */
[----:B------:R-:W4:Y:S01]  /*113d0*/  S2R R2, SR_TID.X ;  /* 0x0000000000027919 */ /* 0x000f220000002100 */
[----:B------:R-:W5:Y:S01]  /*113e0*/  S2R R15, SR_TID.X ;  /* 0x00000000000f7919 */ /* 0x000f620000002100 */
[----:B------:R-:W-:-:S02]  /*113f0*/  PRMT R9, RZ, 0x7610, R9 ;  /* 0x00007610ff097816 */ /* 0x000fc40000000009 */
[----:B------:R-:W-:Y:S01]  /*11400*/  PRMT R4, RZ, 0x7610, R4 ;  /* 0x00007610ff047816 */ /* 0x000fe20000000004 */
[----:B------:R-:W-:Y:S01]  /*11410*/  STL [R1+0xe5c], R28 ;  /* 0x000e5c1c01007387 */ /* 0x000fe20000100800 */
[----:B------:R-:W-:Y:S02]  /*11420*/  PRMT R18, RZ, 0x7610, R18 ;  /* 0x00007610ff127816 */ /* 0x000fe40000000012 */
[----:B------:R-:W-:Y:S01]  /*11430*/  PRMT R17, RZ, 0x7610, R17 ;  /* 0x00007610ff117816 */ /* 0x000fe20000000011 */
[----:B------:R-:W-:Y:S01]  /*11440*/  STL [R1+0xee4], R28 ;  /* 0x000ee41c01007387 */ /* 0x000fe20000100800 */
[----:B------:R-:W-:Y:S02]  /*11450*/  PRMT R8, RZ, 0x7610, R8 ;  /* 0x00007610ff087816 */ /* 0x000fe40000000008 */
[----:B------:R-:W-:Y:S01]  /*11460*/  PRMT R16, RZ, 0x7610, R16 ;  /* 0x00007610ff107816 */ /* 0x000fe20000000010 */
[----:B------:R-:W-:Y:S01]  /*11470*/  STL [R1+0xefc], R28 ;  /* 0x000efc1c01007387 */ /* 0x000fe20000100800 */
[----:B------:R-:W-:-:S02]  /*11480*/  PRMT R0, RZ, 0x7610, R0 ;  /* 0x00007610ff007816 */ /* 0x000fc40000000000 */
[----:B------:R-:W-:Y:S01]  /*11490*/  PRMT R22, RZ, 0x7610, R22 ;  /* 0x00007610ff167816 */ /* 0x000fe20000000016 */
[----:B------:R-:W-:Y:S01]  /*114a0*/  STL [R1+0xf0c], R28 ;  /* 0x000f0c1c01007387 */ /* 0x000fe20000100800 */
[----:B------:R-:W-:Y:S02]  /*114b0*/  PRMT R19, RZ, 0x7610, R19 ;  /* 0x00007610ff137816 */ /* 0x000fe40000000013 */
[----:B------:R-:W-:Y:S01]  /*114c0*/  PRMT R20, RZ, 0x7610, R20 ;  /* 0x00007610ff147816 */ /* 0x000fe20000000014 */
[----:B------:R-:W-:Y:S04]  /*114d0*/  STL [R1+0xf1c], R28 ;  /* 0x000f1c1c01007387 */ /* 0x000fe80000100800 */
[----:B------:R-:W-:Y:S01]  /*114e0*/  STL [R1+0xf2c], R28 ;  /* 0x000f2c1c01007387 */ /* 0x000fe20000100800 */
[----:B----4-:R-:W-:-:S03]  /*114f0*/  SHF.R.U32.HI R3, RZ, 0x5, R2 ;  /* 0x00000005ff037819 */ /* 0x010fc60000011602 */
[----:B------:R-:W-:Y:S01]  /*11500*/  STL [R1+0xe58], R25 ;  /* 0x000e581901007387 */ /* 0x000fe20000100800 */
[----:B------:R-:W-:-:S03]  /*11510*/  SGXT.U32 R3, R3, 0x1 ;  /* 0x000000010303781a */ /* 0x000fc60000000000 */
[----:B------:R-:W-:Y:S01]  /*11520*/  STL [R1+0xe54], R26 ;  /* 0x000e541a01007387 */ /* 0x000fe20000100800 */
[----:B-----5:R-:W-:Y:S02]  /*11530*/  SHF.R.U32.HI R12, RZ, 0x5, R15 ;  /* 0x00000005ff0c7819 */ /* 0x020fe4000001160f */
[C---:B------:R-:W-:Y:S01]  /*11540*/  LOP3.LUT R6, R3.reuse, 0x4, RZ, 0xfc, !PT ;  /* 0x0000000403067812 */ /* 0x040fe200078efcff */
[----:B------:R-:W-:Y:S01]  /*11550*/  STL [R1+0xe50], R23 ;  /* 0x000e501701007387 */ /* 0x000fe20000100800 */
[C---:B------:R-:W-:Y:S02]  /*11560*/  LOP3.LUT R7, R3.reuse, 0x2, RZ, 0xfc, !PT ;  /* 0x0000000203077812 */ /* 0x040fe400078efcff */
[----:B------:R-:W-:Y:S01]  /*11570*/  ISETP.GE.AND P3, PT, R6, UR14, PT ;  /* 0x0000000e06007c0c */ /* 0x000fe2000bf66270 */
[----:B------:R-:W-:Y:S01]  /*11580*/  STL [R1+0xe4c], R24 ;  /* 0x000e4c1801007387 */ /* 0x000fe20000100800 */
[----:B------:R-:W-:Y:S01]  /*11590*/  LOP3.LUT R2, R3, 0x2, RZ, 0xfc, !PT ;  /* 0x0000000203027812 */ /* 0x000fe200078efcff */
[----:B0-----:R-:W-:Y:S01]  /*115a0*/  IMAD R7, R7, UR4, RZ ;  /* 0x0000000407077c24 */ /* 0x001fe2000f8e02ff */
[----:B------:R-:W0:Y:S01]  /*115b0*/  LDCU UR4, c[0x0][0x3a8] ;  /* 0x00007500ff0477ac */ /* 0x000e220008000800 */
[----:B------:R-:W4:Y:S01]  /*115c0*/  S2R R6, SR_TID.X ;  /* 0x0000000000067919 */ /* 0x000f220000002100 */
[----:B------:R-:W-:-:S02]  /*115d0*/  ISETP.GE.AND P1, PT, R2, UR14, PT ;  /* 0x0000000e02007c0c */ /* 0x000fc4000bf26270 */
[----:B------:R-:W-:Y:S02]  /*115e0*/  SHF.R.U32.HI R15, RZ, 0x5, R15 ;  /* 0x00000005ff0f7819 */ /* 0x000fe4000001160f */
[----:B------:R-:W-:Y:S02]  /*115f0*/  SGXT.U32 R12, R12, 0x1 ;  /* 0x000000010c0c781a */ /* 0x000fe40000000000 */
[----:B----4-:R-:W-:Y:S02]  /*11600*/  SHF.R.U32.HI R6, RZ, 0x5, R6 ;  /* 0x00000005ff067819 */ /* 0x010fe40000011606 */
[----:B------:R-:W-:Y:S02]  /*11610*/  SGXT.U32 R15, R15, 0x1 ;  /* 0x000000010f0f781a */ /* 0x000fe40000000000 */
[----:B------:R-:W-:Y:S02]  /*11620*/  SGXT.U32 R6, R6, 0x1 ;  /* 0x000000010606781a */ /* 0x000fe40000000000 */
[----:B------:R-:W-:-:S02]  /*11630*/  LOP3.LUT R13, R12, 0x6, RZ, 0xfc, !PT ;  /* 0x000000060c0d7812 */ /* 0x000fc400078efcff */
[----:B------:R-:W-:-:S03]  /*11640*/  LOP3.LUT R21, R6, 0x4, RZ, 0xfc, !PT ;  /* 0x0000000406157812 */ /* 0x000fc600078efcff */
[----:B-1----:R-:W-:Y:S01]  /*11650*/  IMAD R13, R13, UR6, RZ ;  /* 0x000000060d0d7c24 */ /* 0x002fe2000f8e02ff */
[----:B------:R-:W-:Y:S01]  /*11660*/  LOP3.LUT R12, R12, 0xa, RZ, 0xfc, !PT ;  /* 0x0000000a0c0c7812 */ /* 0x000fe200078efcff */
[----:B0-----:R-:W-:Y:S01]  /*11670*/  IMAD R21, R21, UR4, RZ ;  /* 0x0000000415157c24 */ /* 0x001fe2000f8e02ff */
[----:B------:R-:W0:Y:S01]  /*11680*/  LDCU UR4, c[0x0][0x3a8] ;  /* 0x00007500ff0477ac */ /* 0x000e220008000800 */
[----:B------:R-:W1:Y:S01]  /*11690*/  LDCU UR6, c[0x0][0x3a8] ;  /* 0x00007500ff0677ac */ /* 0x000e620008000800 */
[-C--:B---3--:R-:W-:Y:S02]  /*116a0*/  IADD3 R2, P0, PT, R7, R27.reuse, RZ ;  /* 0x0000001b07027210 */ /* 0x088fe40007f1e0ff */
[----:B------:R-:W-:Y:S02]  /*116b0*/  IADD3 R10, P2, PT, R21, R27, RZ ;  /* 0x0000001b150a7210 */ /* 0x000fe40007f5e0ff */
[----:B--2---:R-:W-:Y:S02]  /*116c0*/  LEA.HI.X.SX32 R3, R7, R29, 0x1, P0 ;  /* 0x0000001d07037211 */ /* 0x004fe400000f0eff */
[----:B------:R-:W-:-:S02]  /*116d0*/  LOP3.LUT R7, R6, 0x6, RZ, 0xfc, !PT ;  /* 0x0000000606077812 */ /* 0x000fc400078efcff */
[----:B------:R-:W2:Y:S01]  /*116e0*/  S2R R6, SR_TID.X ;  /* 0x0000000000067919 */ /* 0x000ea20000002100 */
[----:B------:R-:W-:Y:S02]  /*116f0*/  LEA.HI.X.SX32 R11, R21, R29, 0x1, P2 ;  /* 0x0000001d150b7211 */ /* 0x000fe400010f0eff */
[----:B------:R-:W-:Y:S01]  /*11700*/  LOP3.LUT R21, R15, 0x8, RZ, 0xfc, !PT ;  /* 0x000000080f157812 */ /* 0x000fe200078efcff */
[----:B------:R3:W4:Y:S01]  /*11710*/  @!P1 LDG.E.U8 R5, desc[UR12][R2.64] ;  /* 0x0000000c02059981 */ /* 0x000722000c1e1100 */
[----:B------:R-:W-:Y:S02]  /*11720*/  ISETP.GE.AND P0, PT, R7, UR14, PT ;  /* 0x0000000e07007c0c */ /* 0x000fe4000bf06270 */
[----:B--2---:R-:W-:-:S04]  /*11730*/  SHF.R.U32.HI R14, RZ, 0x5, R6 ;  /* 0x00000005ff0e7819 */ /* 0x004fc80000011606 */
[----:B------:R-:W-:-:S04]  /*11740*/  SGXT.U32 R14, R14, 0x1 ;  /* 0x000000010e0e781a */ /* 0x000fc80000000000 */
[----:B------:R-:W-:-:S04]  /*11750*/  LOP3.LUT R14, R14, 0x8, RZ, 0xfc, !PT ;  /* 0x000000080e0e7812 */ /* 0x000fc800078efcff */
[----:B------:R-:W-:Y:S02]  /*11760*/  ISETP.GE.AND P2, PT, R14, UR14, PT ;  /* 0x0000000e0e007c0c */ /* 0x000fe4000bf46270 */
[----:B------:R-:W2:Y:S01]  /*11770*/  S2R R14, SR_TID.X ;  /* 0x00000000000e7919 */ /* 0x000ea20000002100 */
[----:B0-----:R-:W-:Y:S01]  /*11780*/  IMAD R21, R21, UR4, RZ ;  /* 0x0000000415157c24 */ /* 0x001fe2000f8e02ff */
[----:B------:R-:W0:Y:S01]  /*11790*/  LDCU UR4, c[0x0][0x3a8] ;  /* 0x00007500ff0477ac */ /* 0x000e220008000800 */
[----:B---3--:R-:W-:Y:S02]  /*117a0*/  PRMT R3, RZ, 0x7610, R3 ;  /* 0x00007610ff037816 */ /* 0x008fe40000000003 */
[----:B------:R-:W-:-:S04]  /*117b0*/  IADD3 R6, P1, PT, R13, R27, RZ ;  /* 0x0000001b0d067210 */ /* 0x000fc80007f3e0ff */
[----:B------:R3:W5:Y:S01]  /*117c0*/  @!P3 LDG.E.U8 R3, desc[UR12][R10.64] ;  /* 0x0000000c0a03b981 */ /* 0x000762000c1e1100 */
[----:B------:R-:W-:Y:S02]  /*117d0*/  LEA.HI.X.SX32 R7, R13, R29, 0x1, P1 ;  /* 0x0000001d0d077211 */ /* 0x000fe400008f0eff */
[----:B------:R-:W-:Y:S02]  /*117e0*/  ISETP.GE.AND P1, PT, R12, UR14, PT ;  /* 0x0000000e0c007c0c */ /* 0x000fe4000bf26270 */
[----:B------:R-:W-:Y:S01]  /*117f0*/  IADD3 R12, P4, PT, R21, R27, RZ ;  /* 0x0000001b150c7210 */ /* 0x000fe20007f9e0ff */
[----:B------:R-:W4:Y:S01]  /*11800*/  @!P0 LDG.E.U8 R9, desc[UR12][R6.64] ;  /* 0x0000000c06098981 */ /* 0x000f22000c1e1100 */
[----:B---3--:R-:W-:-:S05]  /*11810*/  LOP3.LUT R11, R15, 0xa, RZ, 0xfc, !PT ;  /* 0x0000000a0f0b7812 */ /* 0x008fca00078efcff */
[----:B0-----:R-:W-:Y:S01]  /*11820*/  IMAD R11, R11, UR4, RZ ;  /* 0x000000040b0b7c24 */ /* 0x001fe2000f8e02ff */
[----:B------:R-:W0:Y:S01]  /*11830*/  LDCU UR4, c[0x0][0x3a8] ;  /* 0x00007500ff0477ac */ /* 0x000e220008000800 */
[----:B--2---:R-:W-:-:S04]  /*11840*/  SHF.R.U32.HI R15, RZ, 0x5, R14 ;  /* 0x00000005ff0f7819 */ /* 0x004fc8000001160e */
[----:B------:R-:W-:Y:S02]  /*11850*/  SGXT.U32 R15, R15, 0x1 ;  /* 0x000000010f0f781a */ /* 0x000fe40000000000 */
[----:B------:R-:W-:Y:S02]  /*11860*/  LEA.HI.X.SX32 R13, R21, R29, 0x1, P4 ;  /* 0x0000001d150d7211 */ /* 0x000fe400020f0eff */
[----:B------:R-:W-:Y:S02]  /*11870*/  LOP3.LUT R21, R15, 0xc, RZ, 0xfc, !PT ;  /* 0x0000000c0f157812 */ /* 0x000fe400078efcff */
[----:B------:R-:W-:Y:S01]  /*11880*/  SHF.R.U32.HI R15, RZ, 0x5, R14 ;  /* 0x00000005ff0f7819 */ /* 0x000fe2000001160e */
[----:B------:R2:W3:Y:S01]  /*11890*/  @!P2 LDG.E.U8 R4, desc[UR12][R12.64] ;  /* 0x0000000c0c04a981 */ /* 0x0004e2000c1e1100 */
[----:B------:R-:W-:Y:S02]  /*118a0*/  ISETP.GE.AND P0, PT, R21, UR14, PT ;  /* 0x0000000e15007c0c */ /* 0x000fe4000bf06270 */
[----:B------:R-:W-:-:S02]  /*118b0*/  SGXT.U32 R15, R15, 0x1 ;  /* 0x000000010f0f781a */ /* 0x000fc40000000000 */
[----:B------:R-:W-:Y:S02]  /*118c0*/  SHF.R.U32.HI R21, RZ, 0x5, R14 ;  /* 0x00000005ff157819 */ /* 0x000fe4000001160e */
[----:B------:R-:W-:-:S05]  /*118d0*/  LOP3.LUT R14, R15, 0xc, RZ, 0xfc, !PT ;  /* 0x0000000c0f0e7812 */ /* 0x000fca00078efcff */
[----:B0-----:R-:W-:Y:S01]  /*118e0*/  IMAD R14, R14, UR4, RZ ;  /* 0x000000040e0e7c24 */ /* 0x001fe2000f8e02ff */
[----:B------:R-:W-:Y:S01]  /*118f0*/  SGXT.U32 R21, R21, 0x1 ;  /* 0x000000011515781a */ /* 0x000fe20000000000 */
[----:B------:R-:W0:Y:S03]  /*11900*/  LDCU UR4, c[0x0][0x3a8] ;  /* 0x00007500ff0477ac */ /* 0x000e260008000800 */
[----:B--2---:R-:W-:-:S04]  /*11910*/  IADD3 R12, P4, PT, R14, R27, RZ ;  /* 0x0000001b0e0c7210 */ /* 0x004fc80007f9e0ff */
[----:B------:R-:W-:Y:S02]  /*11920*/  LEA.HI.X.SX32 R13, R14, R29, 0x1, P4 ;  /* 0x0000001d0e0d7211 */ /* 0x000fe400020f0eff */
[----:B------:R-:W2:Y:S01]  /*11930*/  S2R R14, SR_TID.X ;  /* 0x00000000000e7919 */ /* 0x000ea20000002100 */
[----:B------:R-:W-:Y:S02]  /*11940*/  IADD3 R10, P3, PT, R11, R27, RZ ;  /* 0x0000001b0b0a7210 */ /* 0x000fe40007f7e0ff */
[----:B------:R-:W-:-:S05]  /*11950*/  LOP3.LUT R11, R21, 0xa, RZ, 0xfc, !PT ;  /* 0x0000000a150b7812 */ /* 0x000fca00078efcff */
[----:B-1----:R-:W-:Y:S01]  /*11960*/  IMAD R11, R11, UR6, RZ ;  /* 0x000000060b0b7c24 */ /* 0x002fe2000f8e02ff */
[----:B------:R-:W-:Y:S01]  /*11970*/  PRMT R6, RZ, 0x7610, R6 ;  /* 0x00007610ff067816 */ /* 0x000fe20000000006 */
[----:B------:R-:W1:Y:S03]  /*11980*/  LDCU UR6, c[0x0][0x3a8] ;  /* 0x00007500ff0677ac */ /* 0x000e660008000800 */
[----:B------:R-:W-:Y:S02]  /*11990*/  LEA.HI.X.SX32 R11, R11, R29, 0x1, P3 ;  /* 0x0000001d0b0b7211 */ /* 0x000fe400018f0eff */
[----:B------:R-:W-:-:S03]  /*119a0*/  LOP3.LUT R21, R21, 0x10, RZ, 0xfc, !PT ;  /* 0x0000001015157812 */ /* 0x000fc600078efcff */
[----:B------:R0:W3:Y:S01]  /*119b0*/  @!P1 LDG.E.U8 R6, desc[UR12][R10.64] ;  /* 0x0000000c0a069981 */ /* 0x0000e2000c1e1100 */
[----:B------:R-:W-:Y:S02]  /*119c0*/  ISETP.GE.AND P2, PT, R21, UR14, PT ;  /* 0x0000000e15007c0c */ /* 0x000fe4000bf46270 */
[----:B--2---:R-:W-:-:S04]  /*119d0*/  SHF.R.U32.HI R14, RZ, 0x5, R14 ;  /* 0x00000005ff0e7819 */ /* 0x004fc8000001160e */
[----:B------:R-:W-:-:S04]  /*119e0*/  SGXT.U32 R14, R14, 0x1 ;  /* 0x000000010e0e781a */ /* 0x000fc80000000000 */
[----:B0-----:R-:W-:Y:S02]  /*119f0*/  LOP3.LUT R11, R14, 0x10, RZ, 0xfc, !PT ;  /* 0x000000100e0b7812 */ /* 0x001fe400078efcff */
[----:B------:R-:W0:Y:S01]  /*11a00*/  S2R R14, SR_TID.X ;  /* 0x00000000000e7919 */ /* 0x000e220000002100 */
[----:B------:R-:W-:Y:S02]  /*11a10*/  LOP3.LUT R21, R15, 0x10, RZ, 0xfc, !PT ;  /* 0x000000100f157812 */ /* 0x000fe400078efcff */
[----:B------:R-:W2:Y:S03]  /*11a20*/  S2R R15, SR_TID.X ;  /* 0x00000000000f7919 */ /* 0x000ea60000002100 */
[----:B-1----:R-:W-:Y:S01]  /*11a30*/  IMAD R21, R21, UR6, RZ ;  /* 0x0000000615157c24 */ /* 0x002fe2000f8e02ff */
[----:B------:R-:W-:Y:S01]  /*11a40*/  PRMT R2, RZ, 0x7610, R2 ;  /* 0x00007610ff027816 */ /* 0x000fe20000000002 */
[----:B------:R-:W-:Y:S01]  /*11a50*/  IMAD R11, R11, UR4, RZ ;  /* 0x000000040b0b7c24 */ /* 0x000fe2000f8e02ff */
[----:B------:R-:W1:Y:S02]  /*11a60*/  LDCU UR4, c[0x0][0x3a8] ;  /* 0x00007500ff0477ac */ /* 0x000e640008000800 */
[----:B------:R-:W-:-:S02]  /*11a70*/  IADD3 R10, P3, PT, R21, R27, RZ ;  /* 0x0000001b150a7210 */ /* 0x000fc40007f7e0ff */
[----:B------:R-:W1:Y:S01]  /*11a80*/  S2R R21, SR_TID.X ;  /* 0x0000000000157919 */ /* 0x000e620000002100 */
[----:B------:R-:W0:Y:S01]  /*11a90*/  LDCU UR6, c[0x0][0x3a8] ;  /* 0x00007500ff0677ac */ /* 0x000e220008000800 */
[----:B------:R0:W3:Y:S02]  /*11aa0*/  @!P0 LDG.E.U8 R2, desc[UR12][R12.64] ;  /* 0x0000000c0c028981 */ /* 0x0000e4000c1e1100 */
[----:B0-----:R-:W-:-:S04]  /*11ab0*/  SHF.R.U32.HI R12, RZ, 0x5, R14 ;  /* 0x00000005ff0c7819 */ /* 0x001fc8000001160e */
[----:B------:R-:W-:Y:S02]  /*11ac0*/  SGXT.U32 R12, R12, 0x1 ;  /* 0x000000010c0c781a */ /* 0x000fe40000000000 */
[----:B--2---:R-:W-:Y:S02]  /*11ad0*/  SHF.R.U32.HI R15, RZ, 0x5, R15 ;  /* 0x00000005ff0f7819 */ /* 0x004fe4000001160f */
[----:B------:R-:W-:Y:S02]  /*11ae0*/  LOP3.LUT R13, R12, 0x12, RZ, 0xfc, !PT ;  /* 0x000000120c0d7812 */ /* 0x000fe400078efcff */
[----:B------:R-:W-:-:S03]  /*11af0*/  SGXT.U32 R15, R15, 0x1 ;  /* 0x000000010f0f781a */ /* 0x000fc60000000000 */
[----:B-1----:R-:W-:Y:S01]  /*11b00*/  IMAD R13, R13, UR4, RZ ;  /* 0x000000040d0d7c24 */ /* 0x002fe2000f8e02ff */
[----:B------:R-:W-:Y:S01]  /*11b10*/  LOP3.LUT R15, R15, 0x12, RZ, 0xfc, !PT ;  /* 0x000000120f0f7812 */ /* 0x000fe200078efcff */
[----:B------:R-:W0:Y:S03]  /*11b20*/  LDCU UR4, c[0x0][0x3a8] ;  /* 0x00007500ff0477ac */ /* 0x000e260008000800 */
[----:B------:R-:W-:Y:S02]  /*11b30*/  ISETP.GE.AND P1, PT, R15, UR14, PT ;  /* 0x0000000e0f007c0c */ /* 0x000fe4000bf26270 */
[--C-:B------:R-:W-:Y:S02]  /*11b40*/  SHF.R.U32.HI R15, RZ, 0x5, R21.reuse ;  /* 0x00000005ff0f7819 */ /* 0x100fe40000011615 */
[----:B------:R-:W-:Y:S02]  /*11b50*/  SHF.R.U32.HI R21, RZ, 0x5, R21 ;  /* 0x00000005ff157819 */ /* 0x000fe40000011615 */
[----:B------:R-:W-:-:S02]  /*11b60*/  LOP3.LUT R12, R12, 0x14, RZ, 0xfc, !PT ;  /* 0x000000140c0c7812 */ /* 0x000fc400078efcff */
[----:B------:R-:W-:Y:S02]  /*11b70*/  SGXT.U32 R21, R21, 0x1 ;  /* 0x000000011515781a */ /* 0x000fe40000000000 */
[----:B------:R-:W-:Y:S02]  /*11b80*/  LEA.HI.X.SX32 R11, R11, R29, 0x1, P3 ;  /* 0x0000001d0b0b7211 */ /* 0x000fe400018f0eff */
[----:B------:R-:W-:Y:S02]  /*11b90*/  SGXT.U32 R15, R15, 0x1 ;  /* 0x000000010f0f781a */ /* 0x000fe40000000000 */
[----:B------:R-:W-:Y:S01]  /*11ba0*/  ISETP.GE.AND P3, PT, R12, UR14, PT ;  /* 0x0000000e0c007c0c */ /* 0x000fe2000bf66270 */
[----:B------:R1:W2:Y:S01]  /*11bb0*/  @!P2 LDG.E.U8 R18, desc[UR12][R10.64] ;  /* 0x0000000c0a12a981 */ /* 0x0002a2000c1e1100 */
[----:B------:R-:W-:Y:S02]  /*11bc0*/  IADD3 R12, P0, PT, R13, R27, RZ ;  /* 0x0000001b0d0c7210 */ /* 0x000fe40007f1e0ff */
[----:B------:R-:W-:-:S02]  /*11bd0*/  LOP3.LUT R13, R21, 0x12, RZ, 0xfc, !PT ;  /* 0x00000012150d7812 */ /* 0x000fc400078efcff */
[----:B------:R-:W-:Y:S02]  /*11be0*/  LOP3.LUT R14, R15, 0x14, RZ, 0xfc, !PT ;  /* 0x000000140f0e7812 */ /* 0x000fe400078efcff */
[----:B------:R-:W-:Y:S01]  /*11bf0*/  LOP3.LUT R21, R21, 0x16, RZ, 0xfc, !PT ;  /* 0x0000001615157812 */ /* 0x000fe200078efcff */
[----:B0-----:R-:W-:Y:S01]  /*11c00*/  IMAD R13, R13, UR4, RZ ;  /* 0x000000040d0d7c24 */ /* 0x001fe2000f8e02ff */
[----:B------:R-:W0:Y:S01]  /*11c10*/  LDCU UR4, c[0x0][0x3a8] ;  /* 0x00007500ff0477ac */ /* 0x000e220008000800 */
[----:B------:R-:W-:-:S03]  /*11c20*/  IMAD R14, R14, UR6, RZ ;  /* 0x000000060e0e7c24 */ /* 0x000fc6000f8e02ff */
[----:B------:R-:W-:Y:S02]  /*11c30*/  LEA.HI.X.SX32 R13, R13, R29, 0x1, P0 ;  /* 0x0000001d0d0d7211 */ /* 0x000fe400000f0eff */
[----:B------:R-:W-:Y:S02]  /*11c40*/  ISETP.GE.AND P0, PT, R21, UR14, PT ;  /* 0x0000000e15007c0c */ /* 0x000fe4000bf06270 */
[C---:B-1----:R-:W-:Y:S01]  /*11c50*/  IADD3 R10, P2, PT, R14.reuse, R27, RZ ;  /* 0x0000001b0e0a7210 */ /* 0x042fe20007f5e0ff */
[----:B------:R-:W1:Y:S03]  /*11c60*/  S2R R21, SR_TID.X ;  /* 0x0000000000157919 */ /* 0x000e660000002100 */
[----:B------:R-:W-:Y:S01]  /*11c70*/  LEA.HI.X.SX32 R11, R14, R29, 0x1, P2 ;  /* 0x0000001d0e0b7211 */ /* 0x000fe200010f0eff */
[----:B------:R0:W2:Y:S01]  /*11c80*/  @!P1 LDG.E.U8 R17, desc[UR12][R12.64] ;  /* 0x0000000c0c119981 */ /* 0x0000a2000c1e1100 */
[----:B------:R-:W1:Y:S01]  /*11c90*/  S2R R14, SR_TID.X ;  /* 0x00000000000e7919 */ /* 0x000e620000002100 */
[----:B------:R-:W-:-:S02]  /*11ca0*/  LOP3.LUT R15, R15, 0x16, RZ, 0xfc, !PT ;  /* 0x000000160f0f7812 */ /* 0x000fc400078efcff */
[----:B------:R-:W-:Y:S01]  /*11cb0*/  PRMT R7, RZ, 0x7610, R7 ;  /* 0x00007610ff077816 */ /* 0x000fe20000000007 */
[----:B------:R-:W2:Y:S02]  /*11cc0*/  @!P3 LDG.E.U8 R8, desc[UR12][R10.64] ;  /* 0x0000000c0a08b981 */ /* 0x000ea4000c1e1100 */
[----:B0-----:R-:W-:Y:S01]  /*11cd0*/  IMAD R15, R15, UR4, RZ ;  /* 0x000000040f0f7c24 */ /* 0x001fe2000f8e02ff */
[----:B------:R-:W0:Y:S04]  /*11ce0*/  LDCU UR4, c[0x0][0x3a8] ;  /* 0x00007500ff0477ac */ /* 0x000e280008000800 */
[----:B------:R-:W-:Y:S02]  /*11cf0*/  IADD3 R12, P1, PT, R15, R27, RZ ;  /* 0x0000001b0f0c7210 */ /* 0x000fe40007f3e0ff */
[----:B-1----:R-:W-:-:S04]  /*11d00*/  SHF.R.U32.HI R13, RZ, 0x5, R21 ;  /* 0x00000005ff0d7819 */ /* 0x002fc80000011615 */
[----:B------:R-:W-:Y:S02]  /*11d10*/  SGXT.U32 R13, R13, 0x1 ;  /* 0x000000010d0d781a */ /* 0x000fe40000000000 */
[----:B------:R-:W-:Y:S02]  /*11d20*/  SHF.R.U32.HI R21, RZ, 0x5, R14 ;  /* 0x00000005ff157819 */ /* 0x000fe4000001160e */
[----:B------:R-:W-:Y:S02]  /*11d30*/  LOP3.LUT R13, R13, 0x18, RZ, 0xfc, !PT ;  /* 0x000000180d0d7812 */ /* 0x000fe400078efcff */
[----:B------:R-:W-:Y:S02]  /*11d40*/  SGXT.U32 R21, R21, 0x1 ;  /* 0x000000011515781a */ /* 0x000fe40000000000 */
[----:B------:R-:W-:Y:S02]  /*11d50*/  ISETP.GE.AND P3, PT, R13, UR14, PT ;  /* 0x0000000e0d007c0c */ /* 0x000fe4000bf66270 */
[----:B------:R-:W-:Y:S01]  /*11d60*/  LEA.HI.X.SX32 R13, R15, R29, 0x1, P1 ;  /* 0x0000001d0f0d7211 */ /* 0x000fe200008f0eff */
[C---:B------:R-:W-:Y:S01]  /*11d70*/  IMAD R15, R21.reuse, UR7, RZ ;  /* 0x00000007150f7c24 */ /* 0x040fe2000f8e02ff */
[----:B------:R-:W-:-:S03]  /*11d80*/  ISETP.GE.AND P1, PT, R21, UR14, PT ;  /* 0x0000000e15007c0c */ /* 0x000fc6000bf26270 */
[----:B------:R1:W2:Y:S02]  /*11d90*/  @!P0 LDG.E.U8 R7, desc[UR12][R12.64] ;  /* 0x0000000c0c078981 */ /* 0x0002a4000c1e1100 */
[----:B-1----:R-:W-:-:S04]  /*11da0*/  IADD3 R12, P0, PT, R15, R27, RZ ;  /* 0x0000001b0f0c7210 */ /* 0x002fc80007f1e0ff */
[----:B------:R-:W-:-:S05]  /*11db0*/  LEA.HI.X.SX32 R13, R15, R29, 0x1, P0 ;  /* 0x0000001d0f0d7211 */ /* 0x000fca00000f0eff */
[----:B------:R-:W2:Y:S01]  /*11dc0*/  @!P1 LDG.E.U8 R16, desc[UR12][R12.64] ;  /* 0x0000000c0c109981 */ /* 0x000ea2000c1e1100 */
[----:B------:R-:W1:Y:S01]  /*11dd0*/  S2R R15, SR_TID.X ;  /* 0x00000000000f7919 */ /* 0x000e620000002100 */
[----:B------:R-:W-:-:S04]  /*11de0*/  SHF.R.U32.HI R14, RZ, 0x5, R14 ;  /* 0x00000005ff0e7819 */ /* 0x000fc8000001160e */
[----:B------:R-:W-:-:S04]  /*11df0*/  SGXT.U32 R14, R14, 0x1 ;  /* 0x000000010e0e781a */ /* 0x000fc80000000000 */
[----:B------:R-:W-:-:S05]  /*11e00*/  LOP3.LUT R14, R14, 0x18, RZ, 0xfc, !PT ;  /* 0x000000180e0e7812 */ /* 0x000fca00078efcff */
[----:B0-----:R-:W-:Y:S01]  /*11e10*/  IMAD R14, R14, UR4, RZ ;  /* 0x000000040e0e7c24 */ /* 0x001fe2000f8e02ff */
[----:B------:R-:W0:Y:S04]  /*11e20*/  LDCU UR4, c[0x0][0x3a8] ;  /* 0x00007500ff0477ac */ /* 0x000e280008000800 */
[----:B------:R-:W-:-:S04]  /*11e30*/  IADD3 R10, P2, PT, R14, R27, RZ ;  /* 0x0000001b0e0a7210 */ /* 0x000fc80007f5e0ff */
[----:B------:R-:W-:Y:S02]  /*11e40*/  LEA.HI.X.SX32 R11, R14, R29, 0x1, P2 ;  /* 0x0000001d0e0b7211 */ /* 0x000fe400010f0eff */
[----:B------:R-:W-:-:S03]  /*11e50*/  LOP3.LUT R14, R21, 0x1a, RZ, 0xfc, !PT ;  /* 0x0000001a150e7812 */ /* 0x000fc600078efcff */
[----:B------:R0:W3:Y:S01]  /*11e60*/  @!P3 LDG.E.U8 R0, desc[UR12][R10.64] ;  /* 0x0000000c0a00b981 */ /* 0x0000e2000c1e1100 */
[----:B-1----:R-:W-:Y:S02]  /*11e70*/  SHF.R.U32.HI R15, RZ, 0x5, R15 ;  /* 0x00000005ff0f7819 */ /* 0x002fe4000001160f */
[C---:B------:R-:W-:Y:S02]  /*11e80*/  ISETP.GE.AND P2, PT, R14.reuse, UR14, PT ;  /* 0x0000000e0e007c0c */ /* 0x040fe4000bf46270 */
[----:B------:R-:W-:Y:S01]  /*11e90*/  SGXT.U32 R15, R15, 0x1 ;  /* 0x000000010f0f781a */ /* 0x000fe20000000000 */
[----:B0-----:R-:W-:Y:S01]  /*11ea0*/  IMAD R11, R14, UR7, RZ ;  /* 0x000000070e0b7c24 */ /* 0x001fe2000f8e02ff */
[----:B------:R-:W-:Y:S02]  /*11eb0*/  LOP3.LUT R14, R21, 0xe, RZ, 0xfc, !PT ;  /* 0x0000000e150e7812 */ /* 0x000fe400078efcff */
[----:B------:R-:W-:-:S03]  /*11ec0*/  LOP3.LUT R15, R15, 0xe, RZ, 0xfc, !PT ;  /* 0x0000000e0f0f7812 */ /* 0x000fc600078efcff */
[----:B------:R-:W-:Y:S01]  /*11ed0*/  IMAD R14, R14, UR4, RZ ;  /* 0x000000040e0e7c24 */ /* 0x000fe2000f8e02ff */
[----:B------:R-:W-:Y:S02]  /*11ee0*/  ISETP.GE.AND P0, PT, R15, UR14, PT ;  /* 0x0000000e0f007c0c */ /* 0x000fe4000bf06270 */
[-C--:B------:R-:W-:Y:S02]  /*11ef0*/  IADD3 R12, P1, PT, R11, R27.reuse, RZ ;  /* 0x0000001b0b0c7210 */ /* 0x080fe40007f3e0ff */
[----:B------:R-:W-:Y:S02]  /*11f00*/  IADD3 R10, P3, PT, R14, R27, RZ ;  /* 0x0000001b0e0a7210 */ /* 0x000fe40007f7e0ff */
[C---:B------:R-:W-:Y:S02]  /*11f10*/  LOP3.LUT R15, R21.reuse, 0x1e, RZ, 0xfc, !PT ;  /* 0x0000001e150f7812 */ /* 0x040fe400078efcff */
[----:B------:R-:W-:Y:S02]  /*11f20*/  LOP3.LUT R21, R21, 0x1c, RZ, 0xfc, !PT ;  /* 0x0000001c15157812 */ /* 0x000fe400078efcff */
[----:B------:R-:W-:-:S02]  /*11f30*/  LEA.HI.X.SX32 R13, R11, R29, 0x1, P1 ;  /* 0x0000001d0b0d7211 */ /* 0x000fc400008f0eff */
[----:B------:R-:W-:Y:S02]  /*11f40*/  LEA.HI.X.SX32 R11, R14, R29, 0x1, P3 ;  /* 0x0000001d0e0b7211 */ /* 0x000fe400018f0eff */
[C---:B------:R-:W-:Y:S01]  /*11f50*/  ISETP.GE.AND P4, PT, R21.reuse, UR14, PT ;  /* 0x0000000e15007c0c */ /* 0x040fe2000bf86270 */
[----:B------:R-:W-:Y:S01]  /*11f60*/  IMAD R21, R21, UR7, RZ ;  /* 0x0000000715157c24 */ /* 0x000fe2000f8e02ff */
[C---:B------:R-:W-:Y:S01]  /*11f70*/  ISETP.GE.AND P5, PT, R15.reuse, UR14, PT ;  /* 0x0000000e0f007c0c */ /* 0x040fe2000bfa6270 */
[----:B------:R-:W-:Y:S01]  /*11f80*/  IMAD R15, R15, UR7, RZ ;  /* 0x000000070f0f7c24 */ /* 0x000fe2000f8e02ff */
[----:B------:R0:W3:Y:S04]  /*11f90*/  @!P0 LDG.E.U8 R22, desc[UR12][R10.64] ;  /* 0x0000000c0a168981 */ /* 0x0000e8000c1e1100 */
[----:B------:R1:W3:Y:S01]  /*11fa0*/  @!P2 LDG.E.U8 R19, desc[UR12][R12.64] ;  /* 0x0000000c0c13a981 */ /* 0x0002e2000c1e1100 */
[-C--:B------:R-:W-:Y:S01]  /*11fb0*/  IADD3 R14, P1, PT, R15, R27.reuse, RZ ;  /* 0x0000001b0f0e7210 */ /* 0x080fe20007f3e0ff */
[----:B------:R-:W4:Y:S01]  /*11fc0*/  S2UR UR6, SR_CgaCtaId ;  /* 0x00000000000679c3 */ /* 0x000f220000008800 */
[----:B0-----:R-:W0:Y:S01]  /*11fd0*/  S2R R10, SR_TID.X ;  /* 0x00000000000a7919 */ /* 0x001e220000002100 */
[----:B-1----:R-:W-:-:S02]  /*11fe0*/  IADD3 R12, P2, PT, R21, R27, RZ ;  /* 0x0000001b150c7210 */ /* 0x002fc40007f5e0ff */
[-C--:B------:R-:W-:Y:S01]  /*11ff0*/  LEA.HI.X.SX32 R15, R15, R29.reuse, 0x1, P1 ;  /* 0x0000001d0f0f7211 */ /* 0x080fe200008f0eff */
[----:B------:R-:W-:Y:S01]  /*12000*/  UMOV UR4, 0x400 ;  /* 0x0000040000047882 */ /* 0x000fe20000000000 */
[----:B------:R-:W-:Y:S01]  /*12010*/  LEA.HI.X.SX32 R13, R21, R29, 0x1, P2 ;  /* 0x0000001d150d7211 */ /* 0x000fe200010f0eff */
[----:B------:R-:W3:Y:S01]  /*12020*/  LDL.LU R27, [R1+0xf38] ;  /* 0x000f3800011b7983 */ /* 0x000ee20000300800 */
[----:B------:R-:W-:-:S03]  /*12030*/  PRMT R21, RZ, 0x7610, R21 ;  /* 0x00007610ff157816 */ /* 0x000fc60000000015 */
[----:B------:R-:W3:Y:S04]  /*12040*/  @!P5 LDG.E.U8 R20, desc[UR12][R14.64] ;  /* 0x0000000c0e14d981 */ /* 0x000ee8000c1e1100 */
[----:B------:R-:W3:Y:S01]  /*12050*/  @!P4 LDG.E.U8 R21, desc[UR12][R12.64] ;  /* 0x0000000c0c15c981 */ /* 0x000ee2000c1e1100 */
[----:B----4-:R-:W-:-:S03]  /*12060*/  ULEA UR4, UR6, UR4, 0x18 ;  /* 0x0000000406047291 */ /* 0x010fc6000f8ec0ff */
[----:B------:R-:W4:Y:S01]  /*12070*/  LDL.LU R29, [R1+0xf34] ;  /* 0x000f3400011d7983 */ /* 0x000f220000300800 */
[----:B0-----:R-:W-:Y:S01]  /*12080*/  LOP3.LUT R11, R10, 0x3f, RZ, 0xc0, !PT ;  /* 0x0000003f0a0b7812 */ /* 0x001fe200078ec0ff */
[----:B------:R-:W-:Y:S03]  /*12090*/  BAR.SYNC.DEFER_BLOCKING 0x0 ;  /* 0x0000000000007b1d */ /* 0x000fe60000010000 */
[----:B------:R-:W-:-:S03]  /*120a0*/  LOP3.LUT R10, R11, 0x8, RZ, 0x3c, !PT ;  /* 0x000000080b0a7812 */ /* 0x000fc600078e3cff */
[----:B--2---:R-:W-:Y:S04]  /*120b0*/  STS.U8 [R11+UR4], R16 ;  /* 0x000000100b007988 */ /* 0x004fe80008000004 */
[----:B------:R-:W-:Y:S04]  /*120c0*/  STS.U8 [R11+UR4+0x40], R5 ;  /* 0x000040050b007988 */ /* 0x000fe80008000004 */
[----:B------:R-:W-:Y:S04]  /*120d0*/  STS.U8 [R11+UR4+0x200], R18 ;  /* 0x000200120b007988 */ /* 0x000fe80008000004 */
[----:B------:R-:W-:Y:S04]  /*120e0*/  STS.U8 [R11+UR4+0x240], R17 ;  /* 0x000240110b007988 */ /* 0x000fe80008000004 */
[----:B-----5:R0:W-:Y:S04]  /*120f0*/  STS.U8 [R10+UR4+0x80], R3 ;  /* 0x000080030a007988 */ /* 0x0201e80008000004 */
[----:B------:R1:W-:Y:S04]  /*12100*/  STS.U8 [R10+UR4+0x2c0], R7 ;  /* 0x0002c0070a007988 */ /* 0x0003e80008000004 */
[----:B0-----:R-:W2:Y:S04]  /*12110*/  LDL R3, [R1+0x7b8] ;  /* 0x0007b80001037983 */ /* 0x001ea80000100800 */
[----:B-1----:R-:W5:Y:S01]  /*12120*/  LDL R7, [R1+0x7b4] ;  /* 0x0007b40001077983 */ /* 0x002f620000100800 */
[----:B------:R-:W0:Y:S01]  /*12130*/  S2R R16, SR_TID.X ;  /* 0x0000000000107919 */ /* 0x000e220000002100 */
[----:B------:R-:W-:-:S02]  /*12140*/  LOP3.LUT R5, R11, 0x10, RZ, 0x3c, !PT ;  /* 0x000000100b057812 */ /* 0x000fc400078e3cff */
[----:B------:R-:W-:Y:S01]  /*12150*/  LOP3.LUT R11, R11, 0x18, RZ, 0x3c, !PT ;  /* 0x000000180b0b7812 */ /* 0x000fe200078e3cff */
[----:B------:R1:W-:Y:S04]  /*12160*/  STS.U8 [R10+UR4+0xc0], R9 ;  /* 0x0000c0090a007988 */ /* 0x0003e80008000004 */
[----:B------:R-:W-:Y:S04]  /*12170*/  STS.U8 [R10+UR4+0x280], R8 ;  /* 0x000280080a007988 */ /* 0x000fe80008000004 */
[----:B---3--:R-:W-:Y:S04]  /*12180*/  STS.U8 [R5+UR4+0x100], R4 ;  /* 0x0001000405007988 */ /* 0x008fe80008000004 */
[----:B------:R-:W-:Y:S04]  /*12190*/  STS.U8 [R5+UR4+0x140], R6 ;  /* 0x0001400605007988 */ /* 0x000fe80008000004 */
[----:B------:R3:W-:Y:S04]  /*121a0*/  STS.U8 [R5+UR4+0x300], R0 ;  /* 0x0003000005007988 */ /* 0x0007e80008000004 */
[----:B-1----:R-:W4:Y:S01]  /*121b0*/  LDL R9, [R1+0x3a4] ;  /* 0x0003a40001097983 */ /* 0x002f220000100800 */
[----:B0-----:R-:W-:-:S04]  /*121c0*/  LOP3.LUT R16, R16, 0x1f, RZ, 0xc0, !PT ;  /* 0x0000001f10107812 */ /* 0x001fc800078ec0ff */
[C---:B------:R-:W-:Y:S01]  /*121d0*/  ISETP.GE.AND P0, PT, R16.reuse, UR14, PT ;  /* 0x0000000e10007c0c */ /* 0x040fe2000bf06270 */
[----:B------:R-:W-:Y:S01]  /*121e0*/  IMAD R16, R16, UR8, RZ ;  /* 0x0000000810107c24 */ /* 0x000fe2000f8e02ff */
[----:B------:R-:W-:Y:S04]  /*121f0*/  STS.U8 [R5+UR4+0x340], R19 ;  /* 0x0003401305007988 */ /* 0x000fe80008000004 */
[----:B------:R2:W-:Y:S01]  /*12200*/  STS.U8 [R11+UR4+0x180], R2 ;  /* 0x000180020b007988 */ /* 0x0005e20008000004 */
[----:B---3--:R-:W-:Y:S02]  /*12210*/  SHF.R.S32.HI R0, RZ, 0x1f, R16 ;  /* 0x0000001fff007819 */ /* 0x008fe40000011410 */
[----:B--2---:R-:W-:-:S05]  /*12220*/  IADD3 R2, P2, PT, R16, R3, RZ ;  /* 0x0000000310027210 */ /* 0x004fca0007f5e0ff */
[----:B-----5:R-:W-:Y:S02]  /*12230*/  IMAD.X R3, R0, 0x1, R7, P2 ;  /* 0x0000000100037824 */ /* 0x020fe400010e0607 */
[----:B------:R-:W2:Y:S04]  /*12240*/  LDL R7, [R1+0x424] ;  /* 0x0004240001077983 */ /* 0x000ea80000100800 */
[----:B------:R-:W-:Y:S04]  /*12250*/  STS.U8 [R11+UR4+0x1c0], R22 ;  /* 0x0001c0160b007988 */ /* 0x000fe80008000004 */
[----:B------:R-:W-:Y:S04]  /*12260*/  STS.U8 [R11+UR4+0x380], R21 ;  /* 0x000380150b007988 */ /* 0x000fe80008000004 */
[----:B------:R-:W-:Y:S01]  /*12270*/  STS.U8 [R11+UR4+0x3c0], R20 ;  /* 0x0003c0140b007988 */ /* 0x000fe20008000004 */
[----:B----4-:R-:W-:Y:S01]  /*12280*/  PRMT R29, RZ, 0x7610, R29 ;  /* 0x00007610ff1d7816 */ /* 0x010fe2000000001d */
[----:B------:R-:W-:Y:S01]  /*12290*/  BAR.SYNC.DEFER_BLOCKING 0x0 ;  /* 0x0000000000007b1d */ /* 0x000fe20000010000 */
[----:B------:R-:W-:-:S02]  /*122a0*/  PRMT R28, RZ, 0x7610, R28 ;  /* 0x00007610ff1c7816 */ /* 0x000fc4000000001c */
[C---:B------:R-:W-:Y:S01]  /*122b0*/  IADD3 RZ, P1, PT, R16.reuse, R9, RZ ;  /* 0x0000000910ff7210 */ /* 0x040fe20007f3e0ff */
[----:B------:R-:W-:Y:S02]  /*122c0*/  IMAD.IADD R6, R16, 0x1, R9 ;  /* 0x0000000110067824 */ /* 0x000fe400078e0209 */
[----:B------:R-:W3:Y:S04]  /*122d0*/  LDL R9, [R1+0x3b4] ;  /* 0x0003b40001097983 */ /* 0x000ee80000100800 */
[----:B------:R-:W4:Y:S01]  /*122e0*/  @!P0 LDG.E.U8 R29, desc[UR12][R2.64] ;  /* 0x0000000c021d8981 */ /* 0x000f22000c1e1100 */
[----:B--2---:R-:W-:-:S05]  /*122f0*/  IMAD.X R7, R0, 0x1, R7, P1 ;  /* 0x0000000100077824 */ /* 0x004fca00008e0607 */
[----:B------:R-:W2:Y:S04]  /*12300*/  @!P0 LDG.E.U8 R28, desc[UR12][R6.64] ;  /* 0x0000000c061c8981 */ /* 0x000ea8000c1e1100 */
[----:B----4-:R0:W-:Y:S04]  /*12310*/  STL [R1+0x38c], R29 ;  /* 0x00038c1d01007387 */ /* 0x0101e80000100800 */
[----:B0-----:R-:W4:Y:S04]  /*12320*/  LDL.LU R29, [R1+0xf30] ;  /* 0x000f3000011d7983 */ /* 0x001f280000300800 */
[----:B------:R-:W5:Y:S04]  /*12330*/  LDL R3, [R1+0x3a8] ;  /* 0x0003a80001037983 */ /* 0x000f680000100800 */
[----:B--2---:R0:W-:Y:S04]  /*12340*/  STL [R1+0x388], R28 ;  /* 0x0003881c01007387 */ /* 0x0041e80000100800 */
[----:B0-----:R-:W2:Y:S04]  /*12350*/  LDL.LU R28, [R1+0xf2c] ;  /* 0x000f2c00011c7983 */ /* 0x001ea80000300800 */
[----:B------:R-:W2:Y:S04]  /*12360*/  LDL R6, [R1+0x428] ;  /* 0x0004280001067983 */ /* 0x000ea80000100800 */
[----:B------:R-:W3:Y:S01]  /*12370*/  LDL R7, [R1+0x3ac] ;  /* 0x0003ac0001077983 */ /* 0x000ee20000100800 */
[C---:B-----5:R-:W-:Y:S01]  /*12380*/  IADD3 RZ, P1, PT, R16.reuse, R3, RZ ;  /* 0x0000000310ff7210 */ /* 0x060fe20007f3e0ff */
[----:B------:R-:W-:-:S04]  /*12390*/  IMAD.IADD R2, R16, 0x1, R3 ;  /* 0x0000000110027824 */ /* 0x000fc800078e0203 */
[----:B--2---:R-:W-:Y:S01]  /*123a0*/  IMAD.X R3, R0, 0x1, R6, P1 ;  /* 0x0000000100037824 */ /* 0x004fe200008e0606 */
[C---:B---3--:R-:W-:Y:S01]  /*123b0*/  IADD3 RZ, P2, PT, R16.reuse, R7, RZ ;  /* 0x0000000710ff7210 */ /* 0x048fe20007f5e0ff */
[----:B------:R-:W-:Y:S02]  /*123c0*/  IMAD.IADD R6, R16, 0x1, R7 ;  /* 0x0000000110067824 */ /* 0x000fe400078e0207 */
[----:B------:R-:W2:Y:S01]  /*123d0*/  LDL R7, [R1+0x42c] ;  /* 0x00042c0001077983 */ /* 0x000ea20000100800 */
[----:B----4-:R-:W-:Y:S02]  /*123e0*/  PRMT R29, RZ, 0x7610, R29 ;  /* 0x00007610ff1d7816 */ /* 0x010fe4000000001d */
[----:B------:R-:W-:-:S04]  /*123f0*/  PRMT R27, RZ, 0x7610, R27 ;  /* 0x00007610ff1b7816 */ /* 0x000fc8000000001b */
[----:B------:R-:W3:Y:S01]  /*12400*/  @!P0 LDG.E.U8 R29, desc[UR12][R2.64] ;  /* 0x0000000c021d8981 */ /* 0x000ee2000c1e1100 */
[----:B--2---:R-:W-:-:S05]  /*12410*/  IMAD.X R7, R0, 0x1, R7, P2 ;  /* 0x0000000100077824 */ /* 0x004fca00010e0607 */
[----:B------:R-:W2:Y:S04]  /*12420*/  @!P0 LDG.E.U8 R27, desc[UR12][R6.64] ;  /* 0x0000000c061b8981 */ /* 0x000ea8000c1e1100 */
[----:B---3--:R0:W-:Y:S04]  /*12430*/  STL [R1+0x380], R29 ;  /* 0x0003801d01007387 */ /* 0x0081e80000100800 */
[----:B0-----:R-:W3:Y:S04]  /*12440*/  LDL.LU R29, [R1+0xf28] ;  /* 0x000f2800011d7983 */ /* 0x001ee80000300800 */
[----:B------:R-:W4:Y:S04]  /*12450*/  LDL R3, [R1+0x3b0] ;  /* 0x0003b00001037983 */ /* 0x000f280000100800 */
[----:B--2---:R0:W-:Y:S04]  /*12460*/  STL [R1+0x384], R27 ;  /* 0x0003841b01007387 */ /* 0x0041e80000100800 */
[----:B0-----:R-:W2:Y:S04]  /*12470*/  LDL.LU R27, [R1+0xf24] ;  /* 0x000f2400011b7983 */ /* 0x001ea80000300800 */
[----:B------:R-:W5:Y:S01]  /*12480*/  LDL R7, [R1+0x430] ;  /* 0x0004300001077983 */ /* 0x000f620000100800 */
[C---:B----4-:R-:W-:Y:S01]  /*12490*/  IADD3 RZ, P1, PT, R16.reuse, R3, RZ ;  /* 0x0000000310ff7210 */ /* 0x050fe20007f3e0ff */
[----:B------:R-:W-:-:S04]  /*124a0*/  IMAD.IADD R2, R16, 0x1, R3 ;  /* 0x0000000110027824 */ /* 0x000fc800078e0203 */
[----:B-----5:R-:W-:Y:S02]  /*124b0*/  IMAD.X R3, R0, 0x1, R7, P1 ;  /* 0x0000000100037824 */ /* 0x020fe400008e0607 */
[----:B------:R-:W4:Y:S01]  /*124c0*/  LDL R7, [R1+0x434] ;  /* 0x0004340001077983 */ /* 0x000f220000100800 */
[----:B---3--:R-:W-:Y:S02]  /*124d0*/  PRMT R29, RZ, 0x7610, R29 ;  /* 0x00007610ff1d7816 */ /* 0x008fe4000000001d */
[C---:B------:R-:W-:Y:S01]  /*124e0*/  IADD3 RZ, P2, PT, R16.reuse, R9, RZ ;  /* 0x0000000910ff7210 */ /* 0x040fe20007f5e0ff */
[----:B------:R-:W-:Y:S01]  /*124f0*/  IMAD.IADD R6, R16, 0x1, R9 ;  /* 0x0000000110067824 */ /* 0x000fe200078e0209 */
[----:B------:R-:W-:Y:S01]  /*12500*/  PRMT R28, RZ, 0x7610, R28 ;  /* 0x00007610ff1c7816 */ /* 0x000fe2000000001c */
[----:B------:R-:W3:Y:S04]  /*12510*/  LDL R9, [R1+0x3d0] ;  /* 0x0003d00001097983 */ /* 0x000ee80000100800 */
[----:B------:R-:W5:Y:S01]  /*12520*/  @!P0 LDG.E.U8 R29, desc[UR12][R2.64] ;  /* 0x0000000c021d8981 */ /* 0x000f62000c1e1100 */
[----:B----4-:R-:W-:-:S05]  /*12530*/  IMAD.X R7, R0, 0x1, R7, P2 ;  /* 0x0000000100077824 */ /* 0x010fca00010e0607 */
[----:B------:R-:W4:Y:S04]  /*12540*/  @!P0 LDG.E.U8 R28, desc[UR12][R6.64] ;  /* 0x0000000c061c8981 */ /* 0x000f28000c1e1100 */
[----:B-----5:R0:W-:Y:S04]  /*12550*/  STL [R1+0x378], R29 ;  /* 0x0003781d01007387 */ /* 0x0201e80000100800 */
[----:B0-----:R-:W5:Y:S04]  /*12560*/  LDL.LU R29, [R1+0xf20] ;  /* 0x000f2000011d7983 */ /* 0x001f680000300800 */
[----:B------:R-:W2:Y:S04]  /*12570*/  LDL R3, [R1+0x3b8] ;  /* 0x0003b80001037983 */ /* 0x000ea80000100800 */
[----:B----4-:R0:W-:Y:S04]  /*12580*/  STL [R1+0x37c], R28 ;  /* 0x00037c1c01007387 */ /* 0x0101e80000100800 */
[----:B0-----:R-:W4:Y:S04]  /*12590*/  LDL.LU R28, [R1+0xf1c] ;  /* 0x000f1c00011c7983 */ /* 0x001f280000300800 */
[----:B------:R-:W3:Y:S04]  /*125a0*/  LDL R6, [R1+0x438] ;  /* 0x0004380001067983 */ /* 0x000ee80000100800 */
[----:B------:R-:W4:Y:S01]  /*125b0*/  LDL R7, [R1+0x3bc] ;  /* 0x0003bc0001077983 */ /* 0x000f220000100800 */
[C---:B--2---:R-:W-:Y:S01]  /*125c0*/  IADD3 RZ, P1, PT, R16.reuse, R3, RZ ;  /* 0x0000000310ff7210 */ /* 0x044fe20007f3e0ff */
[----:B------:R-:W-:-:S04]  /*125d0*/  IMAD.IADD R2, R16, 0x1, R3 ;  /* 0x0000000110027824 */ /* 0x000fc800078e0203 */
[----:B---3--:R-:W-:Y:S01]  /*125e0*/  IMAD.X R3, R0, 0x1, R6, P1 ;  /* 0x0000000100037824 */ /* 0x008fe200008e0606 */
[C---:B----4-:R-:W-:Y:S01]  /*125f0*/  IADD3 RZ, P2, PT, R16.reuse, R7, RZ ;  /* 0x0000000710ff7210 */ /* 0x050fe20007f5e0ff */
[----:B------:R-:W-:Y:S02]  /*12600*/  IMAD.IADD R6, R16, 0x1, R7 ;  /* 0x0000000110067824 */ /* 0x000fe400078e0207 */
[----:B------:R-:W2:Y:S01]  /*12610*/  LDL R7, [R1+0x43c] ;  /* 0x00043c0001077983 */ /* 0x000ea20000100800 */
[----:B-----5:R-:W-:Y:S02]  /*12620*/  PRMT R29, RZ, 0x7610, R29 ;  /* 0x00007610ff1d7816 */ /* 0x020fe4000000001d */
        /* <DEDUP_REMOVED lines=86> */
[C---:B------:R-:W-:Y:S02]  /*12b90*/  IADD3 RZ, P1, PT, R16.reuse, R9, RZ ;  /* 0x0000000910ff7210 */ /* 0x040fe40007f3e0ff */
[----:B------:R-:W-:Y:S01]  /*12ba0*/  PRMT R8, RZ, 0x7610, R8 ;  /* 0x00007610ff087816 */ /* 0x000fe20000000008 */
[----:B------:R-:W-:Y:S01]  /*12bb0*/  IMAD.IADD R6, R16, 0x1, R9 ;  /* 0x0000000110067824 */ /* 0x000fe200078e0209 */
[----:B---3--:R-:W-:Y:S01]  /*12bc0*/  PRMT R29, RZ, 0x7610, R29 ;  /* 0x00007610ff1d7816 */ /* 0x008fe2000000001d */
[----:B------:R-:W3:Y:S04]  /*12bd0*/  LDL R9, [R1+0x3a0] ;  /* 0x0003a00001097983 */ /* 0x000ee80000100800 */
[----:B------:R-:W5:Y:S04]  /*12be0*/  @!P0 LDG.E.U8 R8, desc[UR12][R2.64] ;  /* 0x0000000c02088981 */ /* 0x000f68000c1e1100 */
[----:B------:R-:W2:Y:S01]  /*12bf0*/  LDL R3, [R1+0x398] ;  /* 0x0003980001037983 */ /* 0x000ea20000100800 */
[----:B----4-:R-:W-:-:S05]  /*12c00*/  IMAD.X R7, R0, 0x1, R7, P1 ;  /* 0x0000000100077824 */ /* 0x010fca00008e0607 */
[----:B------:R-:W4:Y:S04]  /*12c10*/  @!P0 LDG.E.U8 R29, desc[UR12][R6.64] ;  /* 0x0000000c061d8981 */ /* 0x000f28000c1e1100 */
[----:B-----5:R0:W-:Y:S04]  /*12c20*/  STL [R1+0x34c], R8 ;  /* 0x00034c0801007387 */ /* 0x0201e80000100800 */
[----:B0-----:R-:W5:Y:S04]  /*12c30*/  LDL R8, [R1+0x470] ;  /* 0x0004700001087983 */ /* 0x001f680000100800 */
        /* <DEDUP_REMOVED lines=10> */
[----:B------:R-:W-:Y:S02]  /*12ce0*/  PRMT R5, RZ, 0x7610, R5 ;  /* 0x00007610ff057816 */ /* 0x000fe40000000005 */
[----:B------:R-:W-:-:S04]  /*12cf0*/  PRMT R27, RZ, 0x7610, R27 ;  /* 0x00007610ff1b7816 */ /* 0x000fc8000000001b */
[----:B------:R-:W3:Y:S01]  /*12d00*/  @!P0 LDG.E.U8 R5, desc[UR12][R2.64] ;  /* 0x0000000c02058981 */ /* 0x000ee2000c1e1100 */
[----:B--2---:R-:W-:-:S05]  /*12d10*/  IMAD.X R7, R0, 0x1, R7, P2 ;  /* 0x0000000100077824 */ /* 0x004fca00010e0607 */
[----:B------:R-:W2:Y:S04]  /*12d20*/  @!P0 LDG.E.U8 R27, desc[UR12][R6.64] ;  /* 0x0000000c061b8981 */ /* 0x000ea8000c1e1100 */
[----:B---3--:R-:W-:Y:S04]  /*12d30*/  STL [R1+0xdd0], R5 ;  /* 0x000dd00501007387 */ /* 0x008fe80000100800 */
[----:B--2---:R0:W-:Y:S04]  /*12d40*/  STL [R1+0x344], R27 ;  /* 0x0003441b01007387 */ /* 0x0041e80000100800 */
[----:B0-----:R-:W2:Y:S04]  /*12d50*/  LDL.LU R27, [R1+0xeec] ;  /* 0x000eec00011b7983 */ /* 0x001ea80000300800 */
[----:B------:R-:W3:Y:S04]  /*12d60*/  LDL R6, [R1+0x420] ;  /* 0x0004200001067983 */ /* 0x000ee80000100800 */
[----:B------:R-:W4:Y:S01]  /*12d70*/  LDL R7, [R1+0x478] ;  /* 0x0004780001077983 */ /* 0x000f220000100800 */
[C---:B------:R-:W-:Y:S01]  /*12d80*/  IADD3 RZ, P1, PT, R16.reuse, R9, RZ ;  /* 0x0000000910ff7210 */ /* 0x040fe20007f3e0ff */
[----:B------:R-:W-:Y:S01]  /*12d90*/  IMAD.IADD R2, R16, 0x1, R9 ;  /* 0x0000000110027824 */ /* 0x000fe200078e0209 */
[----:B------:R-:W-:Y:S01]  /*12da0*/  PRMT R29, RZ, 0x7610, R29 ;  /* 0x00007610ff1d7816 */ /* 0x000fe2000000001d */
[----:B------:R-:W2:Y:S02]  /*12db0*/  LDL R9, [R1+0x46c] ;  /* 0x00046c0001097983 */ /* 0x000ea40000100800 */
[----:B---3--:R-:W-:Y:S01]  /*12dc0*/  IMAD.X R3, R0, 0x1, R6, P1 ;  /* 0x0000000100037824 */ /* 0x008fe200008e0606 */
[----:B----4-:R-:W-:-:S04]  /*12dd0*/  IADD3 R6, P1, PT, R16, R7, RZ ;  /* 0x0000000710067210 */ /* 0x010fc80007f3e0ff */
[----:B------:R-:W3:Y:S04]  /*12de0*/  @!P0 LDG.E.U8 R29, desc[UR12][R2.64] ;  /* 0x0000000c021d8981 */ /* 0x000ee8000c1e1100 */
[----:B------:R-:W4:Y:S01]  /*12df0*/  LDL R7, [R1+0x474] ;  /* 0x0004740001077983 */ /* 0x000f220000100800 */
[----:B-----5:R-:W-:Y:S02]  /*12e00*/  IADD3 R8, P2, PT, R16, R8, RZ ;  /* 0x0000000810087210 */ /* 0x020fe40007f5e0ff */
[----:B------:R-:W-:Y:S02]  /*12e10*/  PRMT R5, RZ, 0x7610, R5 ;  /* 0x00007610ff057816 */ /* 0x000fe40000000005 */
[----:B------:R-:W-:Y:S01]  /*12e20*/  PRMT R28, RZ, 0x7610, R28 ;  /* 0x00007610ff1c7816 */ /* 0x000fe2000000001c */
[----:B--2---:R-:W-:-:S05]  /*12e30*/  IMAD.X R9, R0, 0x1, R9, P2 ;  /* 0x0000000100097824 */ /* 0x004fca00010e0609 */
[----:B------:R-:W2:Y:S04]  /*12e40*/  @!P0 LDG.E.U8 R5, desc[UR12][R8.64] ;  /* 0x0000000c08058981 */ /* 0x000ea8000c1e1100 */
[----:B---3--:R0:W-:Y:S01]  /*12e50*/  STL [R1+0x340], R29 ;  /* 0x0003401d01007387 */ /* 0x0081e20000100800 */
[----:B----4-:R-:W-:-:S05]  /*12e60*/  IMAD.X R7, R0, 0x1, R7, P1 ;  /* 0x0000000100077824 */ /* 0x010fca00008e0607 */
[----:B------:R-:W3:Y:S04]  /*12e70*/  @!P0 LDG.E.U8 R28, desc[UR12][R6.64] ;  /* 0x0000000c061c8981 */ /* 0x000ee8000c1e1100 */
[----:B0-----:R-:W4:Y:S04]  /*12e80*/  LDL.LU R29, [R1+0xee8] ;  /* 0x000ee800011d7983 */ /* 0x001f280000300800 */
[----:B------:R-:W5:Y:S04]  /*12e90*/  LDL R3, [R1+0x480] ;  /* 0x0004800001037983 */ /* 0x000f680000100800 */
[----:B------:R-:W3:Y:S04]  /*12ea0*/  LDL R9, [R1+0x488] ;  /* 0x0004880001097983 */ /* 0x000ee80000100800 */
[----:B--2---:R-:W-:Y:S01]  /*12eb0*/  STL [R1+0xdd4], R5 ;  /* 0x000dd40501007387 */ /* 0x004fe20000100800 */
[----:B-----5:R-:W-:-:S03]  /*12ec0*/  IADD3 R2, P1, PT, R16, R3, RZ ;  /* 0x0000000310027210 */ /* 0x020fc60007f3e0ff */
[----:B------:R-:W2:Y:S01]  /*12ed0*/  LDL R3, [R1+0x47c] ;  /* 0x00047c0001037983 */ /* 0x000ea20000100800 */
[----:B---3--:R-:W-:-:S03]  /*12ee0*/  IADD3 R8, P2, PT, R16, R9, RZ ;  /* 0x0000000910087210 */ /* 0x008fc60007f5e0ff */
[----:B------:R0:W-:Y:S04]  /*12ef0*/  STL [R1+0x33c], R28 ;  /* 0x00033c1c01007387 */ /* 0x0001e80000100800 */
[----:B0-----:R-:W3:Y:S04]  /*12f00*/  LDL.LU R28, [R1+0xee4] ;  /* 0x000ee400011c7983 */ /* 0x001ee80000300800 */
[----:B------:R-:W5:Y:S04]  /*12f10*/  LDL R9, [R1+0x484] ;  /* 0x0004840001097983 */ /* 0x000f680000100800 */
[----:B------:R-:W3:Y:S01]  /*12f20*/  LDL R7, [R1+0x490] ;  /* 0x0004900001077983 */ /* 0x000ee20000100800 */
[----:B------:R-:W-:-:S02]  /*12f30*/  PRMT R27, RZ, 0x7610, R27 ;  /* 0x00007610ff1b7816 */ /* 0x000fc4000000001b */
[----:B----4-:R-:W-:Y:S01]  /*12f40*/  PRMT R29, RZ, 0x7610, R29 ;  /* 0x00007610ff1d7816 */ /* 0x010fe2000000001d */
[----:B--2---:R-:W-:-:S05]  /*12f50*/  IMAD.X R3, R0, 0x1, R3, P1 ;  /* 0x0000000100037824 */ /* 0x004fca00008e0603 */
[----:B------:R0:W2:Y:S01]  /*12f60*/  @!P0 LDG.E.U8 R27, desc[UR12][R2.64] ;  /* 0x0000000c021b8981 */ /* 0x0000a2000c1e1100 */
[----:B-----5:R-:W-:Y:S01]  /*12f70*/  IMAD.X R9, R0, 0x1, R9, P2 ;  /* 0x0000000100097824 */ /* 0x020fe200010e0609 */
[----:B---3--:R-:W-:-:S04]  /*12f80*/  IADD3 R6, P1, PT, R16, R7, RZ ;  /* 0x0000000710067210 */ /* 0x008fc80007f3e0ff */
[----:B------:R1:W3:Y:S04]  /*12f90*/  @!P0 LDG.E.U8 R29, desc[UR12][R8.64] ;  /* 0x0000000c081d8981 */ /* 0x0002e8000c1e1100 */
[----:B------:R-:W4:Y:S01]  /*12fa0*/  LDL R7, [R1+0x48c] ;  /* 0x00048c0001077983 */ /* 0x000f220000100800 */
[----:B0-----:R-:W-:-:S05]  /*12fb0*/  PRMT R2, RZ, 0x7610, R2 ;  /* 0x00007610ff027816 */ /* 0x001fca0000000002 */
[----:B-1----:R-:W-:Y:S01]  /*12fc0*/  IMAD.MOV.U32 R8, RZ, RZ, R2 ;  /* 0x000000ffff087224 */ /* 0x002fe200078e0002 */
[----:B--2---:R0:W-:Y:S04]  /*12fd0*/  STL [R1+0x334], R27 ;  /* 0x0003341b01007387 */ /* 0x0041e80000100800 */
[----:B0-----:R-:W2:Y:S04]  /*12fe0*/  LDL.LU R27, [R1+0xee0] ;  /* 0x000ee000011b7983 */ /* 0x001ea80000300800 */
[----:B------:R-:W5:Y:S04]  /*12ff0*/  LDL R3, [R1+0x498] ;  /* 0x0004980001037983 */ /* 0x000f680000100800 */
[----:B---3--:R0:W-:Y:S01]  /*13000*/  STL [R1+0x338], R29 ;  /* 0x0003381d01007387 */ /* 0x0081e20000100800 */
[----:B----4-:R-:W-:-:S05]  /*13010*/  IMAD.X R7, R0, 0x1, R7, P1 ;  /* 0x0000000100077824 */ /* 0x010fca00008e0607 */
[----:B------:R-:W3:Y:S04]  /*13020*/  @!P0 LDG.E.U8 R8, desc[UR12][R6.64] ;  /* 0x0000000c06088981 */ /* 0x000ee8000c1e1100 */
[----:B0-----:R-:W4:Y:S04]  /*13030*/  LDL.LU R29, [R1+0xedc] ;  /* 0x000edc00011d7983 */ /* 0x001f280000300800 */
[----:B------:R5:W-:Y:S04]  /*13040*/  STL.S16 [R1+0x330], R2 ;  /* 0x0003300201007387 */ /* 0x000be80000100600 */
[----:B------:R-:W2:Y:S04]  /*13050*/  LDL R9, [R1+0x4a0] ;  /* 0x0004a00001097983 */ /* 0x000ea80000100800 */
[----:B------:R-:W4:Y:S01]  /*13060*/  LDL R7, [R1+0x4a8] ;  /* 0x0004a80001077983 */ /* 0x000f220000100800 */
[----:B-----5:R-:W-:-:S03]  /*13070*/  IADD3 R2, P1, PT, R16, R3, RZ ;  /* 0x0000000310027210 */ /* 0x020fc60007f3e0ff */
[----:B------:R-:W5:Y:S04]  /*13080*/  LDL R3, [R1+0x494] ;  /* 0x0004940001037983 */ /* 0x000f680000100800 */
[----:B---3--:R2:W-:Y:S02]  /*13090*/  @!P0 STL [R1+0x330], R8 ;  /* 0x0003300801008387 */ /* 0x0085e40000100800 */
[----:B--2---:R-:W-:Y:S02]  /*130a0*/  IADD3 R8, P2, PT, R16, R9, RZ ;  /* 0x0000000910087210 */ /* 0x004fe40007f5e0ff */
[----:B------:R-:W2:Y:S01]  /*130b0*/  LDL R9, [R1+0x49c] ;  /* 0x00049c0001097983 */ /* 0x000ea20000100800 */
[----:B------:R-:W-:Y:S02]  /*130c0*/  PRMT R5, RZ, 0x7610, R5 ;  /* 0x00007610ff057816 */ /* 0x000fe40000000005 */
[----:B----4-:R-:W-:Y:S01]  /*130d0*/  PRMT R29, RZ, 0x7610, R29 ;  /* 0x00007610ff1d7816 */ /* 0x010fe2000000001d */
[----:B-----5:R-:W-:Y:S01]  /*130e0*/  IMAD.X R3, R0, 0x1, R3, P1 ;  /* 0x0000000100037824 */ /* 0x020fe200008e0603 */
[----:B------:R-:W-:-:S02]  /*130f0*/  IADD3 R6, P1, PT, R16, R7, RZ ;  /* 0x0000000710067210 */ /* 0x000fc40007f3e0ff */
[----:B------:R-:W3:Y:S04]  /*13100*/  LDL R7, [R1+0x4a4] ;  /* 0x0004a40001077983 */ /* 0x000ee80000100800 */
[----:B------:R0:W4:Y:S04]  /*13110*/  @!P0 LDG.E.U8 R5, desc[UR12][R2.64] ;  /* 0x0000000c02058981 */ /* 0x000128000c1e1100 */
[----:B------:R-:W5:Y:S01]  /*13120*/  LDL R3, [R1+0x4b0] ;  /* 0x0004b00001037983 */ /* 0x000f620000100800 */
[----:B--2---:R-:W-:-:S05]  /*13130*/  IMAD.X R9, R0, 0x1, R9, P2 ;  /* 0x0000000100097824 */ /* 0x004fca00010e0609 */
[----:B------:R1:W2:Y:S01]  /*13140*/  @!P0 LDG.E.U8 R29, desc[UR12][R8.64] ;  /* 0x0000000c081d8981 */ /* 0x0002a2000c1e1100 */
[----:B0-----:R-:W-:-:S05]  /*13150*/  PRMT R2, RZ, 0x7610, R2 ;  /* 0x00007610ff027816 */ /* 0x001fca0000000002 */
[----:B-1----:R-:W-:Y:S02]  /*13160*/  IMAD.MOV.U32 R8, RZ, RZ, R2 ;  /* 0x000000ffff087224 */ /* 0x002fe400078e0002 */
[----:B---3--:R-:W-:Y:S01]  /*13170*/  IMAD.X R7, R0, 0x1, R7, P1 ;  /* 0x0000000100077824 */ /* 0x008fe200008e0607 */
[----:B----4-:R-:W-:Y:S04]  /*13180*/  STL [R1+0xdd8], R5 ;  /* 0x000dd80501007387 */ /* 0x010fe80000100800 */
[----:B------:R0:W3:Y:S04]  /*13190*/  @!P0 LDG.E.U8 R8, desc[UR12][R6.64] ;  /* 0x0000000c06088981 */ /* 0x0000e8000c1e1100 */
[----:B--2---:R1:W-:Y:S04]  /*131a0*/  STL [R1+0x32c], R29 ;  /* 0x00032c1d01007387 */ /* 0x0043e80000100800 */
[----:B-1----:R-:W2:Y:S04]  /*131b0*/  LDL.LU R29, [R1+0xed8] ;  /* 0x000ed800011d7983 */ /* 0x002ea80000300800 */
[----:B------:R5:W-:Y:S01]  /*131c0*/  STL.S16 [R1+0x328], R2 ;  /* 0x0003280201007387 */ /* 0x000be20000100600 */
[----:B------:R-:W-:-:S03]  /*131d0*/  PRMT R5, RZ, 0x7610, R5 ;  /* 0x00007610ff057816 */ /* 0x000fc60000000005 */
[----:B------:R-:W4:Y:S04]  /*131e0*/  LDL R9, [R1+0x4b8] ;  /* 0x0004b80001097983 */ /* 0x000f280000100800 */
[----:B------:R-:W2:Y:S01]  /*131f0*/  LDL R7, [R1+0x4c0] ;  /* 0x0004c00001077983 */ /* 0x000ea20000100800 */
[----:B-----5:R-:W-:-:S03]  /*13200*/  IADD3 R2, P1, PT, R16, R3, RZ ;  /* 0x0000000310027210 */ /* 0x020fc60007f3e0ff */
[----:B------:R-:W5:Y:S01]  /*13210*/  LDL R3, [R1+0x4ac] ;  /* 0x0004ac0001037983 */ /* 0x000f620000100800 */
[----:B0-----:R-:W-:Y:S01]  /*13220*/  PRMT R6, RZ, 0x7610, R6 ;  /* 0x00007610ff067816 */ /* 0x001fe20000000006 */
[----:B-----5:R-:W-:-:S05]  /*13230*/  IMAD.X R3, R0, 0x1, R3, P1 ;  /* 0x0000000100037824 */ /* 0x020fca00008e0603 */
[----:B------:R-:W5:Y:S04]  /*13240*/  @!P0 LDG.E.U8 R5, desc[UR12][R2.64] ;  /* 0x0000000c02058981 */ /* 0x000f68000c1e1100 */
[----:B---3--:R4:W-:Y:S02]  /*13250*/  @!P0 STL [R1+0x328], R8 ;  /* 0x0003280801008387 */ /* 0x0089e40000100800 */
[C---:B----4-:R-:W-:Y:S02]  /*13260*/  IADD3 R8, P2, PT, R16.reuse, R9, RZ ;  /* 0x0000000910087210 */ /* 0x050fe40007f5e0ff */
[----:B------:R-:W3:Y:S04]  /*13270*/  LDL R9, [R1+0x4b4] ;  /* 0x0004b40001097983 */ /* 0x000ee80000100800 */
[----:B------:R2:W-:Y:S04]  /*13280*/  STL.S16 [R1+0x324], R6 ;  /* 0x0003240601007387 */ /* 0x0005e80000100600 */
[----:B------:R-:W4:Y:S01]  /*13290*/  LDL R3, [R1+0x4c8] ;  /* 0x0004c80001037983 */ /* 0x000f220000100800 */
[----:B--2---:R-:W-:-:S03]  /*132a0*/  IADD3 R6, P1, PT, R16, R7, RZ ;  /* 0x0000000710067210 */ /* 0x004fc60007f3e0ff */
[----:B------:R-:W2:Y:S04]  /*132b0*/  LDL R7, [R1+0x4bc] ;  /* 0x0004bc0001077983 */ /* 0x000ea80000100800 */
[----:B-----5:R0:W-:Y:S04]  /*132c0*/  STL [R1+0xddc], R5 ;  /* 0x000ddc0501007387 */ /* 0x0201e80000100800 */
[----:B0-----:R-:W5:Y:S01]  /*132d0*/  LDL.LU R5, [R1+0x324] ;  /* 0x0003240001057983 */ /* 0x001f620000300800 */
[----:B------:R-:W-:Y:S01]  /*132e0*/  PRMT R27, RZ, 0x7610, R27 ;  /* 0x00007610ff1b7816 */ /* 0x000fe2000000001b */
[----:B---3--:R-:W-:-:S02]  /*132f0*/  IMAD.X R9, R0, 0x1, R9, P2 ;  /* 0x0000000100097824 */ /* 0x008fc400010e0609 */
[----:B--2---:R-:W-:-:S05]  /*13300*/  IMAD.X R7, R0, 0x1, R7, P1 ;  /* 0x0000000100077824 */ /* 0x004fca00008e0607 */
[----:B------:R-:W2:Y:S04]  /*13310*/  @!P0 LDG.E.U8 R27, desc[UR12][R6.64] ;  /* 0x0000000c061b8981 */ /* 0x000ea8000c1e1100 */
[----:B-----5:R-:W3:Y:S04]  /*13320*/  @!P0 LDG.E.U8 R5, desc[UR12][R8.64] ;  /* 0x0000000c08058981 */ /* 0x020ee8000c1e1100 */
[----:B------:R-:W5:Y:S01]  /*13330*/  LDL R9, [R1+0x4d0] ;  /* 0x0004d00001097983 */ /* 0x000f620000100800 */
[----:B----4-:R-:W-:-:S03]  /*13340*/  IADD3 R2, P1, PT, R16, R3, RZ ;  /* 0x0000000310027210 */ /* 0x010fc60007f3e0ff */
[----:B---3--:R-:W-:Y:S04]  /*13350*/  STL [R1+0xde0], R5 ;  /* 0x000de00501007387 */ /* 0x008fe80000100800 */
[----:B------:R-:W3:Y:S04]  /*13360*/  LDL R3, [R1+0x4c4] ;  /* 0x0004c40001037983 */ /* 0x000ee80000100800 */
[----:B--2---:R0:W-:Y:S01]  /*13370*/  STL [R1+0x320], R27 ;  /* 0x0003201b01007387 */ /* 0x0041e20000100800 */
[----:B-----5:R-:W-:-:S03]  /*13380*/  IADD3 R8, P2, PT, R16, R9, RZ ;  /* 0x0000000910087210 */ /* 0x020fc60007f5e0ff */
[----:B0-----:R-:W2:Y:S04]  /*13390*/  LDL.LU R27, [R1+0xed4] ;  /* 0x000ed400011b7983 */ /* 0x001ea80000300800 */
[----:B------:R-:W4:Y:S01]  /*133a0*/  LDL R9, [R1+0x4cc] ;  /* 0x0004cc0001097983 */ /* 0x000f220000100800 */
[----:B------:R-:W-:Y:S02]  /*133b0*/  PRMT R29, RZ, 0x7610, R29 ;  /* 0x00007610ff1d7816 */ /* 0x000fe4000000001d */
[----:B------:R-:W-:Y:S01]  /*133c0*/  PRMT R5, RZ, 0x7610, R5 ;  /* 0x00007610ff057816 */ /* 0x000fe20000000005 */
[----:B------:R-:W5:Y:S01]  /*133d0*/  LDL R7, [R1+0x4d8] ;  /* 0x0004d80001077983 */ /* 0x000f620000100800 */
[----:B---3--:R-:W-:-:S05]  /*133e0*/  IMAD.X R3, R0, 0x1, R3, P1 ;  /* 0x0000000100037824 */ /* 0x008fca00008e0603 */
[----:B------:R0:W3:Y:S01]  /*133f0*/  @!P0 LDG.E.U8 R29, desc[UR12][R2.64] ;  /* 0x0000000c021d8981 */ /* 0x0000e2000c1e1100 */
[----:B----4-:R-:W-:-:S05]  /*13400*/  IMAD.X R9, R0, 0x1, R9, P2 ;  /* 0x0000000100097824 */ /* 0x010fca00010e0609 */
[----:B------:R-:W4:Y:S01]  /*13410*/  @!P0 LDG.E.U8 R5, desc[UR12][R8.64] ;  /* 0x0000000c08058981 */ /* 0x000f22000c1e1100 */
[----:B-----5:R-:W-:Y:S02]  /*13420*/  IADD3 R6, P1, PT, R16, R7, RZ ;  /* 0x0000000710067210 */ /* 0x020fe40007f3e0ff */
[----:B0-----:R-:W-:Y:S01]  /*13430*/  PRMT R2, RZ, 0x7610, R2 ;  /* 0x00007610ff027816 */ /* 0x001fe20000000002 */
[----:B------:R-:W5:Y:S04]  /*13440*/  LDL R7, [R1+0x4d4] ;  /* 0x0004d40001077983 */ /* 0x000f680000100800 */
[----:B---3--:R0:W-:Y:S04]  /*13450*/  STL [R1+0x31c], R29 ;  /* 0x00031c1d01007387 */ /* 0x0081e80000100800 */
[----:B0-----:R-:W3:Y:S04]  /*13460*/  LDL.LU R29, [R1+0xed0] ;  /* 0x000ed000011d7983 */ /* 0x001ee80000300800 */
[----:B------:R-:W2:Y:S04]  /*13470*/  LDL R3, [R1+0x4e0] ;  /* 0x0004e00001037983 */ /* 0x000ea80000100800 */
[----:B------:R-:W2:Y:S04]  /*13480*/  LDL R9, [R1+0x4e8] ;  /* 0x0004e80001097983 */ /* 0x000ea80000100800 */
[----:B------:R-:W-:Y:S04]  /*13490*/  STL.S16 [R1+0x318], R2 ;  /* 0x0003180201007387 */ /* 0x000fe80000100600 */
[----:B----4-:R0:W-:Y:S04]  /*134a0*/  STL [R1+0xde4], R5 ;  /* 0x000de40501007387 */ /* 0x0101e80000100800 */
[----:B0-----:R-:W4:Y:S01]  /*134b0*/  LDL.LU R5, [R1+0x318] ;  /* 0x0003180001057983 */ /* 0x001f220000300800 */
[----:B-----5:R-:W-:-:S05]  /*134c0*/  IMAD.X R7, R0, 0x1, R7, P1 ;  /* 0x0000000100077824 */ /* 0x020fca00008e0607 */
[----:B----4-:R-:W4:Y:S01]  /*134d0*/  @!P0 LDG.E.U8 R5, desc[UR12][R6.64] ;  /* 0x0000000c06058981 */ /* 0x010f22000c1e1100 */
[----:B--2---:R-:W-:-:S03]  /*134e0*/  IADD3 R2, P1, PT, R16, R3, RZ ;  /* 0x0000000310027210 */ /* 0x004fc60007f3e0ff */
[----:B------:R-:W2:Y:S01]  /*134f0*/  LDL R3, [R1+0x4dc] ;  /* 0x0004dc0001037983 */ /* 0x000ea20000100800 */
[----:B------:R-:W-:-:S03]  /*13500*/  IADD3 R8, P2, PT, R16, R9, RZ ;  /* 0x0000000910087210 */ /* 0x000fc60007f5e0ff */
[----:B------:R-:W5:Y:S04]  /*13510*/  LDL R7, [R1+0x4f0] ;  /* 0x0004f00001077983 */ /* 0x000f680000100800 */
[----:B----4-:R0:W-:Y:S04]  /*13520*/  STL [R1+0xde8], R5 ;  /* 0x000de80501007387 */ /* 0x0101e80000100800 */
[----:B------:R-:W4:Y:S01]  /*13530*/  LDL R9, [R1+0x4e4] ;  /* 0x0004e40001097983 */ /* 0x000f220000100800 */
[----:B------:R-:W-:Y:S01]  /*13540*/  PRMT R27, RZ, 0x7610, R27 ;  /* 0x00007610ff1b7816 */ /* 0x000fe2000000001b */
[----:B--2---:R-:W-:Y:S01]  /*13550*/  IMAD.X R3, R0, 0x1, R3, P1 ;  /* 0x0000000100037824 */ /* 0x004fe200008e0603 */
[----:B---3--:R-:W-:-:S02]  /*13560*/  PRMT R29, RZ, 0x7610, R29 ;  /* 0x00007610ff1d7816 */ /* 0x008fc4000000001d */
[----:B-----5:R-:W-:Y:S02]  /*13570*/  IADD3 R6, P1, PT, R16, R7, RZ ;  /* 0x0000000710067210 */ /* 0x020fe40007f3e0ff */
[----:B------:R-:W2:Y:S04]  /*13580*/  @!P0 LDG.E.U8 R27, desc[UR12][R2.64] ;  /* 0x0000000c021b8981 */ /* 0x000ea8000c1e1100 */
[----:B------:R-:W3:Y:S01]  /*13590*/  LDL R7, [R1+0x4ec] ;  /* 0x0004ec0001077983 */ /* 0x000ee20000100800 */
[----:B----4-:R-:W-:-:S05]  /*135a0*/  IMAD.X R9, R0, 0x1, R9, P2 ;  /* 0x0000000100097824 */ /* 0x010fca00010e0609 */
[----:B------:R-:W4:Y:S01]  /*135b0*/  @!P0 LDG.E.U8 R29, desc[UR12][R8.64] ;  /* 0x0000000c081d8981 */ /* 0x000f22000c1e1100 */
[----:B0-----:R-:W-:-:S03]  /*135c0*/  PRMT R5, RZ, 0x7610, R5 ;  /* 0x00007610ff057816 */ /* 0x001fc60000000005 */
[----:B--2---:R0:W-:Y:S01]  /*135d0*/  STL [R1+0x310], R27 ;  /* 0x0003101b01007387 */ /* 0x0041e20000100800 */
[----:B---3--:R-:W-:-:S05]  /*135e0*/  IMAD.X R7, R0, 0x1, R7, P1 ;  /* 0x0000000100077824 */ /* 0x008fca00008e0607 */
[----:B------:R-:W2:Y:S04]  /*135f0*/  @!P0 LDG.E.U8 R5, desc[UR12][R6.64] ;  /* 0x0000000c06058981 */ /* 0x000ea8000c1e1100 */
[----:B0-----:R-:W3:Y:S04]  /*13600*/  LDL.LU R27, [R1+0xecc] ;  /* 0x000ecc00011b7983 */ /* 0x001ee80000300800 */
[----:B------:R-:W5:Y:S04]  /*13610*/  LDL R3, [R1+0x4f8] ;  /* 0x0004f80001037983 */ /* 0x000f680000100800 */
[----:B----4-:R0:W-:Y:S04]  /*13620*/  STL [R1+0x314], R29 ;  /* 0x0003141d01007387 */ /* 0x0101e80000100800 */
[----:B0-----:R-:W4:Y:S04]  /*13630*/  LDL.LU R29, [R1+0xec8] ;  /* 0x000ec800011d7983 */ /* 0x001f280000300800 */
[----:B------:R-:W3:Y:S04]  /*13640*/  LDL R9, [R1+0x500] ;  /* 0x0005000001097983 */ /* 0x000ee80000100800 */
[----:B------:R-:W4:Y:S01]  /*13650*/  LDL R7, [R1+0x508] ;  /* 0x0005080001077983 */ /* 0x000f220000100800 */
[----:B-----5:R-:W-:-:S03]  /*13660*/  IADD3 R2, P1, PT, R16, R3, RZ ;  /* 0x0000000310027210 */ /* 0x020fc60007f3e0ff */
[----:B------:R-:W5:Y:S04]  /*13670*/  LDL R3, [R1+0x4f4] ;  /* 0x0004f40001037983 */ /* 0x000f680000100800 */
[----:B--2---:R0:W-:Y:S01]  /*13680*/  STL [R1+0xdec], R5 ;  /* 0x000dec0501007387 */ /* 0x0041e20000100800 */
[----:B---3--:R-:W-:-:S03]  /*13690*/  IADD3 R8, P2, PT, R16, R9, RZ ;  /* 0x0000000910087210 */ /* 0x008fc60007f5e0ff */
[----:B------:R-:W2:Y:S01]  /*136a0*/  LDL R9, [R1+0x4fc] ;  /* 0x0004fc0001097983 */ /* 0x000ea20000100800 */
[----:B0-----:R-:W-:Y:S02]  /*136b0*/  PRMT R5, RZ, 0x7610, R5 ;  /* 0x00007610ff057816 */ /* 0x001fe40000000005 */
[----:B----4-:R-:W-:Y:S01]  /*136c0*/  PRMT R29, RZ, 0x7610, R29 ;  /* 0x00007610ff1d7816 */ /* 0x010fe2000000001d */
[----:B-----5:R-:W-:Y:S01]  /*136d0*/  IMAD.X R3, R0, 0x1, R3, P1 ;  /* 0x0000000100037824 */ /* 0x020fe200008e0603 */
[----:B------:R-:W-:Y:S02]  /*136e0*/  IADD3 R6, P1, PT, R16, R7, RZ ;  /* 0x0000000710067210 */ /* 0x000fe40007f3e0ff */
[----:B------:R-:W3:Y:S04]  /*136f0*/  LDL R7, [R1+0x504] ;  /* 0x0005040001077983 */ /* 0x000ee80000100800 */
[----:B------:R0:W4:Y:S04]  /*13700*/  @!P0 LDG.E.U8 R5, desc[UR12][R2.64] ;  /* 0x0000000c02058981 */ /* 0x000128000c1e1100 */
[----:B------:R-:W5:Y:S01]  /*13710*/  LDL R3, [R1+0x510] ;  /* 0x0005100001037983 */ /* 0x000f620000100800 */
[----:B--2---:R-:W-:-:S05]  /*13720*/  IMAD.X R9, R0, 0x1, R9, P2 ;  /* 0x0000000100097824 */ /* 0x004fca00010e0609 */
[----:B------:R1:W2:Y:S01]  /*13730*/  @!P0 LDG.E.U8 R29, desc[UR12][R8.64] ;  /* 0x0000000c081d8981 */ /* 0x0002a2000c1e1100 */
[----:B0-----:R-:W-:Y:S01]  /*13740*/  PRMT R2, RZ, 0x7610, R2 ;  /* 0x00007610ff027816 */ /* 0x001fe20000000002 */
[----:B---3--:R-:W-:Y:S02]  /*13750*/  IMAD.X R7, R0, 0x1, R7, P1 ;  /* 0x0000000100077824 */ /* 0x008fe400008e0607 */
[----:B----4-:R-:W-:Y:S02]  /*13760*/  STL [R1+0xdf0], R5 ;  /* 0x000df00501007387 */ /* 0x010fe40000100800 */
[----:B-1----:R-:W-:-:S06]  /*13770*/  IMAD.MOV.U32 R8, RZ, RZ, R2 ;  /* 0x000000ffff087224 */ /* 0x002fcc00078e0002 */
        /* <DEDUP_REMOVED lines=21> */
[----:B---3--:R-:W-:-:S05]  /*138d0*/  IMAD.X R9, R0, 0x1, R9, P2 ;  /* 0x0000000100097824 */ /* 0x008fca00010e0609 */
[----:B-----5:R-:W3:Y:S01]  /*138e0*/  @!P0 LDG.E.U8 R5, desc[UR12][R8.64] ;  /* 0x0000000c08058981 */ /* 0x020ee2000c1e1100 */
[----:B------:R-:W-:Y:S01]  /*138f0*/  PRMT R29, RZ, 0x7610, R29 ;  /* 0x00007610ff1d7816 */ /* 0x000fe2000000001d */
[----:B--2---:R-:W-:Y:S01]  /*13900*/  IMAD.X R7, R0, 0x1, R7, P1 ;  /* 0x0000000100077824 */ /* 0x004fe200008e0607 */
[----:B----4-:R-:W-:-:S04]  /*13910*/  IADD3 R2, P1, PT, R16, R3, RZ ;  /* 0x0000000310027210 */ /* 0x010fc80007f3e0ff */
[----:B------:R-:W2:Y:S04]  /*13920*/  @!P0 LDG.E.U8 R29, desc[UR12][R6.64] ;  /* 0x0000000c061d8981 */ /* 0x000ea8000c1e1100 */
[----:B------:R-:W4:Y:S04]  /*13930*/  LDL R9, [R1+0x538] ;  /* 0x0005380001097983 */ /* 0x000f280000100800 */
[----:B---3--:R0:W-:Y:S04]  /*13940*/  STL [R1+0xdf8], R5 ;  /* 0x000df80501007387 */ /* 0x0081e80000100800 */
[----:B------:R-:W3:Y:S04]  /*13950*/  LDL R3, [R1+0x52c] ;  /* 0x00052c0001037983 */ /* 0x000ee80000100800 */
[----:B--2---:R1:W-:Y:S01]  /*13960*/  STL [R1+0x300], R29 ;  /* 0x0003001d01007387 */ /* 0x0043e20000100800 */
[----:B0-----:R-:W-:-:S03]  /*13970*/  PRMT R5, RZ, 0x7610, R5 ;  /* 0x00007610ff057816 */ /* 0x001fc60000000005 */
[----:B-1----:R-:W2:Y:S04]  /*13980*/  LDL.LU R29, [R1+0xec0] ;  /* 0x000ec000011d7983 */ /* 0x002ea80000300800 */
[----:B------:R-:W5:Y:S01]  /*13990*/  LDL R7, [R1+0x540] ;  /* 0x0005400001077983 */ /* 0x000f620000100800 */
[----:B---3--:R-:W-:-:S05]  /*139a0*/  IMAD.X R3, R0, 0x1, R3, P1 ;  /* 0x0000000100037824 */ /* 0x008fca00008e0603 */
[----:B------:R-:W3:Y:S01]  /*139b0*/  @!P0 LDG.E.U8 R5, desc[UR12][R2.64] ;  /* 0x0000000c02058981 */ /* 0x000ee2000c1e1100 */
[----:B------:R-:W-:Y:S02]  /*139c0*/  PRMT R6, RZ, 0x7610, R6 ;  /* 0x00007610ff067816 */ /* 0x000fe40000000006 */
[C---:B----4-:R-:W-:Y:S02]  /*139d0*/  IADD3 R8, P2, PT, R16.reuse, R9, RZ ;  /* 0x0000000910087210 */ /* 0x050fe40007f5e0ff */
[----:B------:R-:W4:Y:S04]  /*139e0*/  LDL R9, [R1+0x534] ;  /* 0x0005340001097983 */ /* 0x000f280000100800 */
[----:B------:R5:W-:Y:S04]  /*139f0*/  STL.S16 [R1+0x2fc], R6 ;  /* 0x0002fc0601007387 */ /* 0x000be80000100600 */
[----:B------:R-:W2:Y:S01]  /*13a00*/  LDL R3, [R1+0x548] ;  /* 0x0005480001037983 */ /* 0x000ea20000100800 */
[----:B-----5:R-:W-:-:S03]  /*13a10*/  IADD3 R6, P1, PT, R16, R7, RZ ;  /* 0x0000000710067210 */ /* 0x020fc60007f3e0ff */
[----:B------:R-:W5:Y:S04]  /*13a20*/  LDL R7, [R1+0x53c] ;  /* 0x00053c0001077983 */ /* 0x000f680000100800 */
[----:B---3--:R0:W-:Y:S04]  /*13a30*/  STL [R1+0xdfc], R5 ;  /* 0x000dfc0501007387 */ /* 0x0081e80000100800 */
[----:B0-----:R-:W3:Y:S01]  /*13a40*/  LDL.LU R5, [R1+0x2fc] ;  /* 0x0002fc0001057983 */ /* 0x001ee20000300800 */
[C---:B----4-:R-:W-:Y:S01]  /*13a50*/  IMAD.X R9, R0.reuse, 0x1, R9, P2 ;  /* 0x0000000100097824 */ /* 0x050fe200010e0609 */
[----:B------:R-:W-:Y:S01]  /*13a60*/  PRMT R27, RZ, 0x7610, R27 ;  /* 0x00007610ff1b7816 */ /* 0x000fe2000000001b */
[----:B-----5:R-:W-:-:S05]  /*13a70*/  IMAD.X R7, R0, 0x1, R7, P1 ;  /* 0x0000000100077824 */ /* 0x020fca00008e0607 */
[----:B------:R-:W4:Y:S04]  /*13a80*/  @!P0 LDG.E.U8 R27, desc[UR12][R6.64] ;  /* 0x0000000c061b8981 */ /* 0x000f28000c1e1100 */
[----:B---3--:R-:W3:Y:S04]  /*13a90*/  @!P0 LDG.E.U8 R5, desc[UR12][R8.64] ;  /* 0x0000000c08058981 */ /* 0x008ee8000c1e1100 */
[----:B------:R-:W5:Y:S01]  /*13aa0*/  LDL R9, [R1+0x550] ;  /* 0x0005500001097983 */ /* 0x000f620000100800 */
[----:B--2---:R-:W-:-:S03]  /*13ab0*/  IADD3 R2, P1, PT, R16, R3, RZ ;  /* 0x0000000310027210 */ /* 0x004fc60007f3e0ff */
[----:B---3--:R-:W-:Y:S04]  /*13ac0*/  STL [R1+0xe00], R5 ;  /* 0x000e000501007387 */ /* 0x008fe80000100800 */
[----:B------:R-:W2:Y:S04]  /*13ad0*/  LDL R3, [R1+0x544] ;  /* 0x0005440001037983 */ /* 0x000ea80000100800 */
[----:B----4-:R0:W-:Y:S01]  /*13ae0*/  STL [R1+0x2f8], R27 ;  /* 0x0002f81b01007387 */ /* 0x0101e20000100800 */
[----:B-----5:R-:W-:-:S03]  /*13af0*/  IADD3 R8, P2, PT, R16, R9, RZ ;  /* 0x0000000910087210 */ /* 0x020fc60007f5e0ff */
[----:B0-----:R-:W3:Y:S04]  /*13b00*/  LDL.LU R27, [R1+0xebc] ;  /* 0x000ebc00011b7983 */ /* 0x001ee80000300800 */
[----:B------:R-:W4:Y:S01]  /*13b10*/  LDL R9, [R1+0x54c] ;  /* 0x00054c0001097983 */ /* 0x000f220000100800 */
[----:B------:R-:W-:Y:S02]  /*13b20*/  PRMT R29, RZ, 0x7610, R29 ;  /* 0x00007610ff1d7816 */ /* 0x000fe4000000001d */
[----:B------:R-:W-:Y:S01]  /*13b30*/  PRMT R5, RZ, 0x7610, R5 ;  /* 0x00007610ff057816 */ /* 0x000fe20000000005 */
[----:B------:R-:W5:Y:S01]  /*13b40*/  LDL R7, [R1+0x558] ;  /* 0x0005580001077983 */ /* 0x000f620000100800 */
[----:B--2---:R-:W-:-:S05]  /*13b50*/  IMAD.X R3, R0, 0x1, R3, P1 ;  /* 0x0000000100037824 */ /* 0x004fca00008e0603 */
[----:B------:R0:W2:Y:S01]  /*13b60*/  @!P0 LDG.E.U8 R29, desc[UR12][R2.64] ;  /* 0x0000000c021d8981 */ /* 0x0000a2000c1e1100 */
[----:B----4-:R-:W-:-:S05]  /*13b70*/  IMAD.X R9, R0, 0x1, R9, P2 ;  /* 0x0000000100097824 */ /* 0x010fca00010e0609 */
[----:B------:R-:W4:Y:S01]  /*13b80*/  @!P0 LDG.E.U8 R5, desc[UR12][R8.64] ;  /* 0x0000000c08058981 */ /* 0x000f22000c1e1100 */
[----:B-----5:R-:W-:Y:S02]  /*13b90*/  IADD3 R6, P1, PT, R16, R7, RZ ;  /* 0x0000000710067210 */ /* 0x020fe40007f3e0ff */
[----:B0-----:R-:W-:Y:S01]  /*13ba0*/  PRMT R2, RZ, 0x7610, R2 ;  /* 0x00007610ff027816 */ /* 0x001fe20000000002 */
[----:B------:R-:W5:Y:S04]  /*13bb0*/  LDL R7, [R1+0x554] ;  /* 0x0005540001077983 */ /* 0x000f680000100800 */
[----:B--2---:R0:W-:Y:S04]  /*13bc0*/  STL [R1+0x2f4], R29 ;  /* 0x0002f41d01007387 */ /* 0x0041e80000100800 */
[----:B0-----:R-:W2:Y:S04]  /*13bd0*/  LDL.LU R29, [R1+0xeb8] ;  /* 0x000eb800011d7983 */ /* 0x001ea80000300800 */
        /* <DEDUP_REMOVED lines=13> */
[----:B---3--:R-:W-:Y:S01]  /*13cb0*/  PRMT R27, RZ, 0x7610, R27 ;  /* 0x00007610ff1b7816 */ /* 0x008fe2000000001b */
[----:B--2---:R-:W-:Y:S01]  /*13cc0*/  IMAD.X R3, R0, 0x1, R3, P1 ;  /* 0x0000000100037824 */ /* 0x004fe200008e0603 */
[----:B------:R-:W-:-:S02]  /*13cd0*/  PRMT R29, RZ, 0x7610, R29 ;  /* 0x00007610ff1d7816 */ /* 0x000fc4000000001d */
        /* <DEDUP_REMOVED lines=33> */
[----:B------:R-:W3:Y:S04]  /*13ef0*/  @!P0 LDG.E.U8 R8, desc[UR12][R6.64] ;  /* 0x0000000c06088981 */ /* 0x000ee8000c1e1100 */
[----:B--2---:R0:W-:Y:S04]  /*13f00*/  STL [R1+0x2e4], R29 ;  /* 0x0002e41d01007387 */ /* 0x0041e80000100800 */
[----:B0-----:R-:W2:Y:S04]  /*13f10*/  LDL.LU R29, [R1+0xeac] ;  /* 0x000eac00011d7983 */ /* 0x001ea80000300800 */
[----:B------:R5:W-:Y:S04]  /*13f20*/  STL.S16 [R1+0x2e0], R2 ;  /* 0x0002e00201007387 */ /* 0x000be80000100600 */
[----:B------:R-:W4:Y:S04]  /*13f30*/  LDL R9, [R1+0x598] ;  /* 0x0005980001097983 */ /* 0x000f280000100800 */
[----:B------:R-:W4:Y:S01]  /*13f40*/  LDL R7, [R1+0x5a0] ;  /* 0x0005a00001077983 */ /* 0x000f220000100800 */
[----:B-----5:R-:W-:-:S03]  /*13f50*/  IADD3 R2, P1, PT, R16, R3, RZ ;  /* 0x0000000310027210 */ /* 0x020fc60007f3e0ff */
[----:B------:R-:W5:Y:S04]  /*13f60*/  LDL R3, [R1+0x58c] ;  /* 0x00058c0001037983 */ /* 0x000f680000100800 */
[----:B---3--:R4:W-:Y:S01]  /*13f70*/  @!P0 STL [R1+0x2e0], R8 ;  /* 0x0002e00801008387 */ /* 0x0089e20000100800 */
[----:B--2---:R-:W-:Y:S02]  /*13f80*/  PRMT R29, RZ, 0x7610, R29 ;  /* 0x00007610ff1d7816 */ /* 0x004fe4000000001d */
[----:B----4-:R-:W-:Y:S02]  /*13f90*/  IADD3 R8, P2, PT, R16, R9, RZ ;  /* 0x0000000910087210 */ /* 0x010fe40007f5e0ff */
[----:B------:R-:W2:Y:S01]  /*13fa0*/  LDL R9, [R1+0x594] ;  /* 0x0005940001097983 */ /* 0x000ea20000100800 */
[----:B-----5:R-:W-:Y:S01]  /*13fb0*/  IMAD.X R3, R0, 0x1, R3, P1 ;  /* 0x0000000100037824 */ /* 0x020fe200008e0603 */
[----:B------:R-:W-:-:S02]  /*13fc0*/  IADD3 R6, P1, PT, R16, R7, RZ ;  /* 0x0000000710067210 */ /* 0x000fc40007f3e0ff */
[----:B------:R-:W3:Y:S04]  /*13fd0*/  LDL R7, [R1+0x59c] ;  /* 0x00059c0001077983 */ /* 0x000ee80000100800 */
[----:B------:R-:W4:Y:S01]  /*13fe0*/  @!P0 LDG.E.U8 R29, desc[UR12][R2.64] ;  /* 0x0000000c021d8981 */ /* 0x000f22000c1e1100 */
[----:B------:R-:W-:Y:S02]  /*13ff0*/  PRMT R5, RZ, 0x7610, R5 ;  /* 0x00007610ff057816 */ /* 0x000fe40000000005 */
[----:B------:R-:W-:Y:S01]  /*14000*/  PRMT R27, RZ, 0x7610, R27 ;  /* 0x00007610ff1b7816 */ /* 0x000fe2000000001b */
[----:B--2---:R-:W-:-:S05]  /*14010*/  IMAD.X R9, R0, 0x1, R9, P2 ;  /* 0x0000000100097824 */ /* 0x004fca00010e0609 */
[----:B------:R-:W2:Y:S01]  /*14020*/  @!P0 LDG.E.U8 R5, desc[UR12][R8.64] ;  /* 0x0000000c08058981 */ /* 0x000ea2000c1e1100 */
[----:B---3--:R-:W-:-:S03]  /*14030*/  IMAD.X R7, R0, 0x1, R7, P1 ;  /* 0x0000000100077824 */ /* 0x008fc600008e0607 */
[----:B----4-:R0:W-:Y:S04]  /*14040*/  STL [R1+0x2dc], R29 ;  /* 0x0002dc1d01007387 */ /* 0x0101e80000100800 */
        /* <DEDUP_REMOVED lines=10> */
[----:B------:R-:W5:Y:S01]  /*140f0*/  LDL R9, [R1+0x5ac] ;  /* 0x0005ac0001097983 */ /* 0x000f620000100800 */
[----:B----4-:R-:W-:Y:S02]  /*14100*/  PRMT R29, RZ, 0x7610, R29 ;  /* 0x00007610ff1d7816 */ /* 0x010fe4000000001d */
[----:B------:R-:W-:Y:S01]  /*14110*/  PRMT R5, RZ, 0x7610, R5 ;  /* 0x00007610ff057816 */ /* 0x000fe20000000005 */
[----:B------:R-:W4:Y:S01]  /*14120*/  LDL R7, [R1+0x5b8] ;  /* 0x0005b80001077983 */ /* 0x000f220000100800 */
[----:B--2---:R-:W-:-:S05]  /*14130*/  IMAD.X R3, R0, 0x1, R3, P1 ;  /* 0x0000000100037824 */ /* 0x004fca00008e0603 */
[----:B------:R0:W2:Y:S01]  /*14140*/  @!P0 LDG.E.U8 R29, desc[UR12][R2.64] ;  /* 0x0000000c021d8981 */ /* 0x0000a2000c1e1100 */
[----:B-----5:R-:W-:-:S05]  /*14150*/  IMAD.X R9, R0, 0x1, R9, P2 ;  /* 0x0000000100097824 */ /* 0x020fca00010e0609 */
[----:B------:R-:W5:Y:S01]  /*14160*/  @!P0 LDG.E.U8 R5, desc[UR12][R8.64] ;  /* 0x0000000c08058981 */ /* 0x000f62000c1e1100 */
[----:B----4-:R-:W-:Y:S02]  /*14170*/  IADD3 R6, P1, PT, R16, R7, RZ ;  /* 0x0000000710067210 */ /* 0x010fe40007f3e0ff */
[----:B0-----:R-:W-:Y:S01]  /*14180*/  PRMT R2, RZ, 0x7610, R2 ;  /* 0x00007610ff027816 */ /* 0x001fe20000000002 */
[----:B------:R-:W4:Y:S04]  /*14190*/  LDL R7, [R1+0x5b4] ;  /* 0x0005b40001077983 */ /* 0x000f280000100800 */
[----:B--2---:R0:W-:Y:S04]  /*141a0*/  STL [R1+0x2d0], R29 ;  /* 0x0002d01d01007387 */ /* 0x0041e80000100800 */
[----:B0-----:R-:W2:Y:S04]  /*141b0*/  LDL.LU R29, [R1+0xea0] ;  /* 0x000ea000011d7983 */ /* 0x001ea80000300800 */
[----:B------:R-:W2:Y:S04]  /*141c0*/  LDL R3, [R1+0x5c0] ;  /* 0x0005c00001037983 */ /* 0x000ea80000100800 */
[----:B------:R-:W2:Y:S04]  /*141d0*/  LDL R9, [R1+0x5d0] ;  /* 0x0005d00001097983 */ /* 0x000ea80000100800 */
[----:B------:R-:W-:Y:S04]  /*141e0*/  STL.S16 [R1+0x2cc], R2 ;  /* 0x0002cc0201007387 */ /* 0x000fe80000100600 */
[----:B-----5:R0:W-:Y:S04]  /*141f0*/  STL [R1+0xe18], R5 ;  /* 0x000e180501007387 */ /* 0x0201e80000100800 */
[----:B0-----:R-:W5:Y:S01]  /*14200*/  LDL.LU R5, [R1+0x2cc] ;  /* 0x0002cc0001057983 */ /* 0x001f620000300800 */
[----:B----4-:R-:W-:-:S05]  /*14210*/  IMAD.X R7, R0, 0x1, R7, P1 ;  /* 0x0000000100077824 */ /* 0x010fca00008e0607 */
[----:B-----5:R-:W4:Y:S01]  /*14220*/  @!P0 LDG.E.U8 R5, desc[UR12][R6.64] ;  /* 0x0000000c06058981 */ /* 0x020f22000c1e1100 */
        /* <DEDUP_REMOVED lines=26> */
[----:B--2---:R-:W-:Y:S01]  /*143d0*/  STL [R1+0xe20], R5 ;  /* 0x000e200501007387 */ /* 0x004fe20000100800 */
[----:B---3--:R-:W-:-:S03]  /*143e0*/  IADD3 R8, P2, PT, R16, R9, RZ ;  /* 0x0000000910087210 */ /* 0x008fc60007f5e0ff */
[----:B------:R-:W2:Y:S01]  /*143f0*/  LDL R9, [R1+0x5e4] ;  /* 0x0005e40001097983 */ /* 0x000ea20000100800 */
[----:B------:R-:W-:Y:S02]  /*14400*/  PRMT R27, RZ, 0x7610, R27 ;  /* 0x00007610ff1b7816 */ /* 0x000fe4000000001b */
[----:B----4-:R-:W-:Y:S01]  /*14410*/  PRMT R29, RZ, 0x7610, R29 ;  /* 0x00007610ff1d7816 */ /* 0x010fe2000000001d */
[----:B-----5:R-:W-:Y:S01]  /*14420*/  IMAD.X R3, R0, 0x1, R3, P1 ;  /* 0x0000000100037824 */ /* 0x020fe200008e0603 */
[----:B------:R-:W-:Y:S02]  /*14430*/  IADD3 R6, P1, PT, R16, R7, RZ ;  /* 0x0000000710067210 */ /* 0x000fe40007f3e0ff */
[----:B------:R-:W3:Y:S04]  /*14440*/  LDL R7, [R1+0x5ec] ;  /* 0x0005ec0001077983 */ /* 0x000ee80000100800 */
[----:B------:R0:W4:Y:S01]  /*14450*/  @!P0 LDG.E.U8 R27, desc[UR12][R2.64] ;  /* 0x0000000c021b8981 */ /* 0x000122000c1e1100 */
[----:B--2---:R-:W-:-:S05]  /*14460*/  IMAD.X R9, R0, 0x1, R9, P2 ;  /* 0x0000000100097824 */ /* 0x004fca00010e0609 */
[----:B------:R1:W2:Y:S01]  /*14470*/  @!P0 LDG.E.U8 R29, desc[UR12][R8.64] ;  /* 0x0000000c081d8981 */ /* 0x0002a2000c1e1100 */
[----:B0-----:R-:W-:Y:S01]  /*14480*/  PRMT R2, RZ, 0x7610, R2 ;  /* 0x00007610ff027816 */ /* 0x001fe20000000002 */
[----:B---3--:R-:W-:Y:S02]  /*14490*/  IMAD.X R7, R0, 0x1, R7, P1 ;  /* 0x0000000100077824 */ /* 0x008fe400008e0607 */
[----:B----4-:R0:W-:Y:S02]  /*144a0*/  STL [R1+0x2bc], R27 ;  /* 0x0002bc1b01007387 */ /* 0x0101e40000100800 */
[----:B-1----:R-:W-:-:S06]  /*144b0*/  IMAD.MOV.U32 R8, RZ, RZ, R2 ;  /* 0x000000ffff087224 */ /* 0x002fcc00078e0002 */
[----:B------:R-:W3:Y:S04]  /*144c0*/  @!P0 LDG.E.U8 R8, desc[UR12][R6.64] ;  /* 0x0000000c06088981 */ /* 0x000ee8000c1e1100 */
[----:B0-----:R-:W4:Y:S04]  /*144d0*/  LDL.LU R27, [R1+0xe94] ;  /* 0x000e9400011b7983 */ /* 0x001f280000300800 */
[----:B------:R-:W5:Y:S04]  /*144e0*/  LDL R3, [R1+0x5f8] ;  /* 0x0005f80001037983 */ /* 0x000f680000100800 */
[----:B--2---:R0:W-:Y:S04]  /*144f0*/  STL [R1+0x2c0], R29 ;  /* 0x0002c01d01007387 */ /* 0x0041e80000100800 */
[----:B0-----:R-:W2:Y:S04]  /*14500*/  LDL.LU R29, [R1+0xe90] ;  /* 0x000e9000011d7983 */ /* 0x001ea80000300800 */
        /* <DEDUP_REMOVED lines=8> */
[----:B----4-:R-:W-:Y:S02]  /*14590*/  PRMT R27, RZ, 0x7610, R27 ;  /* 0x00007610ff1b7816 */ /* 0x010fe4000000001b */
[----:B------:R-:W-:Y:S01]  /*145a0*/  PRMT R29, RZ, 0x7610, R29 ;  /* 0x00007610ff1d7816 */ /* 0x000fe2000000001d */
[----:B-----5:R-:W-:Y:S01]  /*145b0*/  IMAD.X R3, R0, 0x1, R3, P1 ;  /* 0x0000000100037824 */ /* 0x020fe200008e0603 */
[----:B------:R-:W-:-:S02]  /*145c0*/  IADD3 R6, P1, PT, R16, R7, RZ ;  /* 0x0000000710067210 */ /* 0x000fc40007f3e0ff */
        /* <DEDUP_REMOVED lines=47> */
[----:B------:R-:W-:Y:S01]  /*148c0*/  PRMT R29, RZ, 0x7610, R29 ;  /* 0x00007610ff1d7816 */ /* 0x000fe2000000001d */
[----:B-----5:R-:W-:Y:S01]  /*148d0*/  IMAD.X R3, R0, 0x1, R3, P1 ;  /* 0x0000000100037824 */ /* 0x020fe200008e0603 */
[----:B----4-:R-:W-:-:S02]  /*148e0*/  IADD3 R6, P1, PT, R16, R7, RZ ;  /* 0x0000000710067210 */ /* 0x010fc40007f3e0ff */
[----:B------:R-:W3:Y:S04]  /*148f0*/  LDL R7, [R1+0x634] ;  /* 0x0006340001077983 */ /* 0x000ee80000100800 */
[----:B------:R0:W4:Y:S01]  /*14900*/  @!P0 LDG.E.U8 R14, desc[UR12][R2.64] ;  /* 0x0000000c020e8981 */ /* 0x000122000c1e1100 */
[----:B--2---:R-:W-:-:S03]  /*14910*/  IMAD.X R9, R0, 0x1, R9, P2 ;  /* 0x0000000100097824 */ /* 0x004fc600010e0609 */
[----:B------:R-:W2:Y:S04]  /*14920*/  LDL R3, [R1+0x640] ;  /* 0x0006400001037983 */ /* 0x000ea80000100800 */
[----:B------:R1:W5:Y:S01]  /*14930*/  @!P0 LDG.E.U8 R29, desc[UR12][R8.64] ;  /* 0x0000000c081d8981 */ /* 0x000362000c1e1100 */
[----:B0-----:R-:W-:Y:S01]  /*14940*/  PRMT R2, RZ, 0x7610, R2 ;  /* 0x00007610ff027816 */ /* 0x001fe20000000002 */
[----:B---3--:R-:W-:Y:S02]  /*14950*/  IMAD.X R7, R0, 0x1, R7, P1 ;  /* 0x0000000100077824 */ /* 0x008fe400008e0607 */
[----:B----4-:R0:W-:Y:S02]  /*14960*/  STL [R1+0x80], R14 ;  /* 0x0000800e01007387 */ /* 0x0101e40000100800 */
[----:B-1----:R-:W-:-:S06]  /*14970*/  IMAD.MOV.U32 R8, RZ, RZ, R2 ;  /* 0x000000ffff087224 */ /* 0x002fcc00078e0002 */
[----:B------:R-:W3:Y:S04]  /*14980*/  @!P0 LDG.E.U8 R8, desc[UR12][R6.64] ;  /* 0x0000000c06088981 */ /* 0x000ee8000c1e1100 */
[----:B0-----:R-:W4:Y:S04]  /*14990*/  LDL R14, [R1+0x658] ;  /* 0x00065800010e7983 */ /* 0x001f280000100800 */
[----:B-----5:R0:W-:Y:S04]  /*149a0*/  STL [R1+0x84], R29 ;  /* 0x0000841d01007387 */ /* 0x0201e80000100800 */
[----:B0-----:R-:W5:Y:S04]  /*149b0*/  LDL.LU R29, [R1+0xe7c] ;  /* 0x000e7c00011d7983 */ /* 0x001f680000300800 */
[----:B------:R2:W-:Y:S04]  /*149c0*/  STL.S16 [R1+0x78], R2 ;  /* 0x0000780201007387 */ /* 0x0005e80000100600 */
[----:B------:R-:W4:Y:S04]  /*149d0*/  LDL R9, [R1+0x648] ;  /* 0x0006480001097983 */ /* 0x000f280000100800 */
[----:B------:R-:W5:Y:S01]  /*149e0*/  LDL R7, [R1+0x650] ;  /* 0x0006500001077983 */ /* 0x000f620000100800 */
[----:B--2---:R-:W-:-:S03]  /*149f0*/  IADD3 R2, P1, PT, R16, R3, RZ ;  /* 0x0000000310027210 */ /* 0x004fc60007f3e0ff */
[----:B------:R-:W2:Y:S04]  /*14a00*/  LDL R3, [R1+0x63c] ;  /* 0x00063c0001037983 */ /* 0x000ea80000100800 */
[----:B---3--:R4:W-:Y:S02]  /*14a10*/  @!P0 STL [R1+0x78], R8 ;  /* 0x0000780801008387 */ /* 0x0089e40000100800 */
[----:B----4-:R-:W-:Y:S02]  /*14a20*/  IADD3 R8, P2, PT, R16, R9, RZ ;  /* 0x0000000910087210 */ /* 0x010fe40007f5e0ff */
[----:B------:R-:W3:Y:S01]  /*14a30*/  LDL R9, [R1+0x644] ;  /* 0x0006440001097983 */ /* 0x000ee20000100800 */
[----:B------:R-:W-:Y:S02]  /*14a40*/  PRMT R27, RZ, 0x7610, R27 ;  /* 0x00007610ff1b7816 */ /* 0x000fe4000000001b */
[----:B-----5:R-:W-:Y:S01]  /*14a50*/  PRMT R29, RZ, 0x7610, R29 ;  /* 0x00007610ff1d7816 */ /* 0x020fe2000000001d */
[----:B--2---:R-:W-:Y:S01]  /*14a60*/  IMAD.X R3, R0, 0x1, R3, P1 ;  /* 0x0000000100037824 */ /* 0x004fe200008e0603 */
[----:B------:R-:W-:-:S02]  /*14a70*/  IADD3 R6, P1, PT, R16, R7, RZ ;  /* 0x0000000710067210 */ /* 0x000fc40007f3e0ff */
[----:B------:R-:W2:Y:S04]  /*14a80*/  LDL R7, [R1+0x64c] ;  /* 0x00064c0001077983 */ /* 0x000ea80000100800 */
[----:B------:R-:W4:Y:S01]  /*14a90*/  @!P0 LDG.E.U8 R27, desc[UR12][R2.64] ;  /* 0x0000000c021b8981 */ /* 0x000f22000c1e1100 */
[----:B---3--:R-:W-:-:S05]  /*14aa0*/  IMAD.X R9, R0, 0x1, R9, P2 ;  /* 0x0000000100097824 */ /* 0x008fca00010e0609 */
[----:B------:R-:W3:Y:S01]  /*14ab0*/  @!P0 LDG.E.U8 R29, desc[UR12][R8.64] ;  /* 0x0000000c081d8981 */ /* 0x000ee2000c1e1100 */
[----:B------:R-:W-:Y:S01]  /*14ac0*/  PRMT R10, RZ, 0x7610, R10 ;  /* 0x00007610ff0a7816 */ /* 0x000fe2000000000a */
[----:B--2---:R-:W-:Y:S02]  /*14ad0*/  IMAD.X R7, R0, 0x1, R7, P1 ;  /* 0x0000000100077824 */ /* 0x004fe400008e0607 */
[----:B----4-:R0:W-:Y:S04]  /*14ae0*/  STL [R1+0x68], R27 ;  /* 0x0000681b01007387 */ /* 0x0101e80000100800 */
[----:B------:R-:W2:Y:S04]  /*14af0*/  @!P0 LDG.E.U8 R10, desc[UR12][R6.64] ;  /* 0x0000000c060a8981 */ /* 0x000ea8000c1e1100 */
[----:B0-----:R-:W4:Y:S04]  /*14b00*/  LDL.LU R27, [R1+0xe78] ;  /* 0x000e7800011b7983 */ /* 0x001f280000300800 */
[----:B---3--:R0:W-:Y:S04]  /*14b10*/  STL [R1+0x6c], R29 ;  /* 0x00006c1d01007387 */ /* 0x0081e80000100800 */
[----:B0-----:R-:W3:Y:S04]  /*14b20*/  LDL.LU R29, [R1+0xe74] ;  /* 0x000e7400011d7983 */ /* 0x001ee80000300800 */
[----:B------:R-:W5:Y:S01]  /*14b30*/  LDL R9, [R1+0x660] ;  /* 0x0006600001097983 */ /* 0x000f620000100800 */
[----:B------:R-:W-:-:S03]  /*14b40*/  IADD3 R2, P1, PT, R16, R14, RZ ;  /* 0x0000000e10027210 */ /* 0x000fc60007f3e0ff */
[----:B------:R-:W3:Y:S04]  /*14b50*/  LDL R3, [R1+0x654] ;  /* 0x0006540001037983 */ /* 0x000ee80000100800 */
[----:B------:R-:W3:Y:S04]  /*14b60*/  LDL R14, [R1+0x678] ;  /* 0x00067800010e7983 */ /* 0x000ee80000100800 */
[----:B------:R-:W3:Y:S04]  /*14b70*/  LDL R7, [R1+0x668] ;  /* 0x0006680001077983 */ /* 0x000ee80000100800 */
[----:B--2---:R0:W-:Y:S01]  /*14b80*/  STL [R1+0x5c], R10 ;  /* 0x00005c0a01007387 */ /* 0x0041e20000100800 */
[----:B----4-:R-:W-:-:S02]  /*14b90*/  PRMT R27, RZ, 0x7610, R27 ;  /* 0x00007610ff1b7816 */ /* 0x010fc4000000001b */
[----:B------:R-:W-:Y:S01]  /*14ba0*/  PRMT R15, RZ, 0x7610, R15 ;  /* 0x00007610ff0f7816 */ /* 0x000fe2000000000f */
[----:B0-----:R-:W2:Y:S01]  /*14bb0*/  LDL R10, [R1+0x66c] ;  /* 0x00066c00010a7983 */ /* 0x001ea20000100800 */
[----:B-----5:R-:W-:-:S03]  /*14bc0*/  IADD3 R8, P2, PT, R16, R9, RZ ;  /* 0x0000000910087210 */ /* 0x020fc60007f5e0ff */
[----:B------:R-:W4:Y:S01]  /*14bd0*/  LDL R9, [R1+0x65c] ;  /* 0x00065c0001097983 */ /* 0x000f220000100800 */
[----:B---3--:R-:W-:Y:S01]  /*14be0*/  IMAD.X R3, R0, 0x1, R3, P1 ;  /* 0x0000000100037824 */ /* 0x008fe200008e0603 */
[----:B------:R-:W-:-:S04]  /*14bf0*/  PRMT R29, RZ, 0x7610, R29 ;  /* 0x00007610ff1d7816 */ /* 0x000fc8000000001d */
[----:B------:R-:W3:Y:S01]  /*14c00*/  @!P0 LDG.E.U8 R27, desc[UR12][R2.64] ;  /* 0x0000000c021b8981 */ /* 0x000ee2000c1e1100 */
[----:B------:R-:W-:-:S03]  /*14c10*/  IADD3 R6, P1, PT, R16, R7, RZ ;  /* 0x0000000710067210 */ /* 0x000fc60007f3e0ff */
[----:B------:R-:W5:Y:S01]  /*14c20*/  LDL R7, [R1+0x664] ;  /* 0x0006640001077983 */ /* 0x000f620000100800 */
[----:B----4-:R-:W-:-:S05]  /*14c30*/  IMAD.X R9, R0, 0x1, R9, P2 ;  /* 0x0000000100097824 */ /* 0x010fca00010e0609 */
[----:B------:R-:W4:Y:S04]  /*14c40*/  @!P0 LDG.E.U8 R29, desc[UR12][R8.64] ;  /* 0x0000000c081d8981 */ /* 0x000f28000c1e1100 */
[----:B---3--:R0:W-:Y:S01]  /*14c50*/  STL [R1+0x54], R27 ;  /* 0x0000541b01007387 */ /* 0x0081e20000100800 */
[----:B-----5:R-:W-:-:S05]  /*14c60*/  IMAD.X R7, R0, 0x1, R7, P1 ;  /* 0x0000000100077824 */ /* 0x020fca00008e0607 */
[----:B------:R-:W3:Y:S04]  /*14c70*/  @!P0 LDG.E.U8 R15, desc[UR12][R6.64] ;  /* 0x0000000c060f8981 */ /* 0x000ee8000c1e1100 */
[----:B0-----:R-:W5:Y:S04]  /*14c80*/  LDL.LU R27, [R1+0xe70] ;  /* 0x000e7000011b7983 */ /* 0x001f680000300800 */
[----:B------:R-:W2:Y:S04]  /*14c90*/  LDL R3, [R1+0x670] ;  /* 0x0006700001037983 */ /* 0x000ea80000100800 */
[----:B----4-:R0:W-:Y:S04]  /*14ca0*/  STL [R1+0x58], R29 ;  /* 0x0000581d01007387 */ /* 0x0101e80000100800 */
[----:B0-----:R-:W4:Y:S04]  /*14cb0*/  LDL.LU R29, [R1+0xe6c] ;  /* 0x000e6c00011d7983 */ /* 0x001f280000300800 */
[----:B------:R-:W5:Y:S01]  /*14cc0*/  LDL R7, [R1+0x688] ;  /* 0x0006880001077983 */ /* 0x000f620000100800 */
[----:B--2---:R-:W-:-:S05]  /*14cd0*/  IADD3 R2, P1, PT, R16, R3, RZ ;  /* 0x0000000310027210 */ /* 0x004fca0007f3e0ff */
[----:B------:R-:W-:Y:S01]  /*14ce0*/  IMAD.X R3, R0, 0x1, R10, P1 ;  /* 0x0000000100037824 */ /* 0x000fe200008e060a */
[----:B---3--:R0:W-:Y:S04]  /*14cf0*/  STL [R1+0x50], R15 ;  /* 0x0000500f01007387 */ /* 0x0081e80000100800 */
[----:B------:R-:W2:Y:S01]  /*14d00*/  LDL R9, [R1+0x674] ;  /* 0x0006740001097983 */ /* 0x000ea20000100800 */
[----:B------:R-:W-:Y:S02]  /*14d10*/  IADD3 R8, P2, PT, R16, R14, RZ ;  /* 0x0000000e10087210 */ /* 0x000fe40007f5e0ff */
[----:B------:R-:W-:Y:S01]  /*14d20*/  PRMT R5, RZ, 0x7610, R5 ;  /* 0x00007610ff057816 */ /* 0x000fe20000000005 */
[----:B------:R-:W3:Y:S04]  /*14d30*/  LDL R14, [R1+0x6a0] ;  /* 0x0006a000010e7983 */ /* 0x000ee80000100800 */
[----:B0-----:R-:W3:Y:S04]  /*14d40*/  LDL R15, [R1+0x68c] ;  /* 0x00068c00010f7983 */ /* 0x001ee80000100800 */
[----:B------:R-:W3:Y:S01]  /*14d50*/  LDL R10, [R1+0x694] ;  /* 0x00069400010a7983 */ /* 0x000ee20000100800 */
[----:B----4-:R-:W-:-:S06]  /*14d60*/  PRMT R29, RZ, 0x7610, R29 ;  /* 0x00007610ff1d7816 */ /* 0x010fcc000000001d */
[----:B------:R-:W4:Y:S01]  /*14d70*/  @!P0 LDG.E.U8 R29, desc[UR12][R2.64] ;  /* 0x0000000c021d8981 */ /* 0x000f22000c1e1100 */
[----:B-----5:R-:W-:-:S03]  /*14d80*/  IADD3 R6, P1, PT, R16, R7, RZ ;  /* 0x0000000710067210 */ /* 0x020fc60007f3e0ff */
[----:B------:R-:W5:Y:S01]  /*14d90*/  LDL R7, [R1+0x684] ;  /* 0x0006840001077983 */ /* 0x000f620000100800 */
[----:B--2---:R-:W-:-:S05]  /*14da0*/  IMAD.X R9, R0, 0x1, R9, P2 ;  /* 0x0000000100097824 */ /* 0x004fca00010e0609 */
[----:B------:R-:W2:Y:S04]  /*14db0*/  @!P0 LDG.E.U8 R5, desc[UR12][R8.64] ;  /* 0x0000000c08058981 */ /* 0x000ea8000c1e1100 */
[----:B----4-:R0:W-:Y:S04]  /*14dc0*/  STL [R1+0x48], R29 ;  /* 0x0000481d01007387 */ /* 0x0101e80000100800 */
[----:B0-----:R-:W4:Y:S04]  /*14dd0*/  LDL.LU R29, [R1+0xe68] ;  /* 0x000e6800011d7983 */ /* 0x001f280000300800 */
[----:B------:R-:W3:Y:S01]  /*14de0*/  LDL R3, [R1+0x690] ;  /* 0x0006900001037983 */ /* 0x000ee20000100800 */
[----:B-----5:R-:W-:-:S03]  /*14df0*/  IMAD.X R7, R0, 0x1, R7, P1 ;  /* 0x0000000100077824 */ /* 0x020fc600008e0607 */
[----:B------:R-:W5:Y:S04]  /*14e00*/  LDL R8, [R1+0x698] ;  /* 0x0006980001087983 */ /* 0x000f680000100800 */
[----:B--2---:R0:W-:Y:S02]  /*14e10*/  STL [R1+0xe24], R5 ;  /* 0x000e240501007387 */ /* 0x0041e40000100800 */
[----:B0-----:R-:W-:Y:S02]  /*14e20*/  PRMT R5, RZ, 0x7610, R5 ;  /* 0x00007610ff057816 */ /* 0x001fe40000000005 */
[----:B----4-:R-:W-:Y:S02]  /*14e30*/  PRMT R29, RZ, 0x7610, R29 ;  /* 0x00007610ff1d7816 */ /* 0x010fe4000000001d */
[----:B---3--:R-:W-:-:S04]  /*14e40*/  IADD3 R2, P1, PT, R16, R3, RZ ;  /* 0x0000000310027210 */ /* 0x008fc80007f3e0ff */
[----:B------:R0:W2:Y:S01]  /*14e50*/  @!P0 LDG.E.U8 R29, desc[UR12][R6.64] ;  /* 0x0000000c061d8981 */ /* 0x0000a2000c1e1100 */
[----:B------:R-:W-:-:S05]  /*14e60*/  IMAD.X R3, R0, 0x1, R15, P1 ;  /* 0x0000000100037824 */ /* 0x000fca00008e060f */
[----:B------:R-:W3:Y:S01]  /*14e70*/  @!P0 LDG.E.U8 R5, desc[UR12][R2.64] ;  /* 0x0000000c02058981 */ /* 0x000ee2000c1e1100 */
[----:B------:R-:W-:Y:S02]  /*14e80*/  PRMT R9, RZ, 0x7610, R9 ;  /* 0x00007610ff097816 */ /* 0x000fe40000000009 */
[C---:B-----5:R-:W-:Y:S02]  /*14e90*/  IADD3 R8, P2, PT, R16.reuse, R8, RZ ;  /* 0x0000000810087210 */ /* 0x060fe40007f5e0ff */
[----:B0-----:R-:W-:Y:S01]  /*14ea0*/  IADD3 R6, P1, PT, R16, R14, RZ ;  /* 0x0000000e10067210 */ /* 0x001fe20007f3e0ff */
[----:B--2---:R0:W-:Y:S04]  /*14eb0*/  STL [R1+0x44], R29 ;  /* 0x0000441d01007387 */ /* 0x0041e80000100800 */
[----:B0-----:R-:W2:Y:S04]  /*14ec0*/  LDL.LU R29, [R1+0xe64] ;  /* 0x000e6400011d7983 */ /* 0x001ea80000300800 */
[----:B------:R-:W4:Y:S04]  /*14ed0*/  LDL R15, [R1+0x6a4] ;  /* 0x0006a400010f7983 */ /* 0x000f280000100800 */
[----:B------:R-:W5:Y:S04]  /*14ee0*/  LDL R7, [R1+0x69c] ;  /* 0x00069c0001077983 */ /* 0x000f680000100800 */
[----:B------:R0:W-:Y:S04]  /*14ef0*/  STL.S16 [R1+0x40], R9 ;  /* 0x0000400901007387 */ /* 0x0001e80000100600 */
[----:B------:R-:W2:Y:S04]  /*14f00*/  LDL R14, [R1+0x6b8] ;  /* 0x0006b800010e7983 */ /* 0x000ea80000100800 */
[----:B------:R-:W2:Y:S01]  /*14f10*/  LDL R3, [R1+0x6a8] ;  /* 0x0006a80001037983 */ /* 0x000ea20000100800 */
[----:B0-----:R-:W-:-:S03]  /*14f20*/  IMAD.X R9, R0, 0x1, R10, P2 ;  /* 0x0000000100097824 */ /* 0x001fc600010e060a */
[----:B------:R-:W2:Y:S04]  /*14f30*/  LDL R10, [R1+0x6b4] ;  /* 0x0006b400010a7983 */ /* 0x000ea80000100800 */
[----:B---3--:R0:W-:Y:S04]  /*14f40*/  STL [R1+0xe28], R5 ;  /* 0x000e280501007387 */ /* 0x0081e80000100800 */
[----:B0-----:R-:W3:Y:S01]  /*14f50*/  LDL.LU R5, [R1+0x40] ;  /* 0x0000400001057983 */ /* 0x001ee20000300800 */
[----:B------:R-:W-:Y:S01]  /*14f60*/  PRMT R27, RZ, 0x7610, R27 ;  /* 0x00007610ff1b7816 */ /* 0x000fe2000000001b */
[----:B-----5:R-:W-:-:S05]  /*14f70*/  IMAD.X R7, R0, 0x1, R7, P1 ;  /* 0x0000000100077824 */ /* 0x020fca00008e0607 */
[----:B------:R-:W5:Y:S04]  /*14f80*/  @!P0 LDG.E.U8 R27, desc[UR12][R6.64] ;  /* 0x0000000c061b8981 */ /* 0x000f68000c1e1100 */
[----:B---3--:R-:W3:Y:S04]  /*14f90*/  @!P0 LDG.E.U8 R5, desc[UR12][R8.64] ;  /* 0x0000000c08058981 */ /* 0x008ee8000c1e1100 */
[----:B------:R-:W2:Y:S04]  /*14fa0*/  LDL R9, [R1+0x6b0] ;  /* 0x0006b00001097983 */ /* 0x000ea80000100800 */
[----:B---3--:R-:W-:Y:S04]  /*14fb0*/  STL [R1+0xe2c], R5 ;  /* 0x000e2c0501007387 */ /* 0x008fe80000100800 */
[----:B-----5:R0:W-:Y:S01]  /*14fc0*/  STL [R1+0x38], R27 ;  /* 0x0000381b01007387 */ /* 0x0201e20000100800 */
[----:B--2---:R-:W-:-:S03]  /*14fd0*/  IADD3 R8, P2, PT, R16, R9, RZ ;  /* 0x0000000910087210 */ /* 0x004fc60007f5e0ff */
[----:B0-----:R-:W2:Y:S04]  /*14fe0*/  LDL.LU R27, [R1+0xe60] ;  /* 0x000e6000011b7983 */ /* 0x001ea80000300800 */
[----:B------:R-:W3:Y:S01]  /*14ff0*/  LDL R9, [R1+0x6ac] ;  /* 0x0006ac0001097983 */ /* 0x000ee20000100800 */
[----:B------:R-:W-:Y:S02]  /*15000*/  IADD3 R2, P1, PT, R16, R3, RZ ;  /* 0x0000000310027210 */ /* 0x000fe40007f3e0ff */
[----:B------:R-:W-:-:S03]  /*15010*/  PRMT R12, RZ, 0x7610, R12 ;  /* 0x00007610ff0c7816 */ /* 0x000fc6000000000c */
[C---:B----4-:R-:W-:Y:S01]  /*15020*/  IMAD.X R3, R0.reuse, 0x1, R15, P1 ;  /* 0x0000000100037824 */ /* 0x050fe200008e060f */
[----:B------:R-:W-:Y:S01]  /*15030*/  PRMT R5, RZ, 0x7610, R5 ;  /* 0x00007610ff057816 */ /* 0x000fe20000000005 */
[----:B------:R-:W4:Y:S04]  /*15040*/  LDL R15, [R1+0x6c8] ;  /* 0x0006c800010f7983 */ /* 0x000f280000100800 */
[----:B------:R0:W5:Y:S01]  /*15050*/  @!P0 LDG.E.U8 R12, desc[UR12][R2.64] ;  /* 0x0000000c020c8981 */ /* 0x000162000c1e1100 */
[----:B---3--:R-:W-:Y:S01]  /*15060*/  IMAD.X R9, R0, 0x1, R9, P2 ;  /* 0x0000000100097824 */ /* 0x008fe200010e0609 */
[----:B------:R-:W-:Y:S02]  /*15070*/  IADD3 R6, P1, PT, R16, R14, RZ ;  /* 0x0000000e10067210 */ /* 0x000fe40007f3e0ff */
[----:B------:R-:W3:Y:S04]  /*15080*/  LDL R3, [R1+0x6c0] ;  /* 0x0006c00001037983 */ /* 0x000ee80000100800 */
[----:B------:R-:W2:Y:S01]  /*15090*/  @!P0 LDG.E.U8 R5, desc[UR12][R8.64] ;  /* 0x0000000c08058981 */ /* 0x000ea2000c1e1100 */
[----:B0-----:R-:W-:Y:S01]  /*150a0*/  PRMT R2, RZ, 0x7610, R2 ;  /* 0x00007610ff027816 */ /* 0x001fe20000000002 */
[----:B------:R-:W-:-:S02]  /*150b0*/  IMAD.X R7, R0, 0x1, R10, P1 ;  /* 0x0000000100077824 */ /* 0x000fc400008e060a */
[----:B------:R-:W3:Y:S04]  /*150c0*/  LDL R14, [R1+0x6bc] ;  /* 0x0006bc00010e7983 */ /* 0x000ee80000100800 */
[----:B-----5:R0:W-:Y:S04]  /*150d0*/  STL [R1+0x30], R12 ;  /* 0x0000300c01007387 */ /* 0x0201e80000100800 */
[----:B------:R-:W5:Y:S04]  /*150e0*/  LDL R10, [R1+0x6d8] ;  /* 0x0006d800010a7983 */ /* 0x000f680000100800 */
[----:B0-----:R-:W4:Y:S04]  /*150f0*/  LDL R12, [R1+0x6cc] ;  /* 0x0006cc00010c7983 */ /* 0x001f280000100800 */
[----:B------:R-:W-:Y:S04]  /*15100*/  STL.S16 [R1+0x2c], R2 ;  /* 0x00002c0201007387 */ /* 0x000fe80000100600 */
[----:B--2---:R0:W-:Y:S04]  /*15110*/  STL [R1+0xe30], R5 ;  /* 0x000e300501007387 */ /* 0x0041e80000100800 */
[----:B0-----:R-:W2:Y:S01]  /*15120*/  LDL.LU R5, [R1+0x2c] ;  /* 0x00002c0001057983 */ /* 0x001ea20000300800 */
[----:B---3--:R-:W-:-:S02]  /*15130*/  IADD3 R2, P1, PT, R16, R3, RZ ;  /* 0x0000000310027210 */ /* 0x008fc40007f3e0ff */
[----:B------:R-:W-:Y:S01]  /*15140*/  PRMT R28, RZ, 0x7610, R28 ;  /* 0x00007610ff1c7816 */ /* 0x000fe2000000001c */
[----:B--2---:R-:W2:Y:S04]  /*15150*/  @!P0 LDG.E.U8 R5, desc[UR12][R6.64] ;  /* 0x0000000c06058981 */ /* 0x004ea8000c1e1100 */
[----:B------:R-:W3:Y:S01]  /*15160*/  LDL R7, [R1+0x6d0] ;  /* 0x0006d00001077983 */ /* 0x000ee20000100800 */
[----:B------:R-:W-:-:S03]  /*15170*/  IMAD.X R3, R0, 0x1, R14, P1 ;  /* 0x0000000100037824 */ /* 0x000fc600008e060e */
[----:B--2---:R0:W-:Y:S04]  /*15180*/  STL [R1+0xe34], R5 ;  /* 0x000e340501007387 */ /* 0x0041e80000100800 */
[----:B------:R-:W2:Y:S01]  /*15190*/  LDL R9, [R1+0x6c4] ;  /* 0x0006c40001097983 */ /* 0x000ea20000100800 */
[C---:B----4-:R-:W-:Y:S02]  /*151a0*/  IADD3 R8, P2, PT, R16.reuse, R15, RZ ;  /* 0x0000000f10087210 */ /* 0x050fe40007f5e0ff */
[----:B------:R-:W-:Y:S01]  /*151b0*/  PRMT R25, RZ, 0x7610, R25 ;  /* 0x00007610ff197816 */ /* 0x000fe20000000019 */
[----:B------:R-:W4:Y:S01]  /*151c0*/  LDL R15, [R1+0x6e0] ;  /* 0x0006e000010f7983 */ /* 0x000f220000100800 */
[----:B---3--:R-:W-:Y:S01]  /*151d0*/  IADD3 R6, P1, PT, R16, R7, RZ ;  /* 0x0000000710067210 */ /* 0x008fe20007f3e0ff */
[----:B------:R-:W-:-:S02]  /*151e0*/  IMAD.MOV.U32 R7, RZ, RZ, R28 ;  /* 0x000000ffff077224 */ /* 0x000fc400078e001c */
[----:B------:R-:W3:Y:S04]  /*151f0*/  LDL R14, [R1+0x6d4] ;  /* 0x0006d400010e7983 */ /* 0x000ee80000100800 */
[----:B------:R-:W3:Y:S01]  /*15200*/  @!P0 LDG.E.U8 R7, desc[UR12][R2.64] ;  /* 0x0000000c02078981 */ /* 0x000ee2000c1e1100 */
[----:B0-----:R-:W-:-:S03]  /*15210*/  PRMT R5, RZ, 0x7610, R5 ;  /* 0x00007610ff057816 */ /* 0x001fc60000000005 */
[----:B------:R0:W-:Y:S04]  /*15220*/  STL.S16 [R1+0x24], R28 ;  /* 0x0000241c01007387 */ /* 0x0001e80000100600 */
[----:B0-----:R-:W4:Y:S01]  /*15230*/  LDL.LU R28, [R1+0xe5c] ;  /* 0x000e5c00011c7983 */ /* 0x001f220000300800 */
[----:B--2---:R-:W-:-:S05]  /*15240*/  IMAD.X R9, R0, 0x1, R9, P2 ;  /* 0x0000000100097824 */ /* 0x004fca00010e0609 */
[----:B------:R-:W2:Y:S04]  /*15250*/  @!P0 LDG.E.U8 R25, desc[UR12][R8.64] ;  /* 0x0000000c08198981 */ /* 0x000ea8000c1e1100 */
[----:B---3--:R0:W-:Y:S02]  /*15260*/  @!P0 STL [R1+0x24], R7 ;  /* 0x0000240701008387 */ /* 0x0081e40000100800 */
[----:B0-----:R-:W-:Y:S02]  /*15270*/  IMAD.X R7, R0, 0x1, R12, P1 ;  /* 0x0000000100077824 */ /* 0x001fe400008e060c */
[----:B------:R-:W3:Y:S04]  /*15280*/  LDL R12, [R1+0x6e4] ;  /* 0x0006e400010c7983 */ /* 0x000ee80000100800 */
[----:B------:R-:W3:Y:S01]  /*15290*/  @!P0 LDG.E.U8 R5, desc[UR12][R6.64] ;  /* 0x0000000c06058981 */ /* 0x000ee2000c1e1100 */
[----:B-----5:R-:W-:-:S03]  /*152a0*/  IADD3 R2, P1, PT, R16, R10, RZ ;  /* 0x0000000a10027210 */ /* 0x020fc60007f3e0ff */
[----:B--2---:R0:W-:Y:S04]  /*152b0*/  STL [R1+0x28], R25 ;  /* 0x0000281901007387 */ /* 0x0041e80000100800 */
[----:B0-----:R-:W2:Y:S04]  /*152c0*/  LDL.LU R25, [R1+0xe58] ;  /* 0x000e580001197983 */ /* 0x001ea80000300800 */
[----:B------:R-:W5:Y:S04]  /*152d0*/  LDL R7, [R1+0x6e8] ;  /* 0x0006e80001077983 */ /* 0x000f680000100800 */
[----:B------:R-:W2:Y:S04]  /*152e0*/  LDL R10, [R1+0x6ec] ;  /* 0x0006ec00010a7983 */ /* 0x000ea80000100800 */
[----:B---3--:R-:W-:Y:S04]  /*152f0*/  STL [R1+0xe38], R5 ;  /* 0x000e380501007387 */ /* 0x008fe80000100800 */
[----:B------:R-:W3:Y:S01]  /*15300*/  LDL R9, [R1+0x6dc] ;  /* 0x0006dc0001097983 */ /* 0x000ee20000100800 */
[----:B------:R-:W-:Y:S01]  /*15310*/  PRMT R26, RZ, 0x7610, R26 ;  /* 0x00007610ff1a7816 */ /* 0x000fe2000000001a */
[----:B------:R-:W-:Y:S01]  /*15320*/  IMAD.X R3, R0, 0x1, R14, P1 ;  /* 0x0000000100037824 */ /* 0x000fe200008e060e */
[----:B----4-:R-:W-:Y:S01]  /*15330*/  IADD3 R8, P2, PT, R16, R15, RZ ;  /* 0x0000000f10087210 */ /* 0x010fe20007f5e0ff */
[----:B------:R-:W4:Y:S01]  /*15340*/  LDL R14, [R1+0x6f4] ;  /* 0x0006f400010e7983 */ /* 0x000f220000100800 */
[----:B------:R-:W-:-:S03]  /*15350*/  PRMT R23, RZ, 0x7610, R23 ;  /* 0x00007610ff177816 */ /* 0x000fc60000000017 */
[----:B------:R-:W2:Y:S04]  /*15360*/  LDL R15, [R1+0x700] ;  /* 0x00070000010f7983 */ /* 0x000ea80000100800 */
[----:B------:R0:W-:Y:S01]  /*15370*/  STL.S16 [R1+0x18], R26 ;  /* 0x0000181a01007387 */ /* 0x0001e20000100600 */
[----:B-----5:R-:W-:Y:S01]  /*15380*/  IADD3 R6, P1, PT, R16, R7, RZ ;  /* 0x0000000710067210 */ /* 0x020fe20007f3e0ff */
[----:B------:R-:W-:Y:S02]  /*15390*/  IMAD.MOV.U32 R7, RZ, RZ, R26 ;  /* 0x000000ffff077224 */ /* 0x000fe400078e001a */
[----:B0-----:R-:W5:Y:S04]  /*153a0*/  LDL.LU R26, [R1+0xe54] ;  /* 0x000e5400011a7983 */ /* 0x001f680000300800 */
[----:B------:R-:W2:Y:S01]  /*153b0*/  @!P0 LDG.E.U8 R7, desc[UR12][R2.64] ;  /* 0x0000000c02078981 */ /* 0x000ea2000c1e1100 */
[----:B---3--:R-:W-:-:S03]  /*153c0*/  IMAD.X R9, R0, 0x1, R9, P2 ;  /* 0x0000000100097824 */ /* 0x008fc600010e0609 */
[----:B------:R-:W3:Y:S04]  /*153d0*/  LDL R3, [R1+0x6f0] ;  /* 0x0006f00001037983 */ /* 0x000ee80000100800 */
[----:B------:R-:W4:Y:S01]  /*153e0*/  @!P0 LDG.E.U8 R23, desc[UR12][R8.64] ;  /* 0x0000000c08178981 */ /* 0x000f22000c1e1100 */
[----:B------:R-:W-:Y:S02]  /*153f0*/  PRMT R24, RZ, 0x7610, R24 ;  /* 0x00007610ff187816 */ /* 0x000fe40000000018 */
[----:B------:R-:W-:Y:S01]  /*15400*/  PRMT R5, RZ, 0x7610, R5 ;  /* 0x00007610ff057816 */ /* 0x000fe20000000005 */
[----:B--2---:R0:W-:Y:S02]  /*15410*/  @!P0 STL [R1+0x18], R7 ;  /* 0x0000180701008387 */ /* 0x0041e40000100800 */
[----:B0-----:R-:W-:Y:S01]  /*15420*/  IMAD.X R7, R0, 0x1, R12, P1 ;  /* 0x0000000100077824 */ /* 0x001fe200008e060c */
[----:B---3--:R-:W-:Y:S01]  /*15430*/  IADD3 R2, P1, PT, R16, R3, RZ ;  /* 0x0000000310027210 */ /* 0x008fe20007f3e0ff */
[----:B------:R-:W2:Y:S04]  /*15440*/  LDL R12, [R1+0x6fc] ;  /* 0x0006fc00010c7983 */ /* 0x000ea80000100800 */
[----:B----4-:R0:W-:Y:S01]  /*15450*/  STL [R1+0x1c], R23 ;  /* 0x00001c1701007387 */ /* 0x0101e20000100800 */
[----:B------:R-:W-:-:S03]  /*15460*/  IMAD.X R3, R0, 0x1, R10, P1 ;  /* 0x0000000100037824 */ /* 0x000fc600008e060a */
[----:B------:R1:W3:Y:S04]  /*15470*/  @!P0 LDG.E.U8 R24, desc[UR12][R6.64] ;  /* 0x0000000c06188981 */ /* 0x0002e8000c1e1100 */
[----:B------:R-:W4:Y:S04]  /*15480*/  @!P0 LDG.E.U8 R5, desc[UR12][R2.64] ;  /* 0x0000000c02058981 */ /* 0x000f28000c1e1100 */
[----:B0-----:R-:W2:Y:S04]  /*15490*/  LDL.LU R23, [R1+0xe50] ;  /* 0x000e500001177983 */ /* 0x001ea80000300800 */
[----:B------:R-:W2:Y:S01]  /*154a0*/  LDL R8, [R1+0x6f8] ;  /* 0x0006f80001087983 */ /* 0x000ea20000100800 */
[----:B------:R-:W-:-:S02]  /*154b0*/  PRMT R9, RZ, 0x7610, R9 ;  /* 0x00007610ff097816 */ /* 0x000fc40000000009 */
[C---:B-1----:R-:W-:Y:S01]  /*154c0*/  IADD3 R6, P1, PT, R16.reuse, R15, RZ ;  /* 0x0000000f10067210 */ /* 0x042fe20007f3e0ff */
[----:B---3--:R0:W-:Y:S04]  /*154d0*/  STL [R1+0x14], R24 ;  /* 0x0000141801007387 */ /* 0x0081e80000100800 */
[----:B0-----:R-:W3:Y:S01]  /*154e0*/  LDL.LU R24, [R1+0xe4c] ;  /* 0x000e4c0001187983 */ /* 0x001ee20000300800 */
[----:B--2---:R-:W-:-:S03]  /*154f0*/  IADD3 R8, P2, PT, R16, R8, RZ ;  /* 0x0000000810087210 */ /* 0x004fc60007f5e0ff */
[----:B------:R-:W2:Y:S04]  /*15500*/  LDL R10, [R1+0x704] ;  /* 0x00070400010a7983 */ /* 0x000ea80000100800 */
[----:B------:R0:W-:Y:S04]  /*15510*/  STL.S16 [R1+0x10], R9 ;  /* 0x0000100901007387 */ /* 0x0001e80000100600 */
[----:B------:R-:W2:Y:S04]  /*15520*/  LDL R15, [R1+0x718] ;  /* 0x00071800010f7983 */ /* 0x000ea80000100800 */
[----:B------:R-:W2:Y:S01]  /*15530*/  LDL R3, [R1+0x708] ;  /* 0x0007080001037983 */ /* 0x000ea20000100800 */
[----:B0-----:R-:W-:-:S03]  /*15540*/  IMAD.X R9, R0, 0x1, R14, P2 ;  /* 0x0000000100097824 */ /* 0x001fc600010e060e */
[----:B------:R-:W3:Y:S04]  /*15550*/  LDL R14, [R1+0x70c] ;  /* 0x00070c00010e7983 */ /* 0x000ee80000100800 */
[----:B----4-:R0:W-:Y:S04]  /*15560*/  STL [R1+0xe3c], R5 ;  /* 0x000e3c0501007387 */ /* 0x0101e80000100800 */
[----:B0-----:R-:W4:Y:S01]  /*15570*/  LDL.LU R5, [R1+0x10] ;  /* 0x0000100001057983 */ /* 0x001f220000300800 */
[----:B------:R-:W-:Y:S01]  /*15580*/  IMAD.X R7, R0, 0x1, R12, P1 ;  /* 0x0000000100077824 */ /* 0x000fe200008e060c */
[----:B------:R-:W-:-:S02]  /*15590*/  PRMT R11, RZ, 0x7610, R11 ;  /* 0x00007610ff0b7816 */ /* 0x000fc4000000000b */
[----:B------:R-:W-:Y:S01]  /*155a0*/  PRMT R13, RZ, 0x7610, R13 ;  /* 0x00007610ff0d7816 */ /* 0x000fe2000000000d */
[----:B------:R-:W3:Y:S04]  /*155b0*/  LDL R12, [R1+0x714] ;  /* 0x00071400010c7983 */ /* 0x000ee80000100800 */
[----:B------:R0:W3:Y:S01]  /*155c0*/  @!P0 LDG.E.U8 R11, desc[UR12][R6.64] ;  /* 0x0000000c060b8981 */ /* 0x0000e2000c1e1100 */
[----:B--2---:R-:W-:-:S05]  /*155d0*/  IADD3 R2, P1, PT, R16, R3, RZ ;  /* 0x0000000310027210 */ /* 0x004fca0007f3e0ff */
[----:B------:R-:W-:-:S05]  /*155e0*/  IMAD.X R3, R0, 0x1, R10, P1 ;  /* 0x0000000100037824 */ /* 0x000fca00008e060a */
[----:B------:R-:W2:Y:S04]  /*155f0*/  @!P0 LDG.E.U8 R13, desc[UR12][R2.64] ;  /* 0x0000000c020d8981 */ /* 0x000ea8000c1e1100 */
[----:B----4-:R-:W4:Y:S04]  /*15600*/  @!P0 LDG.E.U8 R5, desc[UR12][R8.64] ;  /* 0x0000000c08058981 */ /* 0x010f28000c1e1100 */
[----:B------:R-:W2:Y:S01]  /*15610*/  LDL R9, [R1+0x710] ;  /* 0x0007100001097983 */ /* 0x000ea20000100800 */
[----:B0-----:R-:W-:Y:S02]  /*15620*/  IADD3 R6, P1, PT, R16, R15, RZ ;  /* 0x0000000f10067210 */ /* 0x001fe40007f3e0ff */
[----:B------:R-:W-:-:S03]  /*15630*/  PRMT R29, RZ, 0x7610, R29 ;  /* 0x00007610ff1d7816 */ /* 0x000fc6000000001d */
[----:B---3--:R-:W-:-:S05]  /*15640*/  IMAD.X R7, R0, 0x1, R12, P1 ;  /* 0x0000000100077824 */ /* 0x008fca00008e060c */
[----:B------:R-:W3:Y:S04]  /*15650*/  @!P0 LDG.E.U8 R29, desc[UR12][R6.64] ;  /* 0x0000000c061d8981 */ /* 0x000ee8000c1e1100 */
[----:B----4-:R0:W-:Y:S04]  /*15660*/  STL [R1+0xe40], R5 ;  /* 0x000e400501007387 */ /* 0x0101e80000100800 */
[----:B------:R1:W-:Y:S04]  /*15670*/  STL [R1+0x8], R11 ;  /* 0x0000080b01007387 */ /* 0x0003e80000100800 */
[----:B------:R-:W4:Y:S01]  /*15680*/  LDL R10, [R1+0x730] ;  /* 0x00073000010a7983 */ /* 0x000f220000100800 */
[----:B--2---:R-:W-:-:S02]  /*15690*/  IADD3 R8, P2, PT, R16, R9, RZ ;  /* 0x0000000910087210 */ /* 0x004fc40007f5e0ff */
[----:B0-----:R-:W-:Y:S01]  /*156a0*/  PRMT R5, RZ, 0x7610, R5 ;  /* 0x00007610ff057816 */ /* 0x001fe20000000005 */
[----:B------:R-:W2:Y:S02]  /*156b0*/  LDL R15, [R1+0x71c] ;  /* 0x00071c00010f7983 */ /* 0x000ea40000100800 */
[----:B------:R-:W-:Y:S02]  /*156c0*/  IMAD.X R9, R0, 0x1, R14, P2 ;  /* 0x0000000100097824 */ /* 0x000fe400010e060e */
[----:B-1----:R-:W2:Y:S04]  /*156d0*/  LDL R11, [R1+0x720] ;  /* 0x00072000010b7983 */ /* 0x002ea80000100800 */
[----:B------:R-:W3:Y:S04]  /*156e0*/  LDL R14, [R1+0x738] ;  /* 0x00073800010e7983 */ /* 0x000ee80000100800 */
[----:B------:R0:W-:Y:S04]  /*156f0*/  STL [R1], R13 ;  /* 0x0000000d01007387 */ /* 0x0001e80000100800 */
[----:B------:R4:W3:Y:S01]  /*15700*/  @!P0 LDG.E.U8 R5, desc[UR12][R8.64] ;  /* 0x0000000c08058981 */ /* 0x0008e2000c1e1100 */
[----:B------:R-:W-:-:S03]  /*15710*/  PRMT R28, RZ, 0x7610, R28 ;  /* 0x00007610ff1c7816 */ /* 0x000fc6000000001c */
[----:B------:R-:W5:Y:S04]  /*15720*/  LDL R12, [R1+0x734] ;  /* 0x00073400010c7983 */ /* 0x000f680000100800 */
[----:B0-----:R-:W5:Y:S01]  /*15730*/  LDL R13, [R1+0x72c] ;  /* 0x00072c00010d7983 */ /* 0x001f620000100800 */
[C---:B----4-:R-:W-:Y:S02]  /*15740*/  IADD3 R8, P2, PT, R16.reuse, R10, RZ ;  /* 0x0000000a10087210 */ /* 0x050fe40007f5e0ff */
[----:B--2---:R-:W-:Y:S01]  /*15750*/  IADD3 R2, P1, PT, R16, R11, RZ ;  /* 0x0000000b10027210 */ /* 0x004fe20007f3e0ff */
[----:B---3--:R-:W-:Y:S04]  /*15760*/  STL [R1+0xe44], R5 ;  /* 0x000e440501007387 */ /* 0x008fe80000100800 */
[----:B------:R-:W2:Y:S01]  /*15770*/  LDL R11, [R1+0x740] ;  /* 0x00074000010b7983 */ /* 0x000ea20000100800 */
[----:B-----5:R-:W-:-:S03]  /*15780*/  IMAD.X R9, R0, 0x1, R13, P2 ;  /* 0x0000000100097824 */ /* 0x020fc600010e060d */
[----:B------:R0:W-:Y:S04]  /*15790*/  STL [R1+0xe48], R29 ;  /* 0x000e481d01007387 */ /* 0x0001e80000100800 */
[----:B------:R1:W3:Y:S01]  /*157a0*/  @!P0 LDG.E.U8 R28, desc[UR12][R8.64] ;  /* 0x0000000c081c8981 */ /* 0x0002e2000c1e1100 */
[----:B------:R-:W-:-:S03]  /*157b0*/  IMAD.X R3, R0, 0x1, R15, P1 ;  /* 0x0000000100037824 */ /* 0x000fc600008e060f */
[----:B------:R-:W4:Y:S04]  /*157c0*/  LDL R10, [R1+0x748] ;  /* 0x00074800010a7983 */ /* 0x000f280000100800 */
[----:B0-----:R-:W5:Y:S04]  /*157d0*/  LDL R29, [R1+0x73c] ;  /* 0x00073c00011d7983 */ /* 0x001f680000100800 */
[----:B------:R-:W1:Y:S01]  /*157e0*/  LDL R9, [R1+0x758] ;  /* 0x0007580001097983 */ /* 0x000e620000100800 */
[----:B------:R-:W-:-:S03]  /*157f0*/  IADD3 R6, P1, PT, R16, R14, RZ ;  /* 0x0000000e10067210 */ /* 0x000fc60007f3e0ff */
[----:B------:R-:W3:Y:S02]  /*15800*/  LDL R15, [R1+0x770] ;  /* 0x00077000010f7983 */ /* 0x000ee40000100800 */
[----:B------:R-:W-:Y:S02]  /*15810*/  IMAD.X R7, R0, 0x1, R12, P1 ;  /* 0x0000000100077824 */ /* 0x000fe400008e060c */
[----:B------:R-:W3:Y:S04]  /*15820*/  LDL R5, [R1+0x744] ;  /* 0x0007440001057983 */ /* 0x000ee80000100800 */
[----:B------:R-:W3:Y:S01]  /*15830*/  LDL R14, [R1+0x778] ;  /* 0x00077800010e7983 */ /* 0x000ee20000100800 */
[----:B--2---:R-:W-:-:S05]  /*15840*/  IADD3 R12, P1, PT, R16, R11, RZ ;  /* 0x0000000b100c7210 */ /* 0x004fca0007f3e0ff */
[----:B-----5:R-:W-:Y:S02]  /*15850*/  IMAD.X R13, R0, 0x1, R29, P1 ;  /* 0x00000001000d7824 */ /* 0x020fe400008e061d */
[----:B------:R-:W2:Y:S01]  /*15860*/  LDL R29, [R1+0x76c] ;  /* 0x00076c00011d7983 */ /* 0x000ea20000100800 */
[----:B-1----:R-:W-:-:S03]  /*15870*/  IADD3 R8, P1, PT, R16, R9, RZ ;  /* 0x0000000910087210 */ /* 0x002fc60007f3e0ff */
[----:B------:R-:W5:Y:S01]  /*15880*/  LDL R9, [R1+0x754] ;  /* 0x0007540001097983 */ /* 0x000f620000100800 */
[----:B------:R-:W-:-:S06]  /*15890*/  PRMT R27, RZ, 0x7610, R27 ;  /* 0x00007610ff1b7816 */ /* 0x000fcc000000001b */
[----:B------:R0:W2:Y:S02]  /*158a0*/  @!P0 LDG.E.U8 R27, desc[UR12][R2.64] ;  /* 0x0000000c021b8981 */ /* 0x0000a4000c1e1100 */
[----:B0-----:R-:W-:-:S06]  /*158b0*/  PRMT R3, RZ, 0x7610, R3 ;  /* 0x00007610ff037816 */ /* 0x001fcc0000000003 */
[----:B------:R0:W2:Y:S01]  /*158c0*/  @!P0 LDG.E.U8 R3, desc[UR12][R6.64] ;  /* 0x0000000c06038981 */ /* 0x0000a2000c1e1100 */
[----:B------:R-:W-:Y:S02]  /*158d0*/  PRMT R4, RZ, 0x7610, R4 ;  /* 0x00007610ff047816 */ /* 0x000fe40000000004 */
[----:B----4-:R-:W-:Y:S02]  /*158e0*/  IADD3 R10, P2, PT, R16, R10, RZ ;  /* 0x0000000a100a7210 */ /* 0x010fe40007f5e0ff */
[----:B0-----:R-:W-:-:S03]  /*158f0*/  PRMT R6, RZ, 0x7610, R6 ;  /* 0x00007610ff067816 */ /* 0x001fc60000000006 */
[----:B---3--:R-:W-:Y:S01]  /*15900*/  IMAD.X R11, R0, 0x1, R5, P2 ;  /* 0x00000001000b7824 */ /* 0x008fe200010e0605 */
[----:B------:R-:W-:Y:S01]  /*15910*/  PRMT R7, RZ, 0x7610, R7 ;  /* 0x00007610ff077816 */ /* 0x000fe20000000007 */
[----:B------:R-:W3:Y:S04]  /*15920*/  LDL R5, [R1+0x794] ;  /* 0x0007940001057983 */ /* 0x000ee80000100800 */
[----:B------:R-:W4:Y:S01]  /*15930*/  @!P0 LDG.E.U8 R6, desc[UR12][R12.64] ;  /* 0x0000000c0c068981 */ /* 0x000f22000c1e1100 */
[----:B------:R-:W-:-:S03]  /*15940*/  PRMT R19, RZ, 0x7610, R19 ;  /* 0x00007610ff137816 */ /* 0x000fc60000000013 */
[----:B------:R0:W3:Y:S04]  /*15950*/  @!P0 LDG.E.U8 R7, desc[UR12][R10.64] ;  /* 0x0000000c0a078981 */ /* 0x0000e8000c1e1100 */
[----:B------:R-:W3:Y:S01]  /*15960*/  LDL R11, [R1+0x774] ;  /* 0x00077400010b7983 */ /* 0x000ee20000100800 */
[----:B0-----:R-:W-:-:S03]  /*15970*/  IADD3 R10, P2, PT, R16, R14, RZ ;  /* 0x0000000e100a7210 */ /* 0x001fc60007f5e0ff */
[----:B------:R-:W4:Y:S01]  /*15980*/  LDL R14, [R1+0x7ac] ;  /* 0x0007ac00010e7983 */ /* 0x000f220000100800 */
[----:B-----5:R-:W-:Y:S01]  /*15990*/  IMAD.X R9, R0, 0x1, R9, P1 ;  /* 0x0000000100097824 */ /* 0x020fe200008e0609 */
[----:B------:R-:W-:Y:S02]  /*159a0*/  IADD3 R12, P1, PT, R16, R15, RZ ;  /* 0x0000000f100c7210 */ /* 0x000fe40007f3e0ff */
[----:B------:R-:W5:Y:S04]  /*159b0*/  LDL R15, [R1+0x790] ;  /* 0x00079000010f7983 */ /* 0x000f680000100800 */
[----:B------:R-:W4:Y:S01]  /*159c0*/  @!P0 LDG.E.U8 R4, desc[UR12][R8.64] ;  /* 0x0000000c08048981 */ /* 0x000f22000c1e1100 */
[----:B--2---:R-:W-:-:S03]  /*159d0*/  IMAD.X R13, R0, 0x1, R29, P1 ;  /* 0x00000001000d7824 */ /* 0x004fc600008e061d */
[----:B------:R-:W2:Y:S04]  /*159e0*/  LDL R29, [R1+0x78c] ;  /* 0x00078c00011d7983 */ /* 0x000ea80000100800 */
[----:B------:R-:W2:Y:S04]  /*159f0*/  @!P0 LDG.E.U8 R19, desc[UR12][R12.64] ;  /* 0x0000000c0c138981 */ /* 0x000ea8000c1e1100 */
[----:B------:R-:W2:Y:S04]  /*15a00*/  LDL R9, [R1+0x798] ;  /* 0x0007980001097983 */ /* 0x000ea80000100800 */
[----:B------:R-:W4:Y:S01]  /*15a10*/  LDL R13, [R1+0x7b0] ;  /* 0x0007b000010d7983 */ /* 0x000f220000100800 */
[----:B------:R-:W-:-:S02]  /*15a20*/  PRMT R25, RZ, 0x7610, R25 ;  /* 0x00007610ff197816 */ /* 0x000fc40000000019 */
[----:B------:R-:W-:Y:S02]  /*15a30*/  PRMT R21, RZ, 0x7610, R21 ;  /* 0x00007610ff157816 */ /* 0x000fe40000000015 */
[----:B------:R-:W-:Y:S02]  /*15a40*/  PRMT R26, RZ, 0x7610, R26 ;  /* 0x00007610ff1a7816 */ /* 0x000fe4000000001a */
[----:B------:R-:W-:Y:S01]  /*15a50*/  PRMT R23, RZ, 0x7610, R23 ;  /* 0x00007610ff177816 */ /* 0x000fe20000000017 */
[----:B---3--:R-:W-:-:S05]  /*15a60*/  IMAD.X R11, R0, 0x1, R11, P2 ;  /* 0x00000001000b7824 */ /* 0x008fca00010e060b */
[----:B------:R5:W3:Y:S02]  /*15a70*/  @!P0 LDG.E.U8 R21, desc[UR12][R10.64] ;  /* 0x0000000c0a158981 */ /* 0x000ae4000c1e1100 */
[C---:B-----5:R-:W-:Y:S02]  /*15a80*/  IADD3 R10, P2, PT, R16.reuse, R15, RZ ;  /* 0x0000000f100a7210 */ /* 0x060fe40007f5e0ff */
[----:B------:R-:W-:Y:S01]  /*15a90*/  PRMT R2, RZ, 0x7610, R2 ;  /* 0x00007610ff027816 */ /* 0x000fe20000000002 */
[----:B------:R-:W5:Y:S01]  /*15aa0*/  LDL R15, [R1+0x768] ;  /* 0x00076800010f7983 */ /* 0x000f620000100800 */
[----:B--2---:R-:W-:-:S05]  /*15ab0*/  IADD3 R8, P1, PT, R16, R9, RZ ;  /* 0x0000000910087210 */ /* 0x004fca0007f3e0ff */
[----:B------:R-:W-:Y:S01]  /*15ac0*/  IMAD.X R9, R0, 0x1, R5, P1 ;  /* 0x0000000100097824 */ /* 0x000fe200008e0605 */
[----:B----4-:R-:W-:Y:S01]  /*15ad0*/  IADD3 R12, P1, PT, R16, R13, RZ ;  /* 0x0000000d100c7210 */ /* 0x010fe20007f3e0ff */
[----:B------:R-:W2:Y:S04]  /*15ae0*/  LDL R5, [R1+0x74c] ;  /* 0x00074c0001057983 */ /* 0x000ea80000100800 */
[----:B------:R0:W4:Y:S01]  /*15af0*/  @!P0 LDG.E.U8 R25, desc[UR12][R8.64] ;  /* 0x0000000c08198981 */ /* 0x000122000c1e1100 */
[C---:B------:R-:W-:Y:S02]  /*15b00*/  IMAD.X R13, R0.reuse, 0x1, R14, P1 ;  /* 0x00000001000d7824 */ /* 0x040fe400008e060e */
[----:B------:R-:W-:Y:S01]  /*15b10*/  IMAD.X R11, R0, 0x1, R29, P2 ;  /* 0x00000001000b7824 */ /* 0x000fe200010e061d */
[----:B------:R-:W2:Y:S04]  /*15b20*/  LDL R14, [R1+0x764] ;  /* 0x00076400010e7983 */ /* 0x000ea80000100800 */
[----:B------:R1:W2:Y:S04]  /*15b30*/  @!P0 LDG.E.U8 R26, desc[UR12][R12.64] ;  /* 0x0000000c0c1a8981 */ /* 0x0002a8000c1e1100 */
[----:B------:R-:W0:Y:S04]  /*15b40*/  LDL R9, [R1+0x750] ;  /* 0x0007500001097983 */ /* 0x000e280000100800 */
[----:B------:R-:W2:Y:S04]  /*15b50*/  @!P0 LDG.E.U8 R23, desc[UR12][R10.64] ;  /* 0x0000000c0a178981 */ /* 0x000ea8000c1e1100 */
[----:B------:R-:W1:Y:S04]  /*15b60*/  LDL R13, [R1+0x760] ;  /* 0x00076000010d7983 */ /* 0x000e680000100800 */
[----:B------:R-:W3:Y:S04]  /*15b70*/  LDL R29, [R1+0x77c] ;  /* 0x00077c00011d7983 */ /* 0x000ee80000100800 */
[----:B------:R-:W3:Y:S01]  /*15b80*/  LDL R11, [R1+0x75c] ;  /* 0x00075c00010b7983 */ /* 0x000ee20000100800 */
[----:B0-----:R-:W-:-:S05]  /*15b90*/  IADD3 R8, P1, PT, R16, R9, RZ ;  /* 0x0000000910087210 */ /* 0x001fca0007f3e0ff */
[----:B--2---:R-:W-:Y:S02]  /*15ba0*/  IMAD.X R9, R0, 0x1, R5, P1 ;  /* 0x0000000100097824 */ /* 0x004fe400008e0605 */
[----:B------:R-:W2:Y:S01]  /*15bb0*/  LDL R5, [R1+0x788] ;  /* 0x0007880001057983 */ /* 0x000ea20000100800 */
[----:B-1----:R-:W-:-:S03]  /*15bc0*/  IADD3 R12, P1, PT, R16, R13, RZ ;  /* 0x0000000d100c7210 */ /* 0x002fc60007f3e0ff */
[----:B------:R0:W2:Y:S02]  /*15bd0*/  @!P0 LDG.E.U8 R2, desc[UR12][R8.64] ;  /* 0x0000000c08028981 */ /* 0x0000a4000c1e1100 */
[----:B---3--:R-:W-:Y:S01]  /*15be0*/  IMAD.X R13, R0, 0x1, R11, P1 ;  /* 0x00000001000d7824 */ /* 0x008fe200008e060b */
[----:B0-----:R-:W-:-:S06]  /*15bf0*/  PRMT R8, RZ, 0x7610, R8 ;  /* 0x00007610ff087816 */ /* 0x001fcc0000000008 */
[----:B------:R-:W3:Y:S04]  /*15c00*/  @!P0 LDG.E.U8 R8, desc[UR12][R12.64] ;  /* 0x0000000c0c088981 */ /* 0x000ee8000c1e1100 */
[----:B------:R-:W2:Y:S01]  /*15c10*/  LDL R13, [R1+0x780] ;  /* 0x00078000010d7983 */ /* 0x000ea20000100800 */
[----:B-----5:R-:W-:Y:S02]  /*15c20*/  IADD3 R10, P1, PT, R16, R15, RZ ;  /* 0x0000000f100a7210 */ /* 0x020fe40007f3e0ff */
[----:B------:R-:W-:Y:S01]  /*15c30*/  PRMT R9, RZ, 0x7610, R9 ;  /* 0x00007610ff097816 */ /* 0x000fe20000000009 */
[----:B------:R-:W5:Y:S02]  /*15c40*/  LDL R15, [R1+0x79c] ;  /* 0x00079c00010f7983 */ /* 0x000f640000100800 */
[----:B------:R-:W-:Y:S01]  /*15c50*/  IMAD.X R11, R0, 0x1, R14, P1 ;  /* 0x00000001000b7824 */ /* 0x000fe200008e060e */
[----:B------:R-:W-:Y:S01]  /*15c60*/  PRMT R17, RZ, 0x7610, R17 ;  /* 0x00007610ff117816 */ /* 0x000fe20000000011 */
[----:B------:R-:W3:Y:S04]  /*15c70*/  LDL R14, [R1+0x7a8] ;  /* 0x0007a800010e7983 */ /* 0x000ee80000100800 */
[----:B------:R0:W3:Y:S02]  /*15c80*/  @!P0 LDG.E.U8 R9, desc[UR12][R10.64] ;  /* 0x0000000c0a098981 */ /* 0x0000e4000c1e1100 */
[----:B0-----:R-:W-:-:S02]  /*15c90*/  PRMT R10, RZ, 0x7610, R10 ;  /* 0x00007610ff0a7816 */ /* 0x001fc4000000000a */
[----:B--2---:R-:W-:-:S05]  /*15ca0*/  IADD3 R12, P1, PT, R16, R13, RZ ;  /* 0x0000000d100c7210 */ /* 0x004fca0007f3e0ff */
[----:B------:R-:W-:Y:S01]  /*15cb0*/  IMAD.X R13, R0, 0x1, R29, P1 ;  /* 0x00000001000d7824 */ /* 0x000fe200008e061d */
[----:B------:R-:W-:Y:S01]  /*15cc0*/  PRMT R11, RZ, 0x7610, R11 ;  /* 0x00007610ff0b7816 */ /* 0x000fe2000000000b */
[----:B------:R-:W2:Y:S04]  /*15cd0*/  LDL R29, [R1+0x680] ;  /* 0x00068000011d7983 */ /* 0x000ea80000100800 */
[----:B------:R0:W2:Y:S04]  /*15ce0*/  @!P0 LDG.E.U8 R10, desc[UR12][R12.64] ;  /* 0x0000000c0c0a8981 */ /* 0x0000a8000c1e1100 */
[----:B------:R-:W2:Y:S01]  /*15cf0*/  LDL R13, [R1+0x784] ;  /* 0x00078400010d7983 */ /* 0x000ea20000100800 */
[----:B0-----:R-:W-:-:S03]  /*15d00*/  IADD3 R12, P1, PT, R16, R5, RZ ;  /* 0x00000005100c7210 */ /* 0x001fc60007f3e0ff */
[----:B------:R-:W3:Y:S02]  /*15d10*/  LDL R5, [R1+0x67c] ;  /* 0x00067c0001057983 */ /* 0x000ee40000100800 */
[----:B--2---:R-:W-:-:S05]  /*15d20*/  IMAD.X R13, R0, 0x1, R13, P1 ;  /* 0x00000001000d7824 */ /* 0x004fca00008e060d */
[----:B------:R0:W2:Y:S04]  /*15d30*/  @!P0 LDG.E.U8 R17, desc[UR12][R12.64] ;  /* 0x0000000c0c118981 */ /* 0x0000a8000c1e1100 */
[----:B------:R-:W0:Y:S02]  /*15d40*/  LDL R13, [R1+0x7a0] ;  /* 0x0007a000010d7983 */ /* 0x000e240000100800 */
[----:B0-----:R-:W-:-:S05]  /*15d50*/  IADD3 R12, P1, PT, R16, R13, RZ ;  /* 0x0000000d100c7210 */ /* 0x001fca0007f3e0ff */
[----:B-----5:R-:W-:Y:S02]  /*15d60*/  IMAD.X R13, R0, 0x1, R15, P1 ;  /* 0x00000001000d7824 */ /* 0x020fe400008e060f */
[----:B------:R-:W5:Y:S01]  /*15d70*/  LDL R15, [R1+0x7a4] ;  /* 0x0007a400010f7983 */ /* 0x000f620000100800 */
[----:B---3--:R-:W-:-:S03]  /*15d80*/  IADD3 R14, P1, PT, R16, R14, RZ ;  /* 0x0000000e100e7210 */ /* 0x008fc60007f3e0ff */
[----:B------:R0:W3:Y:S02]  /*15d90*/  @!P0 LDG.E.U8 R11, desc[UR12][R12.64] ;  /* 0x0000000c0c0b8981 */ /* 0x0000e4000c1e1100 */
[----:B0-----:R-:W-:Y:S01]  /*15da0*/  PRMT R12, RZ, 0x7610, R12 ;  /* 0x00007610ff0c7816 */ /* 0x001fe2000000000c */
[----:B-----5:R-:W-:-:S05]  /*15db0*/  IMAD.X R15, R0, 0x1, R15, P1 ;  /* 0x00000001000f7824 */ /* 0x020fca00008e060f */
[----:B------:R0:W5:Y:S04]  /*15dc0*/  @!P0 LDG.E.U8 R12, desc[UR12][R14.64] ;  /* 0x0000000c0e0c8981 */ /* 0x000168000c1e1100 */
[----:B------:R-:W0:Y:S02]  /*15dd0*/  LDL R15, [R1+0x728] ;  /* 0x00072800010f7983 */ /* 0x000e240000100800 */
[----:B0-----:R-:W-:Y:S02]  /*15de0*/  IADD3 R14, P1, PT, R16, R15, RZ ;  /* 0x0000000f100e7210 */ /* 0x001fe40007f3e0ff */
[----:B------:R-:W2:Y:S01]  /*15df0*/  LDL R15, [R1+0x724] ;  /* 0x00072400010f7983 */ /* 0x000ea20000100800 */
[----:B------:R-:W-:Y:S02]  /*15e00*/  PRMT R13, RZ, 0x7610, R13 ;  /* 0x00007610ff0d7816 */ /* 0x000fe4000000000d */
[----:B------:R-:W-:Y:S01]  /*15e10*/  PRMT R18, RZ, 0x7610, R18 ;  /* 0x00007610ff127816 */ /* 0x000fe20000000012 */
[----:B--2---:R-:W-:-:S05]  /*15e20*/  IMAD.X R15, R0, 0x1, R15, P1 ;  /* 0x00000001000f7824 */ /* 0x004fca00008e060f */
[----:B------:R0:W2:Y:S02]  /*15e30*/  @!P0 LDG.E.U8 R13, desc[UR12][R14.64] ;  /* 0x0000000c0e0d8981 */ /* 0x0000a4000c1e1100 */
[----:B0-----:R-:W-:Y:S02]  /*15e40*/  IADD3 R14, P1, PT, R16, R29, RZ ;  /* 0x0000001d100e7210 */ /* 0x001fe40007f3e0ff */
[----:B------:R-:W-:Y:S01]  /*15e50*/  PRMT R20, RZ, 0x7610, R20 ;  /* 0x00007610ff147816 */ /* 0x000fe20000000014 */
[----:B------:R-:W2:Y:S02]  /*15e60*/  LDL R29, [R1+0x390] ;  /* 0x00039000011d7983 */ /* 0x000ea40000100800 */
[----:B------:R-:W-:Y:S01]  /*15e70*/  IMAD.X R15, R0, 0x1, R5, P1 ;  /* 0x00000001000f7824 */ /* 0x000fe200008e0605 */
[----:B------:R-:W-:Y:S01]  /*15e80*/  PRMT R22, RZ, 0x7610, R22 ;  /* 0x00007610ff167816 */ /* 0x000fe20000000016 */
[----:B------:R-:W2:Y:S04]  /*15e90*/  LDL R5, [R1+0x410] ;  /* 0x0004100001057983 */ /* 0x000ea80000100800 */
[----:B------:R0:W2:Y:S04]  /*15ea0*/  @!P0 LDG.E.U8 R18, desc[UR12][R14.64] ;  /* 0x0000000c0e128981 */ /* 0x0000a8000c1e1100 */
[----:B------:R-:W0:Y:S02]  /*15eb0*/  LDL R15, [R1+0x5c8] ;  /* 0x0005c800010f7983 */ /* 0x000e240000100800 */
[----:B0-----:R-:W-:-:S02]  /*15ec0*/  IADD3 R14, P1, PT, R16, R15, RZ ;  /* 0x0000000f100e7210 */ /* 0x001fc40007f3e0ff */
[----:B------:R-:W2:Y:S03]  /*15ed0*/  LDL R15, [R1+0x5c4] ;  /* 0x0005c400010f7983 */ /* 0x000ea60000100800 */
[----:B--2---:R-:W-:-:S05]  /*15ee0*/  IMAD.X R15, R0, 0x1, R15, P1 ;  /* 0x00000001000f7824 */ /* 0x004fca00008e060f */
[----:B------:R0:W2:Y:S04]  /*15ef0*/  @!P0 LDG.E.U8 R20, desc[UR12][R14.64] ;  /* 0x0000000c0e148981 */ /* 0x0000a8000c1e1100 */
[----:B------:R-:W0:Y:S02]  /*15f00*/  LDL R15, [R1+0x520] ;  /* 0x00052000010f7983 */ /* 0x000e240000100800 */
[----:B0-----:R-:W-:Y:S02]  /*15f10*/  IADD3 R14, P1, PT, R16, R15, RZ ;  /* 0x0000000f100e7210 */ /* 0x001fe40007f3e0ff */
[----:B------:R-:W2:Y:S03]  /*15f20*/  LDL R15, [R1+0x51c] ;  /* 0x00051c00010f7983 */ /* 0x000ea60000100800 */
[----:B--2---:R-:W-:-:S05]  /*15f30*/  IMAD.X R15, R0, 0x1, R15, P1 ;  /* 0x00000001000f7824 */ /* 0x004fca00008e060f */
[----:B------:R0:W2:Y:S04]  /*15f40*/  @!P0 LDG.E.U8 R22, desc[UR12][R14.64] ;  /* 0x0000000c0e168981 */ /* 0x0000a8000c1e1100 */
[----:B------:R-:W0:Y:S02]  /*15f50*/  LDL R15, [R1+0x468] ;  /* 0x00046800010f7983 */ /* 0x000e240000100800 */
[----:B0-----:R-:W-:Y:S02]  /*15f60*/  IADD3 R14, P1, PT, R16, R15, RZ ;  /* 0x0000000f100e7210 */ /* 0x001fe40007f3e0ff */
[----:B------:R-:W2:Y:S01]  /*15f70*/  LDL R15, [R1+0x464] ;  /* 0x00046400010f7983 */ /* 0x000ea20000100800 */
[----:B------:R-:W-:Y:S02]  /*15f80*/  PRMT R24, RZ, 0x7610, R24 ;  /* 0x00007610ff187816 */ /* 0x000fe40000000018 */
[----:B--2---:R-:W-:Y:S01]  /*15f90*/  IMAD.X R15, R0, 0x1, R15, P1 ;  /* 0x00000001000f7824 */ /* 0x004fe200008e060f */
[----:B------:R-:W-:-:S04]  /*15fa0*/  IADD3 RZ, P1, PT, R16, R29, RZ ;  /* 0x0000001d10ff7210 */ /* 0x000fc80007f3e0ff */
[----:B------:R0:W2:Y:S02]  /*15fb0*/  @!P0 LDG.E.U8 R24, desc[UR12][R14.64] ;  /* 0x0000000c0e188981 */ /* 0x0000a4000c1e1100 */
[----:B0-----:R-:W-:Y:S01]  /*15fc0*/  IMAD.IADD R14, R16, 0x1, R29 ;  /* 0x00000001100e7824 */ /* 0x001fe200078e021d */
[----:B------:R-:W-:Y:S01]  /*15fd0*/  PRMT R16, RZ, 0x7610, R16 ;  /* 0x00007610ff107816 */ /* 0x000fe20000000010 */
[----:B------:R-:W-:Y:S01]  /*15fe0*/  IMAD.X R15, R0, 0x1, R5, P1 ;  /* 0x00000001000f7824 */ /* 0x000fe200008e0605 */
[----:B------:R-:W0:Y:S04]  /*15ff0*/  S2R R29, SR_TID.X ;  /* 0x00000000001d7919 */ /* 0x000e280000002100 */
[----:B------:R1:W2:Y:S02]  /*16000*/  @!P0 LDG.E.U8 R16, desc[UR12][R14.64] ;  /* 0x0000000c0e108981 */ /* 0x0002a4000c1e1100 */
[----:B-1----:R-:W1:Y:S01]  /*16010*/  S2R R15, SR_CgaCtaId ;  /* 0x00000000000f7919 */ /* 0x002e620000008800 */
[----:B------:R-:W0:Y:S01]  /*16020*/  S2R R14, SR_TID.X ;  /* 0x00000000000e7919 */ /* 0x000e220000002100 */
[----:B------:R-:W-:-:S04]  /*16030*/  MOV R0, 0x400 ;  /* 0x0000040000007802 */ /* 0x000fc80000000f00 */
[----:B-1----:R-:W-:Y:S02]  /*16040*/  LEA R15, R15, R0, 0x18 ;  /* 0x000000000f0f7211 */ /* 0x002fe400078ec0ff */
[----:B0-----:R-:W-:Y:S02]  /*16050*/  SHF.R.S32.HI R0, RZ, 0x2, R29 ;  /* 0x00000002ff007819 */ /* 0x001fe4000001141d */
[----:B------:R-:W-:Y:S02]  /*16060*/  LOP3.LUT R14, R14, 0x20, RZ, 0xc0, !PT ;  /* 0x000000200e0e7812 */ /* 0x000fe400078ec0ff */
[----:B------:R-:W-:-:S03]  /*16070*/  SGXT R0, R0, 0x1 ;  /* 0x000000010000781a */ /* 0x000fc60000000200 */
[----:B------:R-:W-:Y:S01]  /*16080*/  IMAD R15, R14, 0x8, R15 ;  /* 0x000000080e0f7824 */ /* 0x000fe200078e020f */
[----:B------:R-:W-:Y:S01]  /*16090*/  LOP3.LUT R0, R0, 0x90, RZ, 0xc0, !PT ;  /* 0x0000009000007812 */ /* 0x000fe200078ec0ff */
[----:B------:R-:W-:-:S05]  /*160a0*/  IMAD.SHL.U32 R14, R29, 0x20, RZ ;  /* 0x000000201d0e7824 */ /* 0x000fca00078e00ff */
[----:B------:R-:W-:Y:S02]  /*160b0*/  LOP3.LUT R0, R0, 0x260, R14, 0xf8, !PT ;  /* 0x0000026000007812 */ /* 0x000fe400078ef80e */
[----:B------:R-:W-:-:S04]  /*160c0*/  SHF.R.U32.HI R14, RZ, 0x2, R29 ;  /* 0x00000002ff0e7819 */ /* 0x000fc8000001161d */
[----:B------:R-:W-:Y:S02]  /*160d0*/  SGXT.U32 R5, R14, 0x3 ;  /* 0x000000030e05781a */ /* 0x000fe40000000000 */
[C---:B------:R-:W-:Y:S01]  /*160e0*/  LOP3.LUT R14, R29.reuse, 0x3, RZ, 0xc0, !PT ;  /* 0x000000031d0e7812 */ /* 0x040fe200078ec0ff */
[----:B------:R-:W-:-:S04]  /*160f0*/  IMAD.SHL.U32 R29, R29, 0x2, RZ ;  /* 0x000000021d1d7824 */ /* 0x000fc800078e00ff */
[----:B------:R-:W-:Y:S01]  /*16100*/  IMAD R14, R14, 0x88, RZ ;  /* 0x000000880e0e7824 */ /* 0x000fe200078e02ff */
[----:B------:R-:W-:-:S04]  /*16110*/  LOP3.LUT R0, R0, 0x10, R29, 0x78, !PT ;  /* 0x0000001000007812 */ /* 0x000fc800078e781d */
[----:B------:R-:W-:Y:S01]  /*16120*/  LOP3.LUT R14, R14, R5, RZ, 0xfc, !PT ;  /* 0x000000050e0e7212 */ /* 0x000fe200078efcff */
[----:B------:R-:W-:-:S03]  /*16130*/  IMAD.IADD R0, R0, 0x1, R15 ;  /* 0x0000000100007824 */ /* 0x000fc600078e020f */
[----:B------:R-:W-:-:S05]  /*16140*/  LOP3.LUT R15, R14, 0x8, RZ, 0x3c, !PT ;  /* 0x000000080e0f7812 */ /* 0x000fca00078e3cff */
[----:B------:R-:W0:Y:S04]  /*16150*/  LDS.U8 R29, [R15+UR4] ;  /* 0x000000040f1d7984 */ /* 0x000e280008000000 */
[----:B0-----:R-:W-:Y:S04]  /*16160*/  STL [R1+0x7c], R29 ;  /* 0x00007c1d01007387 */ /* 0x001fe80000100800 */
[----:B------:R-:W0:Y:S04]  /*16170*/  LDS.U8 R29, [R15+UR4+0x20] ;  /* 0x000020040f1d7984 */ /* 0x000e280008000000 */
        /* <DEDUP_REMOVED lines=9> */
[----:B------:R-:W0:Y:S01]  /*16210*/  LDS.U8 R29, [R15+UR4+0x240] ;  /* 0x000240040f1d7984 */ /* 0x000e220008000000 */
[----:B------:R-:W-:-:S03]  /*16220*/  LOP3.LUT R5, R14, 0x10, RZ, 0x3c, !PT ;  /* 0x000000100e057812 */ /* 0x000fc600078e3cff */
[----:B0-----:R-:W-:Y:S04]  /*16230*/  STL [R1+0x7c8], R29 ;  /* 0x0007c81d01007387 */ /* 0x001fe80000100800 */
[----:B------:R-:W0:Y:S04]  /*16240*/  LDS.U8 R29, [R15+UR4+0x260] ;  /* 0x000260040f1d7984 */ /* 0x000e280008000000 */
[----:B0-----:R-:W-:Y:S04]  /*16250*/  STL [R1+0x7c4], R29 ;  /* 0x0007c41d01007387 */ /* 0x001fe80000100800 */
        /* <DEDUP_REMOVED lines=14> */
[----:B------:R-:W1:Y:S04]  /*16340*/  LDS.U8 R5, [R5+UR4+0x260] ;  /* 0x0002600405057984 */ /* 0x000e680008000000 */
[----:B0-----:R0:W-:Y:S04]  /*16350*/  STL [R1+0x7ec], R29 ;  /* 0x0007ec1d01007387 */ /* 0x0011e80000100800 */
[----:B0-----:R-:W2:Y:S04]  /*16360*/  LDL.LU R29, [R1+0xe48] ;  /* 0x000e4800011d7983 */ /* 0x001ea80000300800 */
[----:B-1----:R-:W-:Y:S04]  /*16370*/  STL [R1+0x7e8], R5 ;  /* 0x0007e80501007387 */ /* 0x002fe80000100800 */
        /* <DEDUP_REMOVED lines=15> */
[----:B------:R-:W1:Y:S04]  /*16470*/  LDS.U8 R15, [R14+UR4] ;  /* 0x000000040e0f7984 */ /* 0x000e680008000000 */
[----:B0-----:R-:W-:Y:S04]  /*16480*/  STL [R1+0x7f8], R5 ;  /* 0x0007f80501007387 */ /* 0x001fe80000100800 */
[----:B------:R-:W0:Y:S04]  /*16490*/  LDS.U8 R5, [R14+UR4+0x20] ;  /* 0x000020040e057984 */ /* 0x000e280008000000 */
[----:B-1----:R-:W-:Y:S04]  /*164a0*/  STL [R1+0x98], R15 ;  /* 0x0000980f01007387 */ /* 0x002fe80000100800 */
[----:B------:R-:W1:Y:S04]  /*164b0*/  LDS.U8 R15, [R14+UR4+0x40] ;  /* 0x000040040e0f7984 */ /* 0x000e680008000000 */
[----:B0-----:R-:W-:Y:S04]  /*164c0*/  STL [R1+0x94], R5 ;  /* 0x0000940501007387 */ /* 0x001fe80000100800 */
[----:B------:R-:W0:Y:S04]  /*164d0*/  LDS.U8 R5, [R14+UR4+0x60] ;  /* 0x000060040e057984 */ /* 0x000e280008000000 */
[----:B-1----:R-:W-:Y:S04]  /*164e0*/  STL [R1+0x7d8], R15 ;  /* 0x0007d80f01007387 */ /* 0x002fe80000100800 */
[----:B------:R-:W1:Y:S04]  /*164f0*/  LDS.U8 R15, [R14+UR4+0x200] ;  /* 0x000200040e0f7984 */ /* 0x000e680008000000 */
[----:B0-----:R-:W-:Y:S04]  /*16500*/  STL [R1+0x7d4], R5 ;  /* 0x0007d40501007387 */ /* 0x001fe80000100800 */
[----:B------:R-:W0:Y:S04]  /*16510*/  LDS.U8 R5, [R14+UR4+0x220] ;  /* 0x000220040e057984 */ /* 0x000e280008000000 */
[----:B-1----:R-:W-:Y:S04]  /*16520*/  STL [R1+0xa8], R15 ;  /* 0x0000a80f01007387 */ /* 0x002fe80000100800 */
[----:B0-----:R-:W-:Y:S04]  /*16530*/  STL [R1+0xa4], R5 ;  /* 0x0000a40501007387 */ /* 0x001fe80000100800 */
[----:B------:R-:W0:Y:S04]  /*16540*/  LDS.U8 R5, [R14+UR4+0x240] ;  /* 0x000240040e057984 */ /* 0x000e280008000000 */
[----:B------:R-:W1:Y:S04]  /*16550*/  LDS.U8 R14, [R14+UR4+0x260] ;  /* 0x000260040e0e7984 */ /* 0x000e680008000000 */
[----:B0-----:R0:W-:Y:S04]  /*16560*/  STL [R1+0x7dc], R5 ;  /* 0x0007dc0501007387 */ /* 0x0011e80000100800 */
[----:B0-----:R-:W2:Y:S04]  /*16570*/  LDL.LU R5, [R1+0xe44] ;  /* 0x000e440001057983 */ /* 0x001ea80000300800 */
[----:B-1----:R0:W-:Y:S04]  /*16580*/  STL [R1+0x7cc], R14 ;  /* 0x0007cc0e01007387 */ /* 0x0021e80000100800 */
[----:B0-----:R-:W2:Y:S01]  /*16590*/  LDL.LU R14, [R1+0x38c] ;  /* 0x00038c00010e7983 */ /* 0x001ea20000300800 */
[----:B------:R-:W0:Y:S02]  /*165a0*/  S2R R15, SR_TID.X ;  /* 0x00000000000f7919 */ /* 0x000e240000002100 */
[----:B0-----:R-:W-:Y:S01]  /*165b0*/  LOP3.LUT R15, R15, 0x3f, RZ, 0xc0, !PT ;  /* 0x0000003f0f0f7812 */ /* 0x001fe200078ec0ff */
[----:B------:R-:W-:Y:S06]  /*165c0*/  BAR.SYNC.DEFER_BLOCKING 0x0 ;  /* 0x0000000000007b1d */ /* 0x000fec0000010000 */
[----:B--2---:R0:W-:Y:S04]  /*165d0*/  STS.U8 [R15+UR4], R14 ;  /* 0x0000000e0f007988 */ /* 0x0041e80008000004 */
[----:B------:R1:W-:Y:S04]  /*165e0*/  STS.U8 [R15+UR4+0x40], R26 ;  /* 0x0000401a0f007988 */ /* 0x0003e80008000004 */
[----:B----4-:R2:W-:Y:S04]  /*165f0*/  STS.U8 [R15+UR4+0x100], R25 ;  /* 0x000100190f007988 */ /* 0x0105e80008000004 */
[----:B0-----:R-:W4:Y:S04]  /*16600*/  LDL.LU R14, [R1+0x2c8] ;  /* 0x0002c800010e7983 */ /* 0x001f280000300800 */
[----:B-1----:R-:W3:Y:S04]  /*16610*/  LDL.LU R26, [R1+0x18] ;  /* 0x00001800011a7983 */ /* 0x002ee80000300800 */
[----:B--2---:R-:W2:Y:S04]  /*16620*/  LDL.LU R25, [R1+0x2b8] ;  /* 0x0002b80001197983 */ /* 0x004ea80000300800 */
[----:B------:R0:W-:Y:S04]  /*16630*/  STS.U8 [R15+UR4+0x140], R23 ;  /* 0x000140170f007988 */ /* 0x0001e80008000004 */
[----:B------:R1:W-:Y:S04]  /*16640*/  STS.U8 [R15+UR4+0x200], R21 ;  /* 0x000200150f007988 */ /* 0x0003e80008000004 */
[----:B------:R5:W-:Y:S04]  /*16650*/  STS.U8 [R15+UR4+0x240], R19 ;  /* 0x000240130f007988 */ /* 0x000be80008000004 */
[----:B0-----:R-:W2:Y:S04]  /*16660*/  LDL.LU R23, [R1+0x2b0] ;  /* 0x0002b00001177983 */ /* 0x001ea80000300800 */
[----:B-1----:R-:W2:Y:S04]  /*16670*/  LDL.LU R21, [R1+0x9c] ;  /* 0x00009c0001157983 */ /* 0x002ea80000300800 */
[----:B-----5:R-:W5:Y:S04]  /*16680*/  LDL.LU R19, [R1+0xa0] ;  /* 0x0000a00001137983 */ /* 0x020f680000300800 */
[----:B------:R0:W-:Y:S04]  /*16690*/  STS.U8 [R15+UR4+0x300], R4 ;  /* 0x000300040f007988 */ /* 0x0001e80008000004 */
[----:B------:R1:W-:Y:S04]  /*166a0*/  STS.U8 [R15+UR4+0x340], R2 ;  /* 0x000340020f007988 */ /* 0x0003e80008000004 */
[----:B------:R1:W-:Y:S04]  /*166b0*/  STS.U8 [R15+UR4+0x400], R3 ;  /* 0x000400030f007988 */ /* 0x0003e80008000004 */
[----:B0-----:R-:W2:Y:S04]  /*166c0*/  LDL.LU R4, [R1+0x84] ;  /* 0x0000840001047983 */ /* 0x001ea80000300800 */
[----:B-1----:R-:W2:Y:S04]  /*166d0*/  LDL.LU R2, [R1+0x78] ;  /* 0x0000780001027983 */ /* 0x002ea80000300800 */
[----:B------:R-:W2:Y:S04]  /*166e0*/  LDL.LU R3, [R1+0x5c] ;  /* 0x00005c0001037983 */ /* 0x000ea80000300800 */
[----:B------:R0:W-:Y:S04]  /*166f0*/  STS.U8 [R15+UR4+0x440], R28 ;  /* 0x0004401c0f007988 */ /* 0x0001e80008000004 */
[----:B------:R1:W-:Y:S04]  /*16700*/  STS.U8 [R15+UR4+0x500], R29 ;  /* 0x0005001d0f007988 */ /* 0x0003e80008000004 */
[----:B------:R1:W-:Y:S04]  /*16710*/  STS.U8 [R15+UR4+0x540], R5 ;  /* 0x000540050f007988 */ /* 0x0003e80008000004 */
[----:B0-----:R-:W2:Y:S04]  /*16720*/  LDL.LU R28, [R1+0x54] ;  /* 0x00005400011c7983 */ /* 0x001ea80000300800 */
[----:B-1----:R-:W2:Y:S04]  /*16730*/  LDL.LU R29, [R1+0x48] ;  /* 0x00004800011d7983 */ /* 0x002ea80000300800 */
[----:B------:R-:W2:Y:S04]  /*16740*/  LDL.LU R5, [R1+0xe40] ;  /* 0x000e400001057983 */ /* 0x000ea80000300800 */
[----:B--2---:R0:W-:Y:S04]  /*16750*/  STS.U8 [R15+UR4+0x600], R5 ;  /* 0x000600050f007988 */ /* 0x0041e80008000004 */
[----:B0-----:R-:W2:Y:S04]  /*16760*/  LDL.LU R5, [R1+0xe3c] ;  /* 0x000e3c0001057983 */ /* 0x001ea80000300800 */
[----:B--2---:R0:W-:Y:S04]  /*16770*/  STS.U8 [R15+UR4+0x640], R5 ;  /* 0x000640050f007988 */ /* 0x0041e80008000004 */
[----:B0-----:R-:W2:Y:S04]  /*16780*/  LDL.LU R5, [R1+0xe38] ;  /* 0x000e380001057983 */ /* 0x001ea80000300800 */
[----:B---3--:R0:W-:Y:S04]  /*16790*/  STS.U8 [R15+UR4+0x700], R26 ;  /* 0x0007001a0f007988 */ /* 0x0081e80008000004 */
[----:B0-----:R-:W3:Y:S04]  /*167a0*/  LDL.LU R26, [R1+0x2dc] ;  /* 0x0002dc00011a7983 */ /* 0x001ee80000300800 */
[----:B--2---:R0:W-:Y:S04]  /*167b0*/  STS.U8 [R15+UR4+0x740], R5 ;  /* 0x000740050f007988 */ /* 0x0041e80008000004 */
[----:B0-----:R-:W2:Y:S04]  /*167c0*/  LDL.LU R5, [R1+0xe34] ;  /* 0x000e340001057983 */ /* 0x001ea80000300800 */
        /* <DEDUP_REMOVED lines=10> */
[----:B------:R-:W-:Y:S04]  /*16870*/  STS.U8 [R15+UR4+0xa40], R29 ;  /* 0x000a401d0f007988 */ /* 0x000fe80008000004 */
[----:B------:R-:W-:Y:S04]  /*16880*/  STS.U8 [R15+UR4+0xb00], R28 ;  /* 0x000b001c0f007988 */ /* 0x000fe80008000004 */
[----:B------:R-:W-:Y:S04]  /*16890*/  STS.U8 [R15+UR4+0xb40], R3 ;  /* 0x000b40030f007988 */ /* 0x000fe80008000004 */
[----:B------:R-:W-:Y:S04]  /*168a0*/  STS.U8 [R15+UR4+0xc00], R2 ;  /* 0x000c00020f007988 */ /* 0x000fe80008000004 */
[----:B------:R-:W-:Y:S04]  /*168b0*/  STS.U8 [R15+UR4+0xc40], R4 ;  /* 0x000c40040f007988 */ /* 0x000fe80008000004 */
[----:B-----5:R-:W-:Y:S04]  /*168c0*/  STS.U8 [R15+UR4+0xd00], R19 ;  /* 0x000d00130f007988 */ /* 0x020fe80008000004 */
[----:B------:R-:W-:Y:S04]  /*168d0*/  STS.U8 [R15+UR4+0xd40], R21 ;  /* 0x000d40150f007988 */ /* 0x000fe80008000004 */
[----:B------:R-:W-:Y:S04]  /*168e0*/  STS.U8 [R15+UR4+0xe00], R23 ;  /* 0x000e00170f007988 */ /* 0x000fe80008000004 */
[----:B------:R-:W-:Y:S04]  /*168f0*/  STS.U8 [R15+UR4+0xe40], R25 ;  /* 0x000e40190f007988 */ /* 0x000fe80008000004 */
[----:B--2---:R0:W-:Y:S04]  /*16900*/  STS.U8 [R15+UR4+0xf00], R5 ;  /* 0x000f00050f007988 */ /* 0x0041e80008000004 */
[----:B0-----:R-:W2:Y:S04]  /*16910*/  LDL.LU R5, [R1+0xe1c] ;  /* 0x000e1c0001057983 */ /* 0x001ea80000300800 */
        /* <DEDUP_REMOVED lines=8> */
[----:B----4-:R0:W-:Y:S04]  /*169a0*/  STS.U8 [R15+UR4+0xf40], R14 ;  /* 0x000f400e0f007988 */ /* 0x0101e80008000004 */
[----:B------:R-:W4:Y:S04]  /*169b0*/  LDL.LU R25, [R1+0x384] ;  /* 0x0003840001197983 */ /* 0x000f280000300800 */
[----:B0-----:R-:W3:Y:S04]  /*169c0*/  LDL.LU R14, [R1+0x380] ;  /* 0x00038000010e7983 */ /* 0x001ee80000300800 */
[----:B--2---:R0:W-:Y:S04]  /*169d0*/  STS.U8 [R15+UR4+0x1000], R5 ;  /* 0x001000050f007988 */ /* 0x0041e80008000004 */
[----:B0-----:R-:W2:Y:S04]  /*169e0*/  LDL.LU R5, [R1+0xe18] ;  /* 0x000e180001057983 */ /* 0x001ea80000300800 */
        /* <DEDUP_REMOVED lines=36> */
[----:B-----5:R-:W-:Y:S04]  /*16c30*/  STS.U8 [R15+UR4+0x1940], R29 ;  /* 0x0019401d0f007988 */ /* 0x020fe80008000004 */
[----:B------:R-:W-:Y:S04]  /*16c40*/  STS.U8 [R15+UR4+0x1a00], R28 ;  /* 0x001a001c0f007988 */ /* 0x000fe80008000004 */
[----:B--2---:R0:W-:Y:S04]  /*16c50*/  STS.U8 [R15+UR4+0x1a40], R5 ;  /* 0x001a40050f007988 */ /* 0x0041e80008000004 */
[----:B0-----:R-:W2:Y:S04]  /*16c60*/  LDL.LU R5, [R1+0xdd0] ;  /* 0x000dd00001057983 */ /* 0x001ea80000300800 */
[----:B------:R0:W-:Y:S04]  /*16c70*/  STS.U8 [R15+UR4+0x1b00], R3 ;  /* 0x001b00030f007988 */ /* 0x0001e80008000004 */
[----:B------:R1:W-:Y:S04]  /*16c80*/  STS.U8 [R15+UR4+0x1b40], R2 ;  /* 0x001b40020f007988 */ /* 0x0003e80008000004 */
[----:B------:R-:W-:Y:S04]  /*16c90*/  STS.U8 [R15+UR4+0x1c00], R4 ;  /* 0x001c00040f007988 */ /* 0x000fe80008000004 */
[----:B------:R-:W-:Y:S04]  /*16ca0*/  STS.U8 [R15+UR4+0x1c40], R19 ;  /* 0x001c40130f007988 */ /* 0x000fe80008000004 */
[----:B------:R5:W-:Y:S04]  /*16cb0*/  STS.U8 [R15+UR4+0x1d00], R21 ;  /* 0x001d00150f007988 */ /* 0x000be80008000004 */
[----:B------:R-:W-:Y:S04]  /*16cc0*/  STS.U8 [R15+UR4+0x1d40], R23 ;  /* 0x001d40170f007988 */ /* 0x000fe80008000004 */
[----:B----4-:R-:W-:Y:S04]  /*16cd0*/  STS.U8 [R15+UR4+0x1e00], R25 ;  /* 0x001e00190f007988 */ /* 0x010fe80008000004 */
[----:B------:R4:W-:Y:S04]  /*16ce0*/  STS.U8 [R15+UR4+0x1e40], R14 ;  /* 0x001e400e0f007988 */ /* 0x0009e80008000004 */
[----:B---3--:R-:W-:Y:S04]  /*16cf0*/  STS.U8 [R15+UR4+0x1f00], R26 ;  /* 0x001f001a0f007988 */ /* 0x008fe80008000004 */
[----:B0-----:R-:W3:Y:S04]  /*16d00*/  LDL.LU R3, [R1+0x14] ;  /* 0x0000140001037983 */ /* 0x001ee80000300800 */
[----:B-1----:R-:W3:Y:S04]  /*16d10*/  LDL.LU R2, [R1+0x1c] ;  /* 0x00001c0001027983 */ /* 0x002ee80000300800 */
[----:B-----5:R-:W5:Y:S04]  /*16d20*/  LDL.LU R21, [R1+0x28] ;  /* 0x0000280001157983 */ /* 0x020f680000300800 */
[----:B----4-:R-:W4:Y:S04]  /*16d30*/  LDL.LU R14, [R1+0x24] ;  /* 0x00002400010e7983 */ /* 0x010f280000300800 */
[----:B--2---:R0:W-:Y:S02]  /*16d40*/  STS.U8 [R15+UR4+0x1f40], R5 ;  /* 0x001f40050f007988 */ /* 0x0041e40008000004 */
[----:B0-----:R-:W0:Y:S02]  /*16d50*/  S2R R5, SR_TID.X ;  /* 0x0000000000057919 */ /* 0x001e240000002100 */
[----:B------:R-:W2:Y:S04]  /*16d60*/  LDL.LU R15, [R1+0x44] ;  /* 0x00004400010f7983 */ /* 0x000ea80000300800 */
[----:B------:R-:W2:Y:S04]  /*16d70*/  LDL.LU R29, [R1+0x68] ;  /* 0x00006800011d7983 */ /* 0x000ea80000300800 */
[----:B------:R-:W2:Y:S04]  /*16d80*/  LDL.LU R28, [R1+0x80] ;  /* 0x00008000011c7983 */ /* 0x000ea80000300800 */
[----:B------:R-:W2:Y:S04]  /*16d90*/  LDL.LU R4, [R1+0x90] ;  /* 0x0000900001047983 */ /* 0x000ea80000300800 */
[----:B------:R-:W2:Y:S04]  /*16da0*/  LDL.LU R19, [R1+0xac] ;  /* 0x0000ac0001137983 */ /* 0x000ea80000300800 */
[----:B------:R-:W2:Y:S04]  /*16db0*/  LDL.LU R23, [R1+0x2b4] ;  /* 0x0002b40001177983 */ /* 0x000ea80000300800 */
[----:B------:R-:W2:Y:S01]  /*16dc0*/  LDL.LU R25, [R1+0x2c0] ;  /* 0x0002c00001197983 */ /* 0x000ea20000300800 */
[----:B0-----:R-:W-:-:S03]  /*16dd0*/  LOP3.LUT R5, R5, 0x3f, RZ, 0xc0, !PT ;  /* 0x0000003f05057812 */ /* 0x001fc600078ec0ff */
[----:B------:R-:W2:Y:S01]  /*16de0*/  LDL.LU R26, [R1+0x2bc] ;  /* 0x0002bc00011a7983 */ /* 0x000ea20000300800 */
[----:B------:R-:W-:-:S05]  /*16df0*/  LOP3.LUT R5, R5, 0x10, RZ, 0x3c, !PT ;  /* 0x0000001005057812 */ /* 0x000fca00078e3cff */
[----:B------:R0:W-:Y:S04]  /*16e00*/  STS.U8 [R5+UR4+0x80], R12 ;  /* 0x0000800c05007988 */ /* 0x0001e80008000004 */
[----:B------:R1:W-:Y:S04]  /*16e10*/  STS.U8 [R5+UR4+0xc0], R11 ;  /* 0x0000c00b05007988 */ /* 0x0003e80008000004 */
[----:B0-----:R-:W2:Y:S04]  /*16e20*/  LDL.LU R12, [R1+0x8] ;  /* 0x00000800010c7983 */ /* 0x001ea80000300800 */
[----:B-1----:R-:W2:Y:S04]  /*16e30*/  LDL.LU R11, [R1] ;  /* 0x00000000010b7983 */ /* 0x002ea80000300800 */
[----:B------:R0:W-:Y:S04]  /*16e40*/  STS.U8 [R5+UR4+0x280], R9 ;  /* 0x0002800905007988 */ /* 0x0001e80008000004 */
[----:B------:R1:W-:Y:S04]  /*16e50*/  STS.U8 [R5+UR4+0x2c0], R8 ;  /* 0x0002c00805007988 */ /* 0x0003e80008000004 */
[----:B------:R3:W-:Y:S04]  /*16e60*/  STS.U8 [R5+UR4+0x380], R7 ;  /* 0x0003800705007988 */ /* 0x0007e80008000004 */
[----:B0-----:R-:W2:Y:S04]  /*16e70*/  LDL.LU R9, [R1+0x6c] ;  /* 0x00006c0001097983 */ /* 0x001ea80000300800 */
[----:B-1----:R-:W2:Y:S04]  /*16e80*/  LDL.LU R8, [R1+0x58] ;  /* 0x0000580001087983 */ /* 0x002ea80000300800 */
[----:B---3--:R-:W3:Y:S04]  /*16e90*/  LDL.LU R7, [R1+0x50] ;  /* 0x0000500001077983 */ /* 0x008ee80000300800 */
[----:B------:R0:W-:Y:S04]  /*16ea0*/  STS.U8 [R5+UR4+0x3c0], R6 ;  /* 0x0003c00605007988 */ /* 0x0001e80008000004 */
[----:B------:R1:W-:Y:S04]  /*16eb0*/  STS.U8 [R5+UR4+0x480], R13 ;  /* 0x0004800d05007988 */ /* 0x0003e80008000004 */
[----:B0-----:R-:W3:Y:S04]  /*16ec0*/  LDL.LU R6, [R1+0x38] ;  /* 0x0000380001067983 */ /* 0x001ee80000300800 */
[----:B-1----:R-:W3:Y:S04]  /*16ed0*/  LDL.LU R13, [R1+0x30] ;  /* 0x00003000010d7983 */ /* 0x002ee80000300800 */
[----:B------:R0:W-:Y:S04]  /*16ee0*/  STS.U8 [R5+UR4+0x1c0], R10 ;  /* 0x0001c00a05007988 */ /* 0x0001e80008000004 */
[----:B------:R1:W-:Y:S04]  /*16ef0*/  STS.U8 [R5+UR4+0x180], R17 ;  /* 0x0001801105007988 */ /* 0x0003e80008000004 */
[----:B0-----:R-:W3:Y:S04]  /*16f00*/  LDL.LU R10, [R1+0x2c4] ;  /* 0x0002c400010a7983 */ /* 0x001ee80000300800 */
[----:B-1----:R-:W3:Y:S04]  /*16f10*/  LDL.LU R17, [R1+0x2d0] ;  /* 0x0002d00001117983 */ /* 0x002ee80000300800 */
[----:B------:R-:W-:Y:S04]  /*16f20*/  STS.U8 [R5+UR4+0x680], R3 ;  /* 0x0006800305007988 */ /* 0x000fe80008000004 */
[----:B------:R-:W-:Y:S04]  /*16f30*/  STS.U8 [R5+UR4+0x6c0], R2 ;  /* 0x0006c00205007988 */ /* 0x000fe80008000004 */
[----:B-----5:R-:W-:Y:S04]  /*16f40*/  STS.U8 [R5+UR4+0x780], R21 ;  /* 0x0007801505007988 */ /* 0x020fe80008000004 */
[----:B----4-:R-:W-:Y:S04]  /*16f50*/  STS.U8 [R5+UR4+0x7c0], R14 ;  /* 0x0007c00e05007988 */ /* 0x010fe80008000004 */
[----:B--2---:R-:W-:Y:S04]  /*16f60*/  STS.U8 [R5+UR4+0x980], R15 ;  /* 0x0009800f05007988 */ /* 0x004fe80008000004 */
[----:B------:R-:W-:Y:S04]  /*16f70*/  STS.U8 [R5+UR4+0x5c0], R12 ;  /* 0x0005c00c05007988 */ /* 0x000fe80008000004 */
[----:B------:R0:W-:Y:S04]  /*16f80*/  STS.U8 [R5+UR4+0x580], R11 ;  /* 0x0005800b05007988 */ /* 0x0001e80008000004 */
[----:B0-----:R-:W2:Y:S04]  /*16f90*/  LDL.LU R11, [R1+0x2d8] ;  /* 0x0002d800010b7983 */ /* 0x001ea80000300800 */
[----:B------:R-:W4:Y:S04]  /*16fa0*/  LDL.LU R12, [R1+0x2e0] ;  /* 0x0002e000010c7983 */ /* 0x000f280000300800 */
[----:B------:R-:W5:Y:S04]  /*16fb0*/  LDL.LU R3, [R1+0x2e4] ;  /* 0x0002e40001037983 */ /* 0x000f680000300800 */
[----:B------:R-:W5:Y:S04]  /*16fc0*/  LDL.LU R2, [R1+0x2ec] ;  /* 0x0002ec0001027983 */ /* 0x000f680000300800 */
[----:B------:R-:W5:Y:S04]  /*16fd0*/  LDL.LU R21, [R1+0x2e8] ;  /* 0x0002e80001157983 */ /* 0x000f680000300800 */
[----:B------:R-:W5:Y:S04]  /*16fe0*/  LDL.LU R14, [R1+0x2f4] ;  /* 0x0002f400010e7983 */ /* 0x000f680000300800 */
[----:B------:R-:W5:Y:S04]  /*16ff0*/  LDL.LU R15, [R1+0x2f8] ;  /* 0x0002f800010f7983 */ /* 0x000f680000300800 */
[----:B------:R0:W-:Y:S04]  /*17000*/  STS.U8 [R5+UR4+0xbc0], R29 ;  /* 0x000bc01d05007988 */ /* 0x0001e80008000004 */
[----:B------:R1:W-:Y:S04]  /*17010*/  STS.U8 [R5+UR4+0xc80], R28 ;  /* 0x000c801c05007988 */ /* 0x0003e80008000004 */
[----:B------:R3:W-:Y:S04]  /*17020*/  STS.U8 [R5+UR4+0xcc0], R4 ;  /* 0x000cc00405007988 */ /* 0x0007e80008000004 */
[----:B0-----:R-:W5:Y:S04]  /*17030*/  LDL.LU R29, [R1+0x300] ;  /* 0x00030000011d7983 */ /* 0x001f680000300800 */
[----:B-1----:R-:W5:Y:S04]  /*17040*/  LDL.LU R28, [R1+0x308] ;  /* 0x00030800011c7983 */ /* 0x002f680000300800 */
[----:B------:R0:W-:Y:S04]  /*17050*/  STS.U8 [R5+UR4+0xd80], R19 ;  /* 0x000d801305007988 */ /* 0x0001e80008000004 */
[----:B---3--:R-:W3:Y:S04]  /*17060*/  LDL.LU R4, [R1+0x30c] ;  /* 0x00030c0001047983 */ /* 0x008ee80000300800 */
[----:B------:R1:W-:Y:S04]  /*17070*/  STS.U8 [R5+UR4+0xdc0], R23 ;  /* 0x000dc01705007988 */ /* 0x0003e80008000004 */
[----:B0-----:R-:W3:Y:S04]  /*17080*/  LDL.LU R19, [R1+0x314] ;  /* 0x0003140001137983 */ /* 0x001ee80000300800 */
[----:B-1----:R-:W3:Y:S04]  /*17090*/  LDL.LU R23, [R1+0x310] ;  /* 0x0003100001177983 */ /* 0x002ee80000300800 */
[----:B------:R0:W-:Y:S04]  /*170a0*/  STS.U8 [R5+UR4+0xe80], R25 ;  /* 0x000e801905007988 */ /* 0x0001e80008000004 */
[----:B------:R1:W-:Y:S04]  /*170b0*/  STS.U8 [R5+UR4+0xec0], R26 ;  /* 0x000ec01a05007988 */ /* 0x0003e80008000004 */
[----:B------:R1:W-:Y:S04]  /*170c0*/  STS.U8 [R5+UR4+0x4c0], R27 ;  /* 0x0004c01b05007988 */ /* 0x0003e80008000004 */
[----:B0-----:R-:W3:Y:S04]  /*170d0*/  LDL.LU R25, [R1+0x31c] ;  /* 0x00031c0001197983 */ /* 0x001ee80000300800 */
[----:B-1----:R-:W3:Y:S04]  /*170e0*/  LDL.LU R26, [R1+0x320] ;  /* 0x00032000011a7983 */ /* 0x002ee80000300800 */
[----:B------:R0:W-:Y:S04]  /*170f0*/  STS.U8 [R5+UR4+0x880], R13 ;  /* 0x0008800d05007988 */ /* 0x0001e80008000004 */
[----:B------:R-:W3:Y:S04]  /*17100*/  LDL.LU R27, [R1+0x328] ;  /* 0x00032800011b7983 */ /* 0x000ee80000300800 */
[----:B------:R1:W-:Y:S04]  /*17110*/  STS.U8 [R5+UR4+0x8c0], R6 ;  /* 0x0008c00605007988 */ /* 0x0003e80008000004 */
[----:B0-----:R-:W3:Y:S04]  /*17120*/  LDL.LU R13, [R1+0x32c] ;  /* 0x00032c00010d7983 */ /* 0x001ee80000300800 */
[----:B------:R0:W-:Y:S04]  /*17130*/  STS.U8 [R5+UR4+0xa80], R7 ;  /* 0x000a800705007988 */ /* 0x0001e80008000004 */
[----:B-1----:R-:W3:Y:S04]  /*17140*/  LDL.LU R6, [R1+0x338] ;  /* 0x0003380001067983 */ /* 0x002ee80000300800 */
[----:B------:R1:W-:Y:S04]  /*17150*/  STS.U8 [R5+UR4+0xac0], R8 ;  /* 0x000ac00805007988 */ /* 0x0003e80008000004 */
[----:B0-----:R-:W3:Y:S04]  /*17160*/  LDL.LU R7, [R1+0x334] ;  /* 0x0003340001077983 */ /* 0x001ee80000300800 */
[----:B------:R0:W-:Y:S04]  /*17170*/  STS.U8 [R5+UR4+0xb80], R9 ;  /* 0x000b800905007988 */ /* 0x0001e80008000004 */
[----:B-1----:R-:W3:Y:S04]  /*17180*/  LDL.LU R8, [R1+0x34c] ;  /* 0x00034c0001087983 */ /* 0x002ee80000300800 */
[----:B------:R1:W-:Y:S04]  /*17190*/  STS.U8 [R5+UR4+0xfc0], R10 ;  /* 0x000fc00a05007988 */ /* 0x0003e80008000004 */
[----:B0-----:R-:W3:Y:S04]  /*171a0*/  LDL.LU R9, [R1+0x35c] ;  /* 0x00035c0001097983 */ /* 0x001ee80000300800 */
[----:B-1----:R-:W3:Y:S04]  /*171b0*/  LDL.LU R10, [R1+0x358] ;  /* 0x00035800010a7983 */ /* 0x002ee80000300800 */
[----:B------:R-:W-:Y:S04]  /*171c0*/  STS.U8 [R5+UR4+0x1080], R17 ;  /* 0x0010801105007988 */ /* 0x000fe80008000004 */
[----:B--2---:R0:W-:Y:S04]  /*171d0*/  STS.U8 [R5+UR4+0x10c0], R11 ;  /* 0x0010c00b05007988 */ /* 0x0041e80008000004 */
[----:B----4-:R1:W-:Y:S04]  /*171e0*/  STS.U8 [R5+UR4+0x1180], R12 ;  /* 0x0011800c05007988 */ /* 0x0103e80008000004 */
[----:B-----5:R2:W-:Y:S04]  /*171f0*/  STS.U8 [R5+UR4+0x11c0], R3 ;  /* 0x0011c00305007988 */ /* 0x0205e80008000004 */
[----:B0-----:R-:W4:Y:S04]  /*17200*/  LDL.LU R11, [R1+0x36c] ;  /* 0x00036c00010b7983 */ /* 0x001f280000300800 */
[----:B-1----:R-:W5:Y:S04]  /*17210*/  LDL.LU R12, [R1+0x368] ;  /* 0x00036800010c7983 */ /* 0x002f680000300800 */
[----:B------:R0:W-:Y:S04]  /*17220*/  STS.U8 [R5+UR4+0x1280], R2 ;  /* 0x0012800205007988 */ /* 0x0001e80008000004 */
[----:B--2---:R-:W2:Y:S04]  /*17230*/  LDL.LU R3, [R1+0x37c] ;  /* 0x00037c0001037983 */ /* 0x004ea80000300800 */
[----:B------:R1:W-:Y:S04]  /*17240*/  STS.U8 [R5+UR4+0x12c0], R21 ;  /* 0x0012c01505007988 */ /* 0x0003e80008000004 */
[----:B0-----:R-:W2:Y:S04]  /*17250*/  LDL.LU R2, [R1+0x378] ;  /* 0x0003780001027983 */ /* 0x001ea80000300800 */
[----:B------:R0:W-:Y:S04]  /*17260*/  STS.U8 [R5+UR4+0x1380], R14 ;  /* 0x0013800e05007988 */ /* 0x0001e80008000004 */
[----:B-1----:R-:W2:Y:S04]  /*17270*/  LDL.LU R21, [R1+0x388] ;  /* 0x0003880001157983 */ /* 0x002ea80000300800 */
[----:B------:R1:W-:Y:S04]  /*17280*/  STS.U8 [R5+UR4+0x13c0], R15 ;  /* 0x0013c00f05007988 */ /* 0x0003e80008000004 */
[----:B0-----:R-:W2:Y:S04]  /*17290*/  LDL.LU R14, [R1+0x340] ;  /* 0x00034000010e7983 */ /* 0x001ea80000300800 */
[----:B-1----:R-:W2:Y:S04]  /*172a0*/  LDL.LU R15, [R1+0x348] ;  /* 0x00034800010f7983 */ /* 0x002ea80000300800 */
[----:B------:R0:W-:Y:S04]  /*172b0*/  STS.U8 [R5+UR4+0x1480], R29 ;  /* 0x0014801d05007988 */ /* 0x0001e80008000004 */
[----:B------:R-:W2:Y:S04]  /*172c0*/  LDL.LU R17, [R1+0x7c] ;  /* 0x00007c0001117983 */ /* 0x000ea80000300800 */
[----:B------:R1:W-:Y:S04]  /*172d0*/  STS.U8 [R5+UR4+0x1580], R28 ;  /* 0x0015801c05007988 */ /* 0x0003e80008000004 */
[----:B0-----:R-:W2:Y:S04]  /*172e0*/  LDL.LU R29, [R1+0x74] ;  /* 0x00007400011d7983 */ /* 0x001ea80000300800 */
[----:B---3--:R0:W-:Y:S04]  /*172f0*/  STS.U8 [R5+UR4+0x1680], R19 ;  /* 0x0016801305007988 */ /* 0x0081e80008000004 */
[----:B-1----:R-:W3:Y:S04]  /*17300*/  LDL.LU R28, [R1+0x8c] ;  /* 0x00008c00011c7983 */ /* 0x002ee80000300800 */
[----:B------:R1:W-:Y:S04]  /*17310*/  STS.U8 [R5+UR4+0x15c0], R4 ;  /* 0x0015c00405007988 */ /* 0x0003e80008000004 */
[----:B0-----:R-:W3:Y:S04]  /*17320*/  LDL.LU R19, [R1+0x88] ;  /* 0x0000880001137983 */ /* 0x001ee80000300800 */
[----:B------:R0:W-:Y:S04]  /*17330*/  STS.U8 [R5+UR4+0x16c0], R23 ;  /* 0x0016c01705007988 */ /* 0x0001e80008000004 */
[----:B-1----:R-:W3:Y:S04]  /*17340*/  LDL.LU R4, [R1+0x98] ;  /* 0x0000980001047983 */ /* 0x002ee80000300800 */
[----:B0-----:R-:W3:Y:S04]  /*17350*/  LDL.LU R23, [R1+0x94] ;  /* 0x0000940001177983 */ /* 0x001ee80000300800 */
[----:B------:R-:W-:Y:S04]  /*17360*/  STS.U8 [R5+UR4+0x9c0], R18 ;  /* 0x0009c01205007988 */ /* 0x000fe80008000004 */
[----:B------:R-:W-:Y:S04]  /*17370*/  STS.U8 [R5+UR4+0xf80], R20 ;  /* 0x000f801405007988 */ /* 0x000fe80008000004 */
[----:B------:R-:W-:Y:S04]  /*17380*/  STS.U8 [R5+UR4+0x14c0], R22 ;  /* 0x0014c01605007988 */ /* 0x000fe80008000004 */
[----:B------:R0:W-:Y:S04]  /*17390*/  STS.U8 [R5+UR4+0x1780], R25 ;  /* 0x0017801905007988 */ /* 0x0001e80008000004 */
[----:B------:R1:W-:Y:S04]  /*173a0*/  STS.U8 [R5+UR4+0x17c0], R26 ;  /* 0x0017c01a05007988 */ /* 0x0003e80008000004 */
[----:B------:R-:W-:Y:S04]  /*173b0*/  STS.U8 [R5+UR4+0x1880], R27 ;  /* 0x0018801b05007988 */ /* 0x000fe80008000004 */
        /* <DEDUP_REMOVED lines=8> */
[----:B0-----:R-:W3:Y:S04]  /*17440*/  LDL.LU R25, [R1+0xa8] ;  /* 0x0000a80001197983 */ /* 0x001ee80000300800 */
[----:B-1----:R-:W3:Y:S04]  /*17450*/  LDL.LU R26, [R1+0xa4] ;  /* 0x0000a400011a7983 */ /* 0x002ee80000300800 */
[----:B----4-:R-:W-:Y:S04]  /*17460*/  STS.U8 [R5+UR4+0x1c80], R11 ;  /* 0x001c800b05007988 */ /* 0x010fe80008000004 */
[----:B-----5:R-:W-:Y:S04]  /*17470*/  STS.U8 [R5+UR4+0x1cc0], R12 ;  /* 0x001cc00c05007988 */ /* 0x020fe80008000004 */
[----:B--2---:R-:W-:Y:S04]  /*17480*/  STS.U8 [R5+UR4+0x1d80], R3 ;  /* 0x001d800305007988 */ /* 0x004fe80008000004 */
[----:B------:R-:W-:Y:S04]  /*17490*/  STS.U8 [R5+UR4+0x1dc0], R2 ;  /* 0x001dc00205007988 */ /* 0x000fe80008000004 */
[----:B------:R-:W-:Y:S04]  /*174a0*/  STS.U8 [R5+UR4+0x1e80], R21 ;  /* 0x001e801505007988 */ /* 0x000fe80008000004 */
[----:B------:R-:W-:Y:S04]  /*174b0*/  STS.U8 [R5+UR4+0x1ec0], R14 ;  /* 0x001ec00e05007988 */ /* 0x000fe80008000004 */
[----:B------:R-:W-:Y:S01]  /*174c0*/  STS.U8 [R5+UR4+0x1f80], R15 ;  /* 0x001f800f05007988 */ /* 0x000fe20008000004 */
[----:B------:R-:W-:Y:S06]  /*174d0*/  BAR.SYNC.DEFER_BLOCKING 0x0 ;  /* 0x0000000000007b1d */ /* 0x000fec0000010000 */
[----:B------:R-:W0:Y:S04]  /*174e0*/  LDSM.16.M88.4 R8, [R0+0x400] ;  /* 0x000400000008783b */ /* 0x000e280000000200 */
[----:B------:R-:W-:Y:S04]  /*174f0*/  LDSM.16.M88.4 R12, [R0] ;  /* 0x00000000000c783b */ /* 0x000fe80000000200 */
[----:B0-----:R-:W-:Y:S04]  /*17500*/  STL.64 [R1+0xdb0], R10 ;  /* 0x000db00a01007387 */ /* 0x001fe80000100a00 */
[----:B------:R-:W-:Y:S04]  /*17510*/  STL.64 [R1+0xda8], R8 ;  /* 0x000da80801007387 */ /* 0x000fe80000100a00 */
[----:B------:R-:W0:Y:S01]  /*17520*/  LDSM.16.M88.4 R8, [R0+0x800] ;  /* 0x000800000008783b */ /* 0x000e220000000200 */
[----:B---3--:R-:W-:-:S02]  /*17530*/  IMAD R16, R23, 0x100, R4 ;  /* 0x0000010017107824 */ /* 0x008fc400078e0204 */
[----:B0-----:R-:W-:Y:S02]  /*17540*/  IMAD.MOV.U32 R21, RZ, RZ, R10 ;  /* 0x000000ffff157224 */ /* 0x001fe400078e000a */
[----:B------:R-:W-:Y:S01]  /*17550*/  IMAD.MOV.U32 R20, RZ, RZ, R11 ;  /* 0x000000ffff147224 */ /* 0x000fe200078e000b */
[----:B------:R-:W-:Y:S04]  /*17560*/  STL.64 [R1+0x40], R8 ;  /* 0x0000400801007387 */ /* 0x000fe80000100a00 */
[----:B------:R-:W-:Y:S04]  /*17570*/  STL.64 [R1+0x48], R10 ;  /* 0x0000480a01007387 */ /* 0x000fe80000100a00 */
[----:B------:R0:W-:Y:S04]  /*17580*/  STL.64 [R1+0xdb8], R20 ;  /* 0x000db81401007387 */ /* 0x0001e80000100a00 */
[----:B0-----:R-:W2:Y:S04]  /*17590*/  LDL.LU.64 R20, [R1+0xd0] ;  /* 0x0000d00001147983 */ /* 0x001ea80000300a00 */
[----:B------:R-:W3:Y:S01]  /*175a0*/  LDL.LU.64 R22, [R1+0xd8] ;  /* 0x0000d80001167983 */ /* 0x000ee20000300a00 */
[----:B------:R-:W-:Y:S01]  /*175b0*/  IMAD.MOV.U32 R3, RZ, RZ, R8 ;  /* 0x000000ffff037224 */ /* 0x000fe200078e0008 */
[----:B------:R-:W-:Y:S01]  /*175c0*/  F2FP.F16.E4M3.UNPACK_B R8, R12 ;  /* 0x0000000cff08723e */ /* 0x000fe200020006ff */
[----:B------:R-:W-:Y:S01]  /*175d0*/  IMAD R18, R26, 0x100, R25 ;  /* 0x000001001a127824 */ /* 0x000fe200078e0219 */
[----:B---3--:R-:W-:Y:S04]  /*175e0*/  STL.64 [R1+0xdc8], R22 ;  /* 0x000dc81601007387 */ /* 0x008fe80000100a00 */
[----:B--2---:R-:W-:Y:S04]  /*175f0*/  STL.64 [R1+0xdc0], R20 ;  /* 0x000dc01401007387 */ /* 0x004fe80000100a00 */
[----:B------:R-:W0:Y:S04]  /*17600*/  LDSM.16.M88.4 R20, [R0+0xc00] ;  /* 0x000c00000014783b */ /* 0x000e280000000200 */
[----:B------:R-:W-:Y:S04]  /*17610*/  STL [R1+0xc3c], R12 ;  /* 0x000c3c0c01007387 */ /* 0x000fe80000100800 */
[----:B------:R-:W-:Y:S04]  /*17620*/  STL [R1+0xc40], R13 ;  /* 0x000c400d01007387 */ /* 0x000fe80000100800 */
[----:B------:R-:W-:Y:S04]  /*17630*/  STL [R1+0x38], R8 ;  /* 0x0000380801007387 */ /* 0x000fe80000100800 */
[----:B0-----:R-:W-:Y:S01]  /*17640*/  STL.64 [R1+0x50], R20 ;  /* 0x0000501401007387 */ /* 0x001fe20000100a00 */
[----:B------:R-:W-:-:S02]  /*17650*/  IMAD.MOV.U32 R25, RZ, RZ, R22 ;  /* 0x000000ffff197224 */ /* 0x000fc400078e0016 */
[----:B------:R-:W-:Y:S01]  /*17660*/  IMAD.MOV.U32 R24, RZ, RZ, R23 ;  /* 0x000000ffff187224 */ /* 0x000fe200078e0017 */
[----:B------:R0:W-:Y:S01]  /*17670*/  STL.64 [R1+0x58], R22 ;  /* 0x0000581601007387 */ /* 0x0001e20000100a00 */
[----:B------:R-:W-:Y:S02]  /*17680*/  IMAD.MOV.U32 R7, RZ, RZ, R20 ;  /* 0x000000ffff077224 */ /* 0x000fe400078e0014 */
[----:B------:R-:W-:Y:S01]  /*17690*/  IMAD.MOV.U32 R6, RZ, RZ, R21 ;  /* 0x000000ffff067224 */ /* 0x000fe200078e0015 */
[----:B0-----:R-:W2:Y:S04]  /*176a0*/  LDL.LU.64 R22, [R1+0xdc8] ;  /* 0x000dc80001167983 */ /* 0x001ea80000300a00 */
[----:B------:R-:W2:Y:S01]  /*176b0*/  LDL.LU.64 R20, [R1+0xdc0] ;  /* 0x000dc00001147983 */ /* 0x000ea20000300a00 */
[----:B------:R-:W-:-:S02]  /*176c0*/  IMAD R17, R29, 0x100, R17 ;  /* 0x000001001d117824 */ /* 0x000fc400078e0211 */
[----:B------:R-:W-:Y:S01]  /*176d0*/  IMAD R19, R19, 0x100, R28 ;  /* 0x0000010013137824 */ /* 0x000fe200078e021c */
[----:B------:R-:W-:Y:S01]  /*176e0*/  F2FP.F16.E4M3.UNPACK_B R16, R16 ;  /* 0x00000010ff10723e */ /* 0x000fe200020006ff */
[----:B------:R-:W-:Y:S01]  /*176f0*/  IMAD.MOV.U32 R2, RZ, RZ, R9 ;  /* 0x000000ffff027224 */ /* 0x000fe200078e0009 */
[----:B------:R-:W-:Y:S02]  /*17700*/  F2FP.F16.E4M3.UNPACK_B R17, R17 ;  /* 0x00000011ff11723e */ /* 0x000fe400020006ff */
[----:B------:R-:W-:Y:S02]  /*17710*/  F2FP.F16.E4M3.UNPACK_B R19, R19 ;  /* 0x00000013ff13723e */ /* 0x000fe400020006ff */
[----:B------:R-:W-:Y:S02]  /*17720*/  F2FP.F16.E4M3.UNPACK_B R18, R18 ;  /* 0x00000012ff12723e */ /* 0x000fe400020006ff */
[----:B------:R-:W-:-:S05]  /*17730*/  F2FP.F16.E4M3.UNPACK_B R9, R13 ;  /* 0x0000000dff09723e */ /* 0x000fca00020006ff */
[----:B------:R2:W-:Y:S01]  /*17740*/  STL [R1+0x3c], R9 ;  /* 0x00003c0901007387 */ /* 0x0005e20000100800 */
[----:B------:R-:W-:-:S03]  /*17750*/  F2FP.F16.E4M3.UNPACK_B R4, R14 ;  /* 0x0000000eff04723e */ /* 0x000fc600020006ff */
[----:B------:R-:W-:Y:S04]  /*17760*/  STL.64 [R1+0xda0], R6 ;  /* 0x000da00601007387 */ /* 0x000fe80000100a00 */
[----:B------:R-:W-:Y:S01]  /*17770*/  STL [R1+0xc38], R14 ;  /* 0x000c380e01007387 */ /* 0x000fe20000100800 */
[----:B------:R-:W-:Y:S01]  /*17780*/  F2FP.F16.E4M3.UNPACK_B R5, R15 ;  /* 0x0000000fff05723e */ /* 0x000fe200020006ff */
[----:B--2---:R-:W-:Y:S02]  /*17790*/  HMMA.16816.F32 R8, R16, R8, R20 ;  /* 0x000000081008723c */ /* 0x004fe40000001814 */
[----:B------:R-:W2:-:S15]  /*177a0*/  LDL.LU.64 R20, [R1+0xdb8] ;  /* 0x000db80001147983 */ /* 0x000e9e0000300a00 */
[----:B------:R-:W-:Y:S02]  /*177b0*/  NOP ;  /* 0x0000000000007918 */ /* 0x000fe40000000000 */
[----:B------:R-:W-:Y:S04]  /*177c0*/  STL.64 [R1+0xd0], R8 ;  /* 0x0000d00801007387 */ /* 0x000fe80000100a00 */
[----:B------:R0:W-:Y:S04]  /*177d0*/  STL.64 [R1+0xd8], R10 ;  /* 0x0000d80a01007387 */ /* 0x0001e80000100a00 */
[----:B0-----:R-:W3:Y:S04]  /*177e0*/  LDL.LU.64 R10, [R1+0xdb0] ;  /* 0x000db000010a7983 */ /* 0x001ee80000300a00 */
[----:B------:R-:W4:Y:S04]  /*177f0*/  LDL.LU.64 R8, [R1+0xda8] ;  /* 0x000da80001087983 */ /* 0x000f280000300a00 */
[----:B------:R-:W-:Y:S04]  /*17800*/  STL [R1+0x30], R4 ;  /* 0x0000300401007387 */ /* 0x000fe80000100800 */
[----:B------:R0:W-:Y:S04]  /*17810*/  STL [R1+0xc44], R15 ;  /* 0x000c440f01007387 */ /* 0x0001e80000100800 */
[----:B------:R-:W5:Y:S04]  /*17820*/  LDL.LU.64 R12, [R1+0xf0] ;  /* 0x0000f000010c7983 */ /* 0x000f680000300a00 */
[----:B0-----:R-:W5:Y:S04]  /*17830*/  LDL.LU.64 R14, [R1+0xf8] ;  /* 0x0000f800010e7983 */ /* 0x001f680000300a00 */
[----:B------:R5:W-:Y:S02]  /*17840*/  STL [R1+0x34], R5 ;  /* 0x0000340501007387 */ /* 0x000be40000100800 */
[----:B-----5:R-:W-:-:S15]  /*17850*/  HMMA.16816.F32 R4, R16, R4, R12 ;  /* 0x000000041004723c */ /* 0x020fde000000180c */
[----:B------:R-:W-:-:S04]  /*17860*/  NOP ;  /* 0x0000000000007918 */ /* 0x000fc80000000000 */
[----:B------:R-:W-:Y:S02]  /*17870*/  IMAD.MOV.U32 R15, RZ, RZ, R4 ;  /* 0x000000ffff0f7224 */ /* 0x000fe400078e0004 */
[----:B------:R-:W-:Y:S02]  /*17880*/  IMAD.MOV.U32 R13, RZ, RZ, R5 ;  /* 0x000000ffff0d7224 */ /* 0x000fe400078e0005 */
[----:B------:R-:W-:Y:S02]  /*17890*/  IMAD.MOV.U32 R12, RZ, RZ, R6 ;  /* 0x000000ffff0c7224 */ /* 0x000fe400078e0006 */
[----:B------:R-:W-:Y:S02]  /*178a0*/  IMAD.MOV.U32 R14, RZ, RZ, R7 ;  /* 0x000000ffff0e7224 */ /* 0x000fe400078e0007 */
[----:B------:R-:W0:Y:S01]  /*178b0*/  LDSM.16.M88.4 R4, [R0+0x1000] ;  /* 0x001000000004783b */ /* 0x000e220000000200 */
[----:B----4-:R-:W-:Y:S02]  /*178c0*/  F2FP.F16.E4M3.UNPACK_B R28, R8 ;  /* 0x00000008ff1c723e */ /* 0x010fe400020006ff */
[----:B------:R-:W-:-:S03]  /*178d0*/  F2FP.F16.E4M3.UNPACK_B R29, R9 ;  /* 0x00000009ff1d723e */ /* 0x000fc600020006ff */
[----:B------:R-:W-:Y:S04]  /*178e0*/  STL [R1+0x28], R28 ;  /* 0x0000281c01007387 */ /* 0x000fe80000100800 */
[----:B------:R-:W-:Y:S04]  /*178f0*/  STL.64 [R1+0xc50], R14 ;  /* 0x000c500e01007387 */ /* 0x000fe80000100a00 */
[----:B------:R1:W-:Y:S04]  /*17900*/  STL.64 [R1+0xc48], R12 ;  /* 0x000c480c01007387 */ /* 0x0003e80000100a00 */
[----:B-1----:R-:W4:Y:S04]  /*17910*/  LDL.LU.64 R12, [R1+0x110] ;  /* 0x00011000010c7983 */ /* 0x002f280000300a00 */
[----:B------:R-:W4:Y:S01]  /*17920*/  LDL.LU.64 R14, [R1+0x118] ;  /* 0x00011800010e7983 */ /* 0x000f220000300a00 */
[----:B0-----:R-:W-:-:S03]  /*17930*/  IMAD.MOV.U32 R23, RZ, RZ, R4 ;  /* 0x000000ffff177224 */ /* 0x001fc600078e0004 */
[----:B------:R-:W-:Y:S01]  /*17940*/  STL.64 [R1+0x70], R4 ;  /* 0x0000700401007387 */ /* 0x000fe20000100a00 */
[----:B------:R-:W-:Y:S02]  /*17950*/  IMAD.MOV.U32 R22, RZ, RZ, R5 ;  /* 0x000000ffff167224 */ /* 0x000fe400078e0005 */
[----:B------:R-:W-:Y:S01]  /*17960*/  IMAD.MOV.U32 R26, RZ, RZ, R6 ;  /* 0x000000ffff1a7224 */ /* 0x000fe200078e0006 */
[----:B------:R0:W-:Y:S01]  /*17970*/  STL.64 [R1+0x78], R6 ;  /* 0x0000780601007387 */ /* 0x0001e20000100a00 */
[----:B------:R-:W-:-:S03]  /*17980*/  IMAD.MOV.U32 R27, RZ, RZ, R7 ;  /* 0x000000ffff1b7224 */ /* 0x000fc600078e0007 */
[----:B0-----:R-:W5:Y:S04]  /*17990*/  LDL.LU.64 R6, [R1+0xda0] ;  /* 0x000da00001067983 */ /* 0x001f680000300a00 */
[----:B------:R-:W-:Y:S04]  /*179a0*/  STL [R1+0x2c], R29 ;  /* 0x00002c1d01007387 */ /* 0x000fe80000100800 */
[----:B------:R-:W-:Y:S04]  /*179b0*/  STL.64 [R1+0xd98], R22 ;  /* 0x000d981601007387 */ /* 0x000fe80000100a00 */
[----:B--2---:R0:W-:Y:S04]  /*179c0*/  STL.64 [R1+0xd90], R20 ;  /* 0x000d901401007387 */ /* 0x0041e80000100a00 */
[----:B0-----:R-:W2:Y:S04]  /*179d0*/  LDL.LU.64 R20, [R1+0x130] ;  /* 0x0001300001147983 */ /* 0x001ea80000300a00 */
[----:B------:R-:W2:Y:S01]  /*179e0*/  LDL.LU.64 R22, [R1+0x138] ;  /* 0x0001380001167983 */ /* 0x000ea20000300a00 */
[----:B---3--:R-:W-:-:S02]  /*179f0*/  F2FP.F16.E4M3.UNPACK_B R4, R10 ;  /* 0x0000000aff04723e */ /* 0x008fc400020006ff */
[----:B------:R-:W-:Y:S01]  /*17a00*/  F2FP.F16.E4M3.UNPACK_B R5, R11 ;  /* 0x0000000bff05723e */ /* 0x000fe200020006ff */
[----:B------:R-:W-:Y:S04]  /*17a10*/  STL.64 [R1+0xd88], R26 ;  /* 0x000d881a01007387 */ /* 0x000fe80000100a00 */
[----:B------:R-:W-:Y:S04]  /*17a20*/  STL.64 [R1+0xd80], R24 ;  /* 0x000d801801007387 */ /* 0x000fe80000100a00 */
[----:B------:R0:W-:Y:S01]  /*17a30*/  STL.64 [R1+0xc20], R10 ;  /* 0x000c200a01007387 */ /* 0x0001e20000100a00 */
[----:B----4-:R-:W-:-:S15]  /*17a40*/  HMMA.16816.F32 R12, R16, R28, R12 ;  /* 0x0000001c100c723c */ /* 0x010fde000000180c */
[----:B------:R-:W-:-:S04]  /*17a50*/  NOP ;  /* 0x0000000000007918 */ /* 0x000fc80000000000 */
[----:B------:R-:W-:Y:S04]  /*17a60*/  STL.64 [R1+0x110], R12 ;  /* 0x0001100c01007387 */ /* 0x000fe80000100a00 */
[----:B------:R-:W-:Y:S04]  /*17a70*/  STL.64 [R1+0x118], R14 ;  /* 0x0001180e01007387 */ /* 0x000fe80000100a00 */
[----:B------:R-:W-:Y:S04]  /*17a80*/  STL [R1+0x20], R4 ;  /* 0x0000200401007387 */ /* 0x000fe80000100800 */
[----:B------:R1:W-:Y:S01]  /*17a90*/  STL.64 [R1+0xc18], R8 ;  /* 0x000c180801007387 */ /* 0x0003e20000100a00 */
[----:B--2---:R-:W-:-:S15]  /*17aa0*/  HMMA.16816.F32 R20, R16, R4, R20 ;  /* 0x000000041014723c */ /* 0x004fde0000001814 */
[----:B------:R-:W-:-:S04]  /*17ab0*/  NOP ;  /* 0x0000000000007918 */ /* 0x000fc80000000000 */
[----:B0-----:R-:W-:Y:S02]  /*17ac0*/  IMAD.MOV.U32 R11, RZ, RZ, R20 ;  /* 0x000000ffff0b7224 */ /* 0x001fe400078e0014 */
[----:B------:R-:W-:Y:S02]  /*17ad0*/  IMAD.MOV.U32 R10, RZ, RZ, R21 ;  /* 0x000000ffff0a7224 */ /* 0x000fe400078e0015 */
[----:B-1----:R-:W-:Y:S02]  /*17ae0*/  IMAD.MOV.U32 R9, RZ, RZ, R22 ;  /* 0x000000ffff097224 */ /* 0x002fe400078e0016 */
[----:B------:R-:W-:Y:S02]  /*17af0*/  IMAD.MOV.U32 R8, RZ, RZ, R23 ;  /* 0x000000ffff087224 */ /* 0x000fe400078e0017 */
[----:B------:R-:W0:Y:S04]  /*17b00*/  LDSM.16.M88.4 R20, [R0+0x1400] ;  /* 0x001400000014783b */ /* 0x000e280000000200 */
[----:B------:R-:W-:Y:S04]  /*17b10*/  STL [R1+0x24], R5 ;  /* 0x0000240501007387 */ /* 0x000fe80000100800 */
[----:B------:R-:W2:Y:S04]  /*17b20*/  LDL.LU.64 R24, [R1+0x170] ;  /* 0x0001700001187983 */ /* 0x000ea80000300a00 */
[----:B------:R-:W2:Y:S04]  /*17b30*/  LDL.LU.64 R26, [R1+0x178] ;  /* 0x00017800011a7983 */ /* 0x000ea80000300a00 */
[----:B------:R-:W-:Y:S04]  /*17b40*/  STL.64 [R1+0xc60], R10 ;  /* 0x000c600a01007387 */ /* 0x000fe80000100a00 */
[----:B------:R1:W-:Y:S01]  /*17b50*/  STL.64 [R1+0xc58], R8 ;  /* 0x000c580801007387 */ /* 0x0003e20000100a00 */
[----:B------:R-:W-:-:S02]  /*17b60*/  F2FP.F16.E4M3.UNPACK_B R14, R3 ;  /* 0x00000003ff0e723e */ /* 0x000fc400020006ff */
[----:B------:R-:W-:Y:S01]  /*17b70*/  F2FP.F16.E4M3.UNPACK_B R15, R2 ;  /* 0x00000002ff0f723e */ /* 0x000fe200020006ff */
[----:B-1----:R-:W3:Y:S04]  /*17b80*/  LDL.LU.64 R8, [R1+0x150] ;  /* 0x0001500001087983 */ /* 0x002ee80000300a00 */
[----:B------:R-:W3:Y:S04]  /*17b90*/  LDL.LU.64 R10, [R1+0x158] ;  /* 0x00015800010a7983 */ /* 0x000ee80000300a00 */
[----:B0-----:R-:W-:Y:S01]  /*17ba0*/  STL.64 [R1+0x80], R20 ;  /* 0x0000801401007387 */ /* 0x001fe20000100a00 */
[----:B------:R-:W-:-:S02]  /*17bb0*/  IMAD.MOV.U32 R4, RZ, RZ, R22 ;  /* 0x000000ffff047224 */ /* 0x000fc400078e0016 */
[----:B------:R-:W-:Y:S01]  /*17bc0*/  IMAD.MOV.U32 R5, RZ, RZ, R23 ;  /* 0x000000ffff057224 */ /* 0x000fe200078e0017 */
[----:B------:R0:W-:Y:S01]  /*17bd0*/  STL.64 [R1+0x88], R22 ;  /* 0x0000881601007387 */ /* 0x0001e20000100a00 */
[----:B------:R-:W-:Y:S02]  /*17be0*/  IMAD.MOV.U32 R2, RZ, RZ, R20 ;  /* 0x000000ffff027224 */ /* 0x000fe400078e0014 */
[----:B------:R-:W-:Y:S01]  /*17bf0*/  IMAD.MOV.U32 R3, RZ, RZ, R21 ;  /* 0x000000ffff037224 */ /* 0x000fe200078e0015 */
[----:B0-----:R-:W4:Y:S04]  /*17c00*/  LDL.LU.64 R22, [R1+0xd98] ;  /* 0x000d980001167983 */ /* 0x001f280000300a00 */
[----:B------:R-:W2:Y:S01]  /*17c10*/  LDL.LU.64 R20, [R1+0xd90] ;  /* 0x000d900001147983 */ /* 0x000ea20000300a00 */
[----:B---3--:R-:W-:Y:S01]  /*17c20*/  HMMA.16816.F32 R8, R16, R14, R8 ;  /* 0x0000000e1008723c */ /* 0x008fe20000001808 */
[----:B--2---:R-:W-:-:S02]  /*17c30*/  F2FP.F16.E4M3.UNPACK_B R12, R21 ;  /* 0x00000015ff0c723e */ /* 0x004fc400020006ff */
[----:B------:R-:W-:-:S07]  /*17c40*/  F2FP.F16.E4M3.UNPACK_B R13, R20 ;  /* 0x00000014ff0d723e */ /* 0x000fce00020006ff */
[----:B------:R-:W-:Y:S09]  /*17c50*/  HMMA.16816.F32 R24, R16, R12, R24 ;  /* 0x0000000c1018723c */ /* 0x000ff20000001818 */
[----:B------:R-:W-:Y:S04]  /*17c60*/  STL.64 [R1+0x150], R8 ;  /* 0x0001500801007387 */ /* 0x000fe80000100a00 */
[----:B------:R5:W-:Y:S04]  /*17c70*/  STL.64 [R1+0x158], R10 ;  /* 0x0001580a01007387 */ /* 0x000be80000100a00 */
[----:B------:R-:W-:Y:S04]  /*17c80*/  STL.64 [R1+0xce8], R14 ;  /* 0x000ce80e01007387 */ /* 0x000fe80000100a00 */
[----:B------:R0:W-:Y:S04]  /*17c90*/  STL.64 [R1+0xce0], R12 ;  /* 0x000ce00c01007387 */ /* 0x0001e80000100a00 */
[----:B------:R-:W-:Y:S04]  /*17ca0*/  STL.64 [R1+0x170], R24 ;  /* 0x0001701801007387 */ /* 0x000fe80000100a00 */
[----:B------:R-:W-:Y:S04]  /*17cb0*/  STL.64 [R1+0x178], R26 ;  /* 0x0001781a01007387 */ /* 0x000fe80000100a00 */
[----:B------:R-:W1:Y:S01]  /*17cc0*/  LDSM.16.M88.4 R24, [R0+0x1800] ;  /* 0x001800000018783b */ /* 0x000e620000000200 */
[----:B-----5:R-:W-:-:S02]  /*17cd0*/  F2FP.F16.E4M3.UNPACK_B R10, R7 ;  /* 0x00000007ff0a723e */ /* 0x020fc400020006ff */
[----:B------:R-:W-:Y:S01]  /*17ce0*/  F2FP.F16.E4M3.UNPACK_B R11, R6 ;  /* 0x00000006ff0b723e */ /* 0x000fe200020006ff */
[----:B0-----:R-:W2:Y:S04]  /*17cf0*/  LDL.LU.64 R12, [R1+0x1c0] ;  /* 0x0001c000010c7983 */ /* 0x001ea80000300a00 */
[----:B------:R-:W2:Y:S01]  /*17d00*/  LDL.LU.64 R14, [R1+0x1c8] ;  /* 0x0001c800010e7983 */ /* 0x000ea20000300a00 */
[----:B-1----:R-:W-:-:S03]  /*17d10*/  IMAD.MOV.U32 R6, RZ, RZ, R24 ;  /* 0x000000ffff067224 */ /* 0x002fc600078e0018 */
[----:B------:R-:W-:Y:S01]  /*17d20*/  STL.64 [R1+0x90], R24 ;  /* 0x0000901801007387 */ /* 0x000fe20000100a00 */
[----:B------:R-:W-:Y:S02]  /*17d30*/  IMAD.MOV.U32 R7, RZ, RZ, R25 ;  /* 0x000000ffff077224 */ /* 0x000fe400078e0019 */
[----:B------:R-:W-:Y:S01]  /*17d40*/  IMAD.MOV.U32 R20, RZ, RZ, R26 ;  /* 0x000000ffff147224 */ /* 0x000fe200078e001a */
[----:B------:R0:W-:Y:S01]  /*17d50*/  STL.64 [R1+0x98], R26 ;  /* 0x0000981a01007387 */ /* 0x0001e20000100a00 */
[----:B------:R-:W-:-:S03]  /*17d60*/  IMAD.MOV.U32 R21, RZ, RZ, R27 ;  /* 0x000000ffff157224 */ /* 0x000fc600078e001b */
[----:B0-----:R-:W3:Y:S04]  /*17d70*/  LDL.LU.64 R26, [R1+0xd88] ;  /* 0x000d8800011a7983 */ /* 0x001ee80000300a00 */
[----:B------:R-:W5:Y:S04]  /*17d80*/  LDL.LU.64 R24, [R1+0xd80] ;  /* 0x000d800001187983 */ /* 0x000f680000300a00 */
[----:B------:R-:W-:Y:S04]  /*17d90*/  STL.64 [R1+0xd78], R6 ;  /* 0x000d780601007387 */ /* 0x000fe80000100a00 */
[----:B------:R0:W-:Y:S04]  /*17da0*/  STL.64 [R1+0xd70], R4 ;  /* 0x000d700401007387 */ /* 0x0001e80000100a00 */
[----:B0-----:R-:W2:Y:S04]  /*17db0*/  LDL.LU.64 R4, [R1+0x190] ;  /* 0x0001900001047983 */ /* 0x001ea80000300a00 */
[----:B------:R-:W2:Y:S01]  /*17dc0*/  LDL.LU.64 R6, [R1+0x198] ;  /* 0x0001980001067983 */ /* 0x000ea20000300a00 */
[----:B-----5:R-:W-:-:S02]  /*17dd0*/  F2FP.F16.E4M3.UNPACK_B R8, R25 ;  /* 0x00000019ff08723e */ /* 0x020fc400020006ff */
[----:B------:R-:W-:Y:S01]  /*17de0*/  F2FP.F16.E4M3.UNPACK_B R9, R24 ;  /* 0x00000018ff09723e */ /* 0x000fe200020006ff */
[----:B--2---:R-:W-:-:S15]  /*17df0*/  HMMA.16816.F32 R4, R16, R10, R4 ;  /* 0x0000000a1004723c */ /* 0x004fde0000001804 */
[----:B------:R-:W-:-:S04]  /*17e00*/  NOP ;  /* 0x0000000000007918 */ /* 0x000fc80000000000 */
[----:B------:R-:W-:Y:S04]  /*17e10*/  STL.64 [R1+0x190], R4 ;  /* 0x0001900401007387 */ /* 0x000fe80000100a00 */
[----:B------:R0:W-:Y:S02]  /*17e20*/  STL.64 [R1+0x198], R6 ;  /* 0x0001980601007387 */ /* 0x0001e40000100a00 */
[----:B0-----:R-:W-:Y:S02]  /*17e30*/  HMMA.16816.F32 R4, R16, R8, R12 ;  /* 0x000000081004723c */ /* 0x001fe4000000180c */
[----:B------:R-:W2:Y:S04]  /*17e40*/  LDL.LU.64 R12, [R1+0x1b0] ;  /* 0x0001b000010c7983 */ /* 0x000ea80000300a00 */
[----:B------:R-:W2:-:S13]  /*17e50*/  LDL.LU.64 R14, [R1+0x1b8] ;  /* 0x0001b800010e7983 */ /* 0x000e9a0000300a00 */
[----:B------:R0:W-:Y:S04]  /*17e60*/  STL.64 [R1+0x1c0], R4 ;  /* 0x0001c00401007387 */ /* 0x0001e80000100a00 */
[----:B------:R1:W-:Y:S04]  /*17e70*/  STL.64 [R1+0x1c8], R6 ;  /* 0x0001c80601007387 */ /* 0x0003e80000100a00 */
[----:B0-----:R-:W5:Y:S04]  /*17e80*/  LDL.LU.64 R4, [R1+0x1e0] ;  /* 0x0001e00001047983 */ /* 0x001f680000300a00 */
[----:B-1----:R-:W5:Y:S04]  /*17e90*/  LDL.LU.64 R6, [R1+0x1e8] ;  /* 0x0001e80001067983 */ /* 0x002f680000300a00 */
[----:B------:R-:W-:Y:S04]  /*17ea0*/  STL.64 [R1+0xcc8], R8 ;  /* 0x000cc80801007387 */ /* 0x000fe80000100a00 */
[----:B------:R-:W-:Y:S04]  /*17eb0*/  STL.64 [R1+0xd58], R10 ;  /* 0x000d580a01007387 */ /* 0x000fe80000100a00 */
[----:B------:R-:W0:Y:S01]  /*17ec0*/  LDSM.16.M88.4 R8, [R0+0x1c00] ;  /* 0x001c00000008783b */ /* 0x000e220000000200 */
[----:B----4-:R-:W-:-:S02]  /*17ed0*/  F2FP.F16.E4M3.UNPACK_B R28, R23 ;  /* 0x00000017ff1c723e */ /* 0x010fc400020006ff */
[----:B------:R-:W-:Y:S02]  /*17ee0*/  F2FP.F16.E4M3.UNPACK_B R29, R22 ;  /* 0x00000016ff1d723e */ /* 0x000fe400020006ff */
[----:B---3--:R-:W-:Y:S02]  /*17ef0*/  F2FP.F16.E4M3.UNPACK_B R26, R26 ;  /* 0x0000001aff1a723e */ /* 0x008fe400020006ff */
[----:B------:R-:W-:Y:S01]  /*17f00*/  F2FP.F16.E4M3.UNPACK_B R27, R27 ;  /* 0x0000001bff1b723e */ /* 0x000fe200020006ff */
[----:B0-----:R-:W-:Y:S02]  /*17f10*/  IMAD.MOV.U32 R22, RZ, RZ, R8 ;  /* 0x000000ffff167224 */ /* 0x001fe400078e0008 */
[----:B------:R-:W-:Y:S01]  /*17f20*/  IMAD.MOV.U32 R23, RZ, RZ, R9 ;  /* 0x000000ffff177224 */ /* 0x000fe200078e0009 */
[----:B------:R-:W-:Y:S04]  /*17f30*/  STL.64 [R1+0xa0], R8 ;  /* 0x0000a00801007387 */ /* 0x000fe80000100a00 */
[----:B------:R-:W-:Y:S04]  /*17f40*/  STL.64 [R1+0xa8], R10 ;  /* 0x0000a80a01007387 */ /* 0x000fe80000100a00 */
[----:B------:R-:W-:Y:S01]  /*17f50*/  STL.64 [R1+0xd68], R22 ;  /* 0x000d681601007387 */ /* 0x000fe20000100a00 */
[----:B------:R-:W-:-:S03]  /*17f60*/  IMAD.MOV.U32 R24, RZ, RZ, R10 ;  /* 0x000000ffff187224 */ /* 0x000fc600078e000a */
[----:B------:R0:W-:Y:S01]  /*17f70*/  STL.64 [R1+0xd60], R20 ;  /* 0x000d601401007387 */ /* 0x0001e20000100a00 */
[----:B------:R-:W-:-:S03]  /*17f80*/  IMAD.MOV.U32 R25, RZ, RZ, R11 ;  /* 0x000000ffff197224 */ /* 0x000fc600078e000b */
[----:B0-----:R-:W3:Y:S04]  /*17f90*/  LDL.LU.64 R20, [R1+0x200] ;  /* 0x0002000001147983 */ /* 0x001ee80000300a00 */
[----:B------:R-:W3:Y:S04]  /*17fa0*/  LDL.LU.64 R22, [R1+0x208] ;  /* 0x0002080001167983 */ /* 0x000ee80000300a00 */
[----:B------:R-:W4:Y:S04]  /*17fb0*/  LDL.LU.64 R8, [R1+0x220] ;  /* 0x0002200001087983 */ /* 0x000f280000300a00 */
[----:B------:R-:W4:Y:S01]  /*17fc0*/  LDL.LU.64 R10, [R1+0x228] ;  /* 0x00022800010a7983 */ /* 0x000f220000300a00 */
[C---:B--2---:R-:W-:Y:S08]  /*17fd0*/  HMMA.16816.F32 R12, R16.reuse, R28, R12 ;  /* 0x0000001c100c723c */ /* 0x044ff0000000180c */
[----:B-----5:R-:W-:Y:S11]  /*17fe0*/  HMMA.16816.F32 R4, R16, R26, R4 ;  /* 0x0000001a1004723c */ /* 0x020ff60000001804 */
[----:B------:R0:W-:Y:S04]  /*17ff0*/  STL.64 [R1+0x1b0], R12 ;  /* 0x0001b00c01007387 */ /* 0x0001e80000100a00 */
[----:B------:R1:W-:Y:S04]  /*18000*/  STL.64 [R1+0x1b8], R14 ;  /* 0x0001b80e01007387 */ /* 0x0003e80000100a00 */
[----:B0-----:R-:W2:Y:S04]  /*18010*/  LDL.LU.64 R12, [R1+0x240] ;  /* 0x00024000010c7983 */ /* 0x001ea80000300a00 */
[----:B-1----:R-:W2:Y:S04]  /*18020*/  LDL.LU.64 R14, [R1+0x248] ;  /* 0x00024800010e7983 */ /* 0x002ea80000300a00 */
[----:B------:R-:W-:Y:S04]  /*18030*/  STL [R1+0xd48], R28 ;  /* 0x000d481c01007387 */ /* 0x000fe80000100800 */
[----:B------:R-:W-:Y:S04]  /*18040*/  STL [R1+0xd30], R29 ;  /* 0x000d301d01007387 */ /* 0x000fe80000100800 */
[----:B------:R-:W-:Y:S04]  /*18050*/  STL.64 [R1+0x1e0], R4 ;  /* 0x0001e00401007387 */ /* 0x000fe80000100a00 */
[----:B------:R0:W-:Y:S04]  /*18060*/  STL.64 [R1+0x1e8], R6 ;  /* 0x0001e80601007387 */ /* 0x0001e80000100a00 */
[----:B0-----:R-:W5:Y:S04]  /*18070*/  LDL.LU.64 R6, [R1+0xd78] ;  /* 0x000d780001067983 */ /* 0x001f680000300a00 */
[----:B------:R-:W2:Y:S01]  /*18080*/  LDL.LU.64 R4, [R1+0xd70] ;  /* 0x000d700001047983 */ /* 0x000ea20000300a00 */
[----:B------:R-:W-:-:S02]  /*18090*/  F2FP.F16.E4M3.UNPACK_B R2, R2 ;  /* 0x00000002ff02723e */ /* 0x000fc400020006ff */
[----:B------:R-:W-:Y:S01]  /*180a0*/  F2FP.F16.E4M3.UNPACK_B R3, R3 ;  /* 0x00000003ff03723e */ /* 0x000fe200020006ff */
[----:B------:R-:W-:Y:S04]  /*180b0*/  STL [R1+0xd50], R26 ;  /* 0x000d501a01007387 */ /* 0x000fe80000100800 */
[----:B------:R-:W-:Y:S02]  /*180c0*/  STL [R1+0xd4c], R27 ;  /* 0x000d4c1b01007387 */ /* 0x000fe40000100800 */
[----:B---3--:R-:W-:-:S15]  /*180d0*/  HMMA.16816.F32 R20, R16, R2, R20 ;  /* 0x000000021014723c */ /* 0x008fde0000001814 */
[----:B------:R-:W-:-:S04]  /*180e0*/  NOP ;  /* 0x0000000000007918 */ /* 0x000fc80000000000 */
[----:B------:R-:W-:Y:S04]  /*180f0*/  STL.64 [R1+0x200], R20 ;  /* 0x0002001401007387 */ /* 0x000fe80000100a00 */
[----:B------:R0:W-:Y:S04]  /*18100*/  STL.64 [R1+0x208], R22 ;  /* 0x0002081601007387 */ /* 0x0001e80000100a00 */
[----:B0-----:R-:W3:Y:S04]  /*18110*/  LDL.LU.64 R22, [R1+0xd68] ;  /* 0x000d680001167983 */ /* 0x001ee80000300a00 */
[----:B------:R-:W3:Y:S01]  /*18120*/  LDL.LU.64 R20, [R1+0xd60] ;  /* 0x000d600001147983 */ /* 0x000ee20000300a00 */
[----:B--2---:R-:W-:-:S02]  /*18130*/  F2FP.F16.E4M3.UNPACK_B R4, R4 ;  /* 0x00000004ff04723e */ /* 0x004fc400020006ff */
[----:B------:R-:W-:-:S07]  /*18140*/  F2FP.F16.E4M3.UNPACK_B R5, R5 ;  /* 0x00000005ff05723e */ /* 0x000fce00020006ff */
[----:B----4-:R-:W-:-:S15]  /*18150*/  HMMA.16816.F32 R8, R16, R4, R8 ;  /* 0x000000041008723c */ /* 0x010fde0000001808 */
[----:B------:R-:W-:-:S04]  /*18160*/  NOP ;  /* 0x0000000000007918 */ /* 0x000fc80000000000 */
[----:B------:R-:W-:Y:S04]  /*18170*/  STL.64 [R1+0x220], R8 ;  /* 0x0002200801007387 */ /* 0x000fe80000100a00 */
[----:B------:R0:W-:Y:S04]  /*18180*/  STL.64 [R1+0x228], R10 ;  /* 0x0002280a01007387 */ /* 0x0001e80000100a00 */
[----:B0-----:R-:W2:Y:S01]  /*18190*/  LDL.LU.64 R10, [R1+0xd58] ;  /* 0x000d5800010a7983 */ /* 0x001ea20000300a00 */
[----:B-----5:R-:W-:Y:S02]  /*181a0*/  F2FP.F16.E4M3.UNPACK_B R6, R6 ;  /* 0x00000006ff06723e */ /* 0x020fe400020006ff */
[----:B------:R-:W-:Y:S01]  /*181b0*/  F2FP.F16.E4M3.UNPACK_B R7, R7 ;  /* 0x00000007ff07723e */ /* 0x000fe200020006ff */
[----:B------:R-:W4:Y:S04]  /*181c0*/  LDL.LU R0, [R1+0x3f0] ;  /* 0x0003f00001007983 */ /* 0x000f280000300800 */
[----:B------:R-:W5:Y:S02]  /*181d0*/  LDL.LU R8, [R1+0x20] ;  /* 0x0000200001087983 */ /* 0x000f640000300800 */
[----:B------:R-:W-:-:S15]  /*181e0*/  HMMA.16816.F32 R12, R16, R6, R12 ;  /* 0x00000006100c723c */ /* 0x000fde000000180c */
[----:B------:R-:W-:-:S04]  /*181f0*/  NOP ;  /* 0x0000000000007918 */ /* 0x000fc80000000000 */
[----:B------:R-:W-:Y:S04]  /*18200*/  STL.64 [R1+0x240], R12 ;  /* 0x0002400c01007387 */ /* 0x000fe80000100a00 */
[----:B------:R-:W-:Y:S04]  /*18210*/  STL.64 [R1+0x248], R14 ;  /* 0x0002480e01007387 */ /* 0x000fe80000100a00 */
[----:B------:R-:W5:Y:S04]  /*18220*/  LDL.LU R9, [R1+0x24] ;  /* 0x0000240001097983 */ /* 0x000f680000300800 */
[----:B--2---:R0:W-:Y:S04]  /*18230*/  STL.64 [R1+0xcf8], R10 ;  /* 0x000cf80a01007387 */ /* 0x0041e80000100a00 */
[----:B0-----:R-:W2:Y:S04]  /*18240*/  LDL.LU R11, [R1+0x3f4] ;  /* 0x0003f400010b7983 */ /* 0x001ea80000300800 */
[----:B-----5:R0:W-:Y:S04]  /*18250*/  STL.64 [R1+0xcf0], R8 ;  /* 0x000cf00801007387 */ /* 0x0201e80000100a00 */
[----:B--2---:R1:W-:Y:S04]  /*18260*/  STL [R1+0xd54], R11 ;  /* 0x000d540b01007387 */ /* 0x0043e80000100800 */
[----:B------:R-:W2:Y:S04]  /*18270*/  LDL.LU R14, [R1+0x28] ;  /* 0x00002800010e7983 */ /* 0x000ea80000300800 */
[----:B------:R-:W2:Y:S04]  /*18280*/  LDL.LU R15, [R1+0x2c] ;  /* 0x00002c00010f7983 */ /* 0x000ea80000300800 */
[----:B0-----:R-:W5:Y:S04]  /*18290*/  LDL.LU.64 R8, [R1+0x270] ;  /* 0x0002700001087983 */ /* 0x001f680000300a00 */
[----:B-1----:R-:W5:Y:S04]  /*182a0*/  LDL.LU.64 R10, [R1+0x278] ;  /* 0x00027800010a7983 */ /* 0x002f680000300a00 */
[----:B------:R-:W4:Y:S04]  /*182b0*/  LDL.LU R12, [R1+0x30] ;  /* 0x00003000010c7983 */ /* 0x000f280000300800 */
[----:B------:R-:W4:Y:S01]  /*182c0*/  LDL.LU R13, [R1+0x34] ;  /* 0x00003400010d7983 */ /* 0x000f220000300800 */
[----:B---3--:R-:W-:-:S02]  /*182d0*/  F2FP.F16.E4M3.UNPACK_B R20, R20 ;  /* 0x00000014ff14723e */ /* 0x008fc400020006ff */
[----:B------:R-:W-:Y:S01]  /*182e0*/  F2FP.F16.E4M3.UNPACK_B R21, R21 ;  /* 0x00000015ff15723e */ /* 0x000fe200020006ff */
[----:B--2---:R-:W-:Y:S06]  /*182f0*/  STL.64 [R1+0xd00], R14 ;  /* 0x000d000e01007387 */ /* 0x004fec0000100a00 */
[----:B-----5:R-:W-:Y:S01]  /*18300*/  HMMA.16816.F32 R8, R16, R20, R8 ;  /* 0x000000141008723c */ /* 0x020fe20000001808 */
[----:B----4-:R-:W-:Y:S04]  /*18310*/  STL.64 [R1+0xd18], R12 ;  /* 0x000d180c01007387 */ /* 0x010fe80000100a00 */
[----:B------:R-:W-:Y:S04]  /*18320*/  STL.64 [R1+0xc90], R6 ;  /* 0x000c900601007387 */ /* 0x000fe80000100a00 */
[----:B------:R0:W-:Y:S04]  /*18330*/  STL.64 [R1+0xc88], R4 ;  /* 0x000c880401007387 */ /* 0x0001e80000100a00 */
[----:B0-----:R-:W2:Y:S04]  /*18340*/  LDL.LU.64 R4, [R1+0x280] ;  /* 0x0002800001047983 */ /* 0x001ea80000300a00 */
[----:B------:R-:W2:Y:S04]  /*18350*/  LDL.LU.64 R6, [R1+0x288] ;  /* 0x0002880001067983 */ /* 0x000ea80000300a00 */
[----:B------:R-:W3:Y:S04]  /*18360*/  LDL.LU R26, [R1+0x3fc] ;  /* 0x0003fc00011a7983 */ /* 0x000ee80000300800 */
[----:B------:R-:W3:Y:S04]  /*18370*/  LDL.LU R29, [R1+0x3f8] ;  /* 0x0003f800011d7983 */ /* 0x000ee80000300800 */
[----:B------:R-:W4:Y:S04]  /*18380*/  LDL.LU R27, [R1+0x404] ;  /* 0x00040400011b7983 */ /* 0x000f280000300800 */
[----:B------:R-:W4:Y:S04]  /*18390*/  LDL.LU R13, [R1+0x400] ;  /* 0x00040000010d7983 */ /* 0x000f280000300800 */
[----:B------:R-:W5:Y:S04]  /*183a0*/  LDL.LU R28, [R1+0x40c] ;  /* 0x00040c00011c7983 */ /* 0x000f680000300800 */
[----:B------:R-:W5:Y:S04]  /*183b0*/  LDL.LU R12, [R1+0x408] ;  /* 0x00040800010c7983 */ /* 0x000f680000300800 */
[----:B------:R-:W3:Y:S04]  /*183c0*/  LDL.LU R14, [R1+0x38] ;  /* 0x00003800010e7983 */ /* 0x000ee80000300800 */
[----:B------:R-:W3:Y:S04]  /*183d0*/  LDL.LU R15, [R1+0x3c] ;  /* 0x00003c00010f7983 */ /* 0x000ee80000300800 */
[----:B------:R-:W-:Y:S04]  /*183e0*/  STL.64 [R1+0x270], R8 ;  /* 0x0002700801007387 */ /* 0x000fe80000100a00 */
[----:B------:R0:W-:Y:S04]  /*183f0*/  STL.64 [R1+0x278], R10 ;  /* 0x0002780a01007387 */ /* 0x0001e80000100a00 */
[----:B0-----:R-:W3:Y:S01]  /*18400*/  LDL.LU R11, [R1+0xd54] ;  /* 0x000d5400010b7983 */ /* 0x001ee20000300800 */
[----:B------:R-:W-:-:S02]  /*18410*/  F2FP.F16.E4M3.UNPACK_B R22, R22 ;  /* 0x00000016ff16723e */ /* 0x000fc400020006ff */
[----:B------:R-:W-:-:S05]  /*18420*/  F2FP.F16.E4M3.UNPACK_B R23, R23 ;  /* 0x00000017ff17723e */ /* 0x000fca00020006ff */
[----:B------:R-:W-:Y:S04]  /*18430*/  STL.64 [R1+0xc70], R22 ;  /* 0x000c701601007387 */ /* 0x000fe80000100a00 */
[----:B------:R-:W-:Y:S01]  /*18440*/  STL.64 [R1+0xc68], R20 ;  /* 0x000c681401007387 */ /* 0x000fe20000100a00 */
[----:B--2---:R-:W-:-:S15]  /*18450*/  HMMA.16816.F32 R4, R16, R22, R4 ;  /* 0x000000161004723c */ /* 0x004fde0000001804 */
[----:B------:R-:W-:-:S04]  /*18460*/  NOP ;  /* 0x0000000000007918 */ /* 0x000fc80000000000 */
[----:B------:R-:W-:Y:S04]  /*18470*/  STL.64 [R1+0x280], R4 ;  /* 0x0002800401007387 */ /* 0x000fe80000100a00 */
[----:B------:R-:W-:Y:S04]  /*18480*/  STL.64 [R1+0x288], R6 ;  /* 0x0002880601007387 */ /* 0x000fe80000100a00 */
[----:B------:R-:W2:Y:S01]  /*18490*/  LDL.LU.64 R8, [R1+0x210] ;  /* 0x0002100001087983 */ /* 0x000ea20000300a00 */
[----:B---3--:R-:W-:-:S03]  /*184a0*/  IMAD R0, R0, 0x100, R11 ;  /* 0x0000010000007824 */ /* 0x008fc600078e020b */
[----:B------:R-:W3:Y:S04]  /*184b0*/  LDL.LU.64 R10, [R1+0x218] ;  /* 0x00021800010a7983 */ /* 0x000ee80000300a00 */
[----:B---3--:R-:W-:Y:S04]  /*184c0*/  STL.64 [R1+0xd10], R10 ;  /* 0x000d100a01007387 */ /* 0x008fe80000100a00 */
[----:B--2---:R0:W-:Y:S04]  /*184d0*/  STL.64 [R1+0xd08], R8 ;  /* 0x000d080801007387 */ /* 0x0041e80000100a00 */
[----:B0-----:R-:W2:Y:S04]  /*184e0*/  LDL.LU.64 R8, [R1+0x230] ;  /* 0x0002300001087983 */ /* 0x001ea80000300a00 */
[----:B------:R-:W3:Y:S04]  /*184f0*/  LDL.LU.64 R10, [R1+0x238] ;  /* 0x00023800010a7983 */ /* 0x000ee80000300a00 */
[----:B---3--:R-:W-:Y:S04]  /*18500*/  STL.64 [R1+0xd28], R10 ;  /* 0x000d280a01007387 */ /* 0x008fe80000100a00 */
[----:B--2---:R0:W-:Y:S04]  /*18510*/  STL.64 [R1+0xd20], R8 ;  /* 0x000d200801007387 */ /* 0x0041e80000100a00 */
[----:B0-----:R-:W2:Y:S04]  /*18520*/  LDL.LU.64 R8, [R1+0x250] ;  /* 0x0002500001087983 */ /* 0x001ea80000300a00 */
[----:B------:R-:W3:Y:S01]  /*18530*/  LDL.LU.64 R10, [R1+0x258] ;  /* 0x00025800010a7983 */ /* 0x000ee20000300a00 */
[----:B------:R-:W-:-:S02]  /*18540*/  IMAD R29, R29, 0x100, R26 ;  /* 0x000001001d1d7824 */ /* 0x000fc400078e021a */
[----:B----4-:R-:W-:Y:S01]  /*18550*/  IMAD R13, R13, 0x100, R27 ;  /* 0x000001000d0d7824 */ /* 0x010fe200078e021b */
[----:B------:R-:W-:Y:S01]  /*18560*/  F2FP.F16.E4M3.UNPACK_B R24, R24 ;  /* 0x00000018ff18723e */ /* 0x000fe200020006ff */
[----:B---3--:R-:W-:Y:S04]  /*18570*/  STL.64 [R1+0xd40], R10 ;  /* 0x000d400a01007387 */ /* 0x008fe80000100a00 */
[----:B--2---:R0:W-:Y:S04]  /*18580*/  STL.64 [R1+0xd38], R8 ;  /* 0x000d380801007387 */ /* 0x0041e80000100a00 */
[----:B0-----:R-:W2:Y:S04]  /*18590*/  LDL.LU.64 R8, [R1+0x260] ;  /* 0x0002600001087983 */ /* 0x001ea80000300a00 */
[----:B------:R-:W2:Y:S04]  /*185a0*/  LDL.LU.64 R10, [R1+0x268] ;  /* 0x00026800010a7983 */ /* 0x000ea80000300a00 */
[----:B------:R-:W3:Y:S04]  /*185b0*/  LDL.LU.64 R20, [R1+0x1d0] ;  /* 0x0001d00001147983 */ /* 0x000ee80000300a00 */
[----:B------:R-:W3:Y:S04]  /*185c0*/  LDL.LU.64 R22, [R1+0x1d8] ;  /* 0x0001d80001167983 */ /* 0x000ee80000300a00 */
[----:B------:R-:W4:Y:S04]  /*185d0*/  LDL.LU.64 R4, [R1+0x1a0] ;  /* 0x0001a00001047983 */ /* 0x000f280000300a00 */
[----:B------:R-:W4:Y:S01]  /*185e0*/  LDL.LU.64 R6, [R1+0x1a8] ;  /* 0x0001a80001067983 */ /* 0x000f220000300a00 */
[----:B------:R-:W-:-:S03]  /*185f0*/  F2FP.F16.E4M3.UNPACK_B R25, R25 ;  /* 0x00000019ff19723e */ /* 0x000fc600020006ff */
[----:B------:R-:W3:Y:S04]  /*18600*/  LDL.LU R26, [R1+0xd50] ;  /* 0x000d5000011a7983 */ /* 0x000ee80000300800 */
[----:B------:R-:W3:Y:S01]  /*18610*/  LDL.LU R27, [R1+0xd4c] ;  /* 0x000d4c00011b7983 */ /* 0x000ee20000300800 */
[----:B-----5:R-:W-:-:S03]  /*18620*/  IMAD R12, R12, 0x100, R28 ;  /* 0x000001000c0c7824 */ /* 0x020fc600078e021c */
[----:B------:R-:W5:Y:S01]  /*18630*/  LDL.LU R28, [R1+0xd48] ;  /* 0x000d4800011c7983 */ /* 0x000f620000300800 */
[----:B--2---:R-:W-:Y:S03]  /*18640*/  HMMA.16816.F32 R16, R16, R24, R8 ;  /* 0x000000181010723c */ /* 0x004fe60000001808 */
[----:B------:R-:W2:Y:S04]  /*18650*/  LDL.LU.64 R10, [R1+0xd40] ;  /* 0x000d4000010a7983 */ /* 0x000ea80000300a00 */
[----:B------:R-:W2:Y:S04]  /*18660*/  LDL.LU.64 R8, [R1+0xd38] ;  /* 0x000d380001087983 */ /* 0x000ea80000300a00 */
[----:B---3--:R-:W-:Y:S04]  /*18670*/  STL.64 [R1+0xcb0], R26 ;  /* 0x000cb01a01007387 */ /* 0x008fe80000100a00 */
[----:B------:R0:W-:Y:S04]  /*18680*/  STL.64 [R1+0xca8], R24 ;  /* 0x000ca81801007387 */ /* 0x0001e80000100a00 */
[----:B------:R1:W-:Y:S04]  /*18690*/  STL.64 [R1+0x260], R16 ;  /* 0x0002601001007387 */ /* 0x0003e80000100a00 */
[----:B------:R3:W-:Y:S04]  /*186a0*/  STL.64 [R1+0x268], R18 ;  /* 0x0002681201007387 */ /* 0x0007e80000100a00 */
[----:B0-----:R-:W4:Y:S01]  /*186b0*/  LDL.LU.64 R24, [R1+0x1f0] ;  /* 0x0001f00001187983 */ /* 0x001f220000300a00 */
[----:B-1----:R-:W-:-:S03]  /*186c0*/  F2FP.F16.E4M3.UNPACK_B R16, R0 ;  /* 0x00000000ff10723e */ /* 0x002fc600020006ff */
[----:B------:R-:W4:Y:S01]  /*186d0*/  LDL.LU.64 R26, [R1+0x1f8] ;  /* 0x0001f800011a7983 */ /* 0x000f220000300a00 */
[----:B------:R-:W-:Y:S02]  /*186e0*/  F2FP.F16.E4M3.UNPACK_B R17, R13 ;  /* 0x0000000dff11723e */ /* 0x000fe400020006ff */
[----:B---3--:R-:W-:Y:S02]  /*186f0*/  F2FP.F16.E4M3.UNPACK_B R18, R29 ;  /* 0x0000001dff12723e */ /* 0x008fe400020006ff */
[----:B------:R-:W-:Y:S01]  /*18700*/  F2FP.F16.E4M3.UNPACK_B R19, R12 ;  /* 0x0000000cff13723e */ /* 0x000fe200020006ff */
[----:B------:R-:W5:Y:S06]  /*18710*/  LDL.LU R29, [R1+0xd30] ;  /* 0x000d3000011d7983 */ /* 0x000f6c0000300800 */
[----:B--2---:R-:W-:Y:S01]  /*18720*/  HMMA.16816.F32 R12, R16, R14, R8 ;  /* 0x0000000e100c723c */ /* 0x004fe20000001808 */
[----:B------:R-:W2:Y:S04]  /*18730*/  LDL.LU.64 R10, [R1+0xd28] ;  /* 0x000d2800010a7983 */ /* 0x000ea80000300a00 */
[----:B------:R-:W2:-:S14]  /*18740*/  LDL.LU.64 R8, [R1+0xd20] ;  /* 0x000d200001087983 */ /* 0x000e9c0000300a00 */
[----:B------:R0:W-:Y:S04]  /*18750*/  STL.64 [R1+0x250], R12 ;  /* 0x0002500c01007387 */ /* 0x0001e80000100a00 */
[----:B------:R2:W-:Y:S04]  /*18760*/  STL.64 [R1+0x258], R14 ;  /* 0x0002580e01007387 */ /* 0x0005e80000100a00 */
[----:B0-----:R-:W2:Y:S04]  /*18770*/  LDL.LU.64 R12, [R1+0xd18] ;  /* 0x000d1800010c7983 */ /* 0x001ea80000300a00 */
[----:B------:R-:W3:Y:S01]  /*18780*/  LDL.LU R0, [R1+0x7cc] ;  /* 0x0007cc0001007983 */ /* 0x000ee20000300800 */
[----:B--2---:R-:W-:Y:S03]  /*18790*/  HMMA.16816.F32 R12, R16, R12, R8 ;  /* 0x0000000c100c723c */ /* 0x004fe60000001808 */
[----:B------:R-:W2:Y:S04]  /*187a0*/  LDL.LU.64 R10, [R1+0xd10] ;  /* 0x000d1000010a7983 */ /* 0x000ea80000300a00 */
[----:B------:R-:W2:-:S12]  /*187b0*/  LDL.LU.64 R8, [R1+0xd08] ;  /* 0x000d080001087983 */ /* 0x000e980000300a00 */
[----:B------:R-:W-:Y:S04]  /*187c0*/  STL.64 [R1+0x230], R12 ;  /* 0x0002300c01007387 */ /* 0x000fe80000100a00 */
[----:B------:R0:W-:Y:S04]  /*187d0*/  STL.64 [R1+0x238], R14 ;  /* 0x0002380e01007387 */ /* 0x0001e80000100a00 */
[----:B0-----:R-:W2:Y:S02]  /*187e0*/  LDL.LU.64 R14, [R1+0xd00] ;  /* 0x000d0000010e7983 */ /* 0x001ea40000300a00 */
[----:B--2---:R-:W-:Y:S02]  /*187f0*/  HMMA.16816.F32 R12, R16, R14, R8 ;  /* 0x0000000e100c723c */ /* 0x004fe40000001808 */
[----:B------:R-:W2:Y:S04]  /*18800*/  LDL.LU.64 R10, [R1+0xcf8] ;  /* 0x000cf800010a7983 */ /* 0x000ea80000300a00 */
[----:B------:R-:W4:-:S13]  /*18810*/  LDL.LU.64 R8, [R1+0xcf0] ;  /* 0x000cf00001087983 */ /* 0x000f1a0000300a00 */
[----:B------:R-:W-:Y:S04]  /*18820*/  STL.64 [R1+0x210], R12 ;  /* 0x0002100c01007387 */ /* 0x000fe80000100a00 */
[----:B------:R0:W-:Y:S04]  /*18830*/  STL.64 [R1+0x218], R14 ;  /* 0x0002180e01007387 */ /* 0x0001e80000100a00 */
[----:B0-----:R-:W2:Y:S04]  /*18840*/  LDL.LU.64 R14, [R1+0xce8] ;  /* 0x000ce800010e7983 */ /* 0x001ea80000300a00 */
[----:B------:R-:W3:Y:S01]  /*18850*/  LDL.LU.64 R12, [R1+0xce0] ;  /* 0x000ce000010c7983 */ /* 0x000ee20000300a00 */
[C---:B----4-:R-:W-:Y:S08]  /*18860*/  HMMA.16816.F32 R24, R16.reuse, R8, R24 ;  /* 0x000000081018723c */ /* 0x050ff00000001818 */
[C---:B--2---:R-:W-:Y:S11]  /*18870*/  HMMA.16816.F32 R20, R16.reuse, R14, R20 ;  /* 0x0000000e1014723c */ /* 0x044ff60000001814 */
[----:B------:R0:W-:Y:S04]  /*18880*/  STL.64 [R1+0x1f0], R24 ;  /* 0x0001f01801007387 */ /* 0x0001e80000100a00 */
[----:B------:R1:W-:Y:S04]  /*18890*/  STL.64 [R1+0x1f8], R26 ;  /* 0x0001f81a01007387 */ /* 0x0003e80000100a00 */
[----:B0-----:R-:W2:Y:S04]  /*188a0*/  LDL.LU.64 R24, [R1+0x140] ;  /* 0x0001400001187983 */ /* 0x001ea80000300a00 */
[----:B------:R-:W-:Y:S04]  /*188b0*/  STL.64 [R1+0x1d0], R20 ;  /* 0x0001d01401007387 */ /* 0x000fe80000100a00 */
[----:B------:R-:W-:Y:S04]  /*188c0*/  STL.64 [R1+0x1d8], R22 ;  /* 0x0001d81601007387 */ /* 0x000fe80000100a00 */
[----:B-1----:R-:W4:Y:S01]  /*188d0*/  LDL.LU.64 R26, [R1+0x148] ;  /* 0x00014800011a7983 */ /* 0x002f220000300a00 */
[----:B---3--:R-:W-:-:S15]  /*188e0*/  HMMA.16816.F32 R4, R16, R12, R4 ;  /* 0x0000000c1004723c */ /* 0x008fde0000001804 */
[----:B------:R-:W-:-:S04]  /*188f0*/  NOP ;  /* 0x0000000000007918 */ /* 0x000fc80000000000 */
[----:B------:R-:W-:Y:S04]  /*18900*/  STL.64 [R1+0x1a0], R4 ;  /* 0x0001a00401007387 */ /* 0x000fe80000100a00 */
[----:B------:R-:W-:Y:S04]  /*18910*/  STL.64 [R1+0x1a8], R6 ;  /* 0x0001a80601007387 */ /* 0x000fe80000100a00 */
[----:B----4-:R-:W-:Y:S04]  /*18920*/  STL.64 [R1+0xcc0], R26 ;  /* 0x000cc01a01007387 */ /* 0x010fe80000100a00 */
[----:B--2---:R0:W-:Y:S04]  /*18930*/  STL.64 [R1+0xcb8], R24 ;  /* 0x000cb81801007387 */ /* 0x0041e80000100a00 */
[----:B0-----:R-:W2:Y:S04]  /*18940*/  LDL.LU.64 R24, [R1+0x160] ;  /* 0x0001600001187983 */ /* 0x001ea80000300a00 */
[----:B------:R-:W3:Y:S04]  /*18950*/  LDL.LU.64 R26, [R1+0x168] ;  /* 0x00016800011a7983 */ /* 0x000ee80000300a00 */
[----:B---3--:R-:W-:Y:S04]  /*18960*/  STL.64 [R1+0xcd8], R26 ;  /* 0x000cd81a01007387 */ /* 0x008fe80000100a00 */
[----:B--2---:R0:W-:Y:S04]  /*18970*/  STL.64 [R1+0xcd0], R24 ;  /* 0x000cd01801007387 */ /* 0x0041e80000100a00 */
[----:B0-----:R-:W2:Y:S04]  /*18980*/  LDL.LU.64 R24, [R1+0x180] ;  /* 0x0001800001187983 */ /* 0x001ea80000300a00 */
[----:B------:R-:W2:Y:S04]  /*18990*/  LDL.LU.64 R26, [R1+0x188] ;  /* 0x00018800011a7983 */ /* 0x000ea80000300a00 */
[----:B------:R-:W3:Y:S04]  /*189a0*/  LDL.LU.64 R4, [R1+0x100] ;  /* 0x0001000001047983 */ /* 0x000ee80000300a00 */
[----:B------:R-:W4:Y:S04]  /*189b0*/  LDL.LU.64 R6, [R1+0x108] ;  /* 0x0001080001067983 */ /* 0x000f280000300a00 */
[----:B----4-:R-:W-:Y:S04]  /*189c0*/  STL.64 [R1+0xca0], R6 ;  /* 0x000ca00601007387 */ /* 0x010fe80000100a00 */
[----:B---3--:R0:W-:Y:S04]  /*189d0*/  STL.64 [R1+0xc98], R4 ;  /* 0x000c980401007387 */ /* 0x0081e80000100a00 */
[----:B0-----:R-:W3:Y:S04]  /*189e0*/  LDL.LU.64 R4, [R1+0x120] ;  /* 0x0001200001047983 */ /* 0x001ee80000300a00 */
[----:B------:R-:W3:Y:S04]  /*189f0*/  LDL.LU.64 R6, [R1+0x128] ;  /* 0x0001280001067983 */ /* 0x000ee80000300a00 */
[----:B------:R-:W4:Y:S04]  /*18a00*/  LDL.LU.64 R20, [R1+0xc0] ;  /* 0x0000c00001147983 */ /* 0x000f280000300a00 */
[----:B------:R-:W3:Y:S01]  /*18a10*/  LDL.LU.64 R22, [R1+0xc8] ;  /* 0x0000c80001167983 */ /* 0x000ee20000300a00 */
[C---:B--2---:R-:W-:Y:S03]  /*18a20*/  HMMA.16816.F32 R8, R16.reuse, R10, R24 ;  /* 0x0000000a1008723c */ /* 0x044fe60000001818 */
[----:B---3--:R-:W-:Y:S04]  /*18a30*/  STL.64 [R1+0xc80], R22 ;  /* 0x000c801601007387 */ /* 0x008fe80000100a00 */
[----:B----4-:R0:W-:Y:S04]  /*18a40*/  STL.64 [R1+0xc78], R20 ;  /* 0x000c781401007387 */ /* 0x0101e80000100a00 */
[----:B0-----:R-:W2:Y:S04]  /*18a50*/  LDL.LU.64 R20, [R1+0xe0] ;  /* 0x0000e00001147983 */ /* 0x001ea80000300a00 */
[----:B------:R-:W2:Y:S04]  /*18a60*/  LDL.LU.64 R22, [R1+0xe8] ;  /* 0x0000e80001167983 */ /* 0x000ea80000300a00 */
[----:B------:R-:W3:Y:S04]  /*18a70*/  LDL.LU.64 R12, [R1+0xb0] ;  /* 0x0000b000010c7983 */ /* 0x000ee80000300a00 */
[----:B------:R-:W3:Y:S04]  /*18a80*/  LDL.LU.64 R14, [R1+0xb8] ;  /* 0x0000b800010e7983 */ /* 0x000ee80000300a00 */
[----:B------:R-:W4:Y:S04]  /*18a90*/  LDL.LU.64 R26, [R1+0xcd8] ;  /* 0x000cd800011a7983 */ /* 0x000f280000300a00 */
[----:B------:R-:W4:Y:S04]  /*18aa0*/  LDL.LU.64 R24, [R1+0xcd0] ;  /* 0x000cd00001187983 */ /* 0x000f280000300a00 */
[----:B------:R0:W-:Y:S04]  /*18ab0*/  STL.64 [R1+0x180], R8 ;  /* 0x0001800801007387 */ /* 0x0001e80000100a00 */
[----:B------:R4:W-:Y:S04]  /*18ac0*/  STL.64 [R1+0x188], R10 ;  /* 0x0001880a01007387 */ /* 0x0009e80000100a00 */
[----:B0-----:R-:W4:Y:S02]  /*18ad0*/  LDL.LU.64 R8, [R1+0xcc8] ;  /* 0x000cc80001087983 */ /* 0x001f240000300a00 */
[----:B----4-:R-:W-:Y:S02]  /*18ae0*/  HMMA.16816.F32 R8, R16, R8, R24 ;  /* 0x000000081008723c */ /* 0x010fe40000001818 */
[----:B------:R-:W5:Y:S04]  /*18af0*/  LDL.LU.64 R26, [R1+0xcc0] ;  /* 0x000cc000011a7983 */ /* 0x000f680000300a00 */
[----:B------:R-:W5:-:S13]  /*18b00*/  LDL.LU.64 R24, [R1+0xcb8] ;  /* 0x000cb80001187983 */ /* 0x000f5a0000300a00 */
[----:B------:R0:W-:Y:S04]  /*18b10*/  STL.64 [R1+0x160], R8 ;  /* 0x0001600801007387 */ /* 0x0001e80000100a00 */
[----:B------:R1:W-:Y:S04]  /*18b20*/  STL.64 [R1+0x168], R10 ;  /* 0x0001680a01007387 */ /* 0x0003e80000100a00 */
[----:B0-----:R-:W4:Y:S04]  /*18b30*/  LDL.LU.64 R8, [R1+0x2a0] ;  /* 0x0002a00001087983 */ /* 0x001f280000300a00 */
[----:B-1----:R-:W4:Y:S01]  /*18b40*/  LDL.LU.64 R10, [R1+0x2a8] ;  /* 0x0002a800010a7983 */ /* 0x002f220000300a00 */
[----:B-----5:R-:W-:-:S15]  /*18b50*/  HMMA.16816.F32 R24, R16, R28, R24 ;  /* 0x0000001c1018723c */ /* 0x020fde0000001818 */
[----:B------:R-:W-:-:S04]  /*18b60*/  NOP ;  /* 0x0000000000007918 */ /* 0x000fc80000000000 */
[----:B------:R-:W-:Y:S04]  /*18b70*/  STL.64 [R1+0x140], R24 ;  /* 0x0001401801007387 */ /* 0x000fe80000100a00 */
[----:B------:R0:W-:Y:S04]  /*18b80*/  STL.64 [R1+0x148], R26 ;  /* 0x0001481a01007387 */ /* 0x0001e80000100a00 */
[----:B0-----:R-:W5:Y:S04]  /*18b90*/  LDL.LU.64 R26, [R1+0xcb0] ;  /* 0x000cb000011a7983 */ /* 0x001f680000300a00 */
[----:B------:R-:W2:Y:S04]  /*18ba0*/  LDL.LU.64 R24, [R1+0xca8] ;  /* 0x000ca80001187983 */ /* 0x000ea80000300a00 */
[----:B------:R-:W2:Y:S01]  /*18bb0*/  LDL.LU R28, [R1+0x7dc] ;  /* 0x0007dc00011c7983 */ /* 0x000ea20000300800 */
[----:B-----5:R-:W-:-:S15]  /*18bc0*/  HMMA.16816.F32 R4, R16, R26, R4 ;  /* 0x0000001a1004723c */ /* 0x020fde0000001804 */
[----:B------:R-:W-:-:S04]  /*18bd0*/  NOP ;  /* 0x0000000000007918 */ /* 0x000fc80000000000 */
[----:B------:R-:W-:Y:S04]  /*18be0*/  STL.64 [R1+0x120], R4 ;  /* 0x0001200401007387 */ /* 0x000fe80000100a00 */
[----:B------:R0:W-:Y:S04]  /*18bf0*/  STL.64 [R1+0x128], R6 ;  /* 0x0001280601007387 */ /* 0x0001e80000100a00 */
[----:B0-----:R-:W5:Y:S04]  /*18c00*/  LDL.LU.64 R6, [R1+0xca0] ;  /* 0x000ca00001067983 */ /* 0x001f680000300a00 */
[----:B------:R-:W5:Y:S04]  /*18c10*/  LDL.LU.64 R4, [R1+0xc98] ;  /* 0x000c980001047983 */ /* 0x000f680000300a00 */
[----:B------:R-:W2:Y:S04]  /*18c20*/  LDL.LU R26, [R1+0x7d8] ;  /* 0x0007d800011a7983 */ /* 0x000ea80000300800 */
[----:B------:R-:W2:Y:S01]  /*18c30*/  LDL.LU R27, [R1+0x7d4] ;  /* 0x0007d400011b7983 */ /* 0x000ea20000300800 */
[----:B-----5:R-:W-:-:S15]  /*18c40*/  HMMA.16816.F32 R4, R16, R2, R4 ;  /* 0x000000021004723c */ /* 0x020fde0000001804 */
[----:B------:R-:W-:-:S04]  /*18c50*/  NOP ;  /* 0x0000000000007918 */ /* 0x000fc80000000000 */
[----:B------:R-:W-:Y:S04]  /*18c60*/  STL.64 [R1+0x100], R4 ;  /* 0x0001000401007387 */ /* 0x000fe80000100a00 */
[----:B------:R0:W-:Y:S04]  /*18c70*/  STL.64 [R1+0x108], R6 ;  /* 0x0001080601007387 */ /* 0x0001e80000100a00 */
[----:B0-----:R-:W5:Y:S04]  /*18c80*/  LDL.LU.64 R6, [R1+0xc90] ;  /* 0x000c900001067983 */ /* 0x001f680000300a00 */
[----:B------:R-:W2:Y:S04]  /*18c90*/  LDL.LU.64 R4, [R1+0xc88] ;  /* 0x000c880001047983 */ /* 0x000ea80000300a00 */
[----:B------:R-:W3:Y:S04]  /*18ca0*/  LDL.LU R2, [R1+0x7c8] ;  /* 0x0007c80001027983 */ /* 0x000ee80000300800 */
[----:B------:R-:W3:Y:S01]  /*18cb0*/  LDL.LU R3, [R1+0x7c4] ;  /* 0x0007c40001037983 */ /* 0x000ee20000300800 */
[----:B--2---:R-:W-:-:S15]  /*18cc0*/  HMMA.16816.F32 R20, R16, R4, R20 ;  /* 0x000000041014723c */ /* 0x004fde0000001814 */
        /* <DEDUP_REMOVED lines=11> */
[----:B0-----:R-:W4:Y:S04]  /*18d80*/  LDL.LU.64 R22, [R1+0xc70] ;  /* 0x000c700001167983 */ /* 0x001f280000300a00 */
[----:B------:R-:W3:Y:S02]  /*18d90*/  LDL.LU.64 R20, [R1+0xc68] ;  /* 0x000c680001147983 */ /* 0x000ee40000300a00 */
[C---:B---3--:R-:W-:Y:S08]  /*18da0*/  HMMA.16816.F32 R12, R16.reuse, R20, R12 ;  /* 0x00000014100c723c */ /* 0x048ff0000000180c */
[----:B----4-:R-:W-:Y:S11]  /*18db0*/  HMMA.16816.F32 R20, R16, R22, R8 ;  /* 0x000000161014723c */ /* 0x010ff60000001808 */
[----:B------:R0:W-:Y:S04]  /*18dc0*/  STL.64 [R1+0xb0], R12 ;  /* 0x0000b00c01007387 */ /* 0x0001e80000100a00 */
[----:B------:R1:W-:Y:S04]  /*18dd0*/  STL.64 [R1+0xb8], R14 ;  /* 0x0000b80e01007387 */ /* 0x0003e80000100a00 */
[----:B0-----:R-:W3:Y:S04]  /*18de0*/  LDL.LU.64 R12, [R1+0x290] ;  /* 0x00029000010c7983 */ /* 0x001ee80000300a00 */
[----:B-1----:R-:W3:Y:S04]  /*18df0*/  LDL.LU.64 R14, [R1+0x298] ;  /* 0x00029800010e7983 */ /* 0x002ee80000300a00 */
[----:B------:R-:W4:Y:S04]  /*18e00*/  LDL.LU R29, [R1+0x40] ;  /* 0x00004000011d7983 */ /* 0x000f280000300800 */
[----:B------:R-:W5:Y:S04]  /*18e10*/  LDL.LU.64 R10, [R1+0xc60] ;  /* 0x000c6000010a7983 */ /* 0x000f680000300a00 */
[----:B------:R-:W4:Y:S04]  /*18e20*/  LDL.LU.64 R8, [R1+0xc58] ;  /* 0x000c580001087983 */ /* 0x000f280000300a00 */
[----:B------:R0:W-:Y:S04]  /*18e30*/  STL.64 [R1+0x30], R20 ;  /* 0x0000301401007387 */ /* 0x0001e80000100a00 */
[----:B------:R1:W-:Y:S04]  /*18e40*/  STL.64 [R1+0x38], R22 ;  /* 0x0000381601007387 */ /* 0x0003e80000100a00 */
[----:B0-----:R-:W4:Y:S04]  /*18e50*/  LDL.LU R20, [R1+0x110] ;  /* 0x0001100001147983 */ /* 0x001f280000300800 */
[----:B------:R-:W4:Y:S04]  /*18e60*/  LDL.LU R21, [R1+0x114] ;  /* 0x0001140001157983 */ /* 0x000f280000300800 */
[----:B-1----:R-:W4:Y:S04]  /*18e70*/  LDL.LU R22, [R1+0x118] ;  /* 0x0001180001167983 */ /* 0x002f280000300800 */
[----:B------:R-:W4:Y:S01]  /*18e80*/  LDL.LU R23, [R1+0x11c] ;  /* 0x00011c0001177983 */ /* 0x000f220000300800 */
[----:B--2---:R-:W-:-:S02]  /*18e90*/  IMAD R5, R5, 0x100, R4 ;  /* 0x0000010005057824 */ /* 0x004fc400078e0204 */
[----:B------:R-:W-:Y:S02]  /*18ea0*/  IMAD R4, R27, 0x100, R26 ;  /* 0x000001001b047824 */ /* 0x000fe400078e021a */
[----:B---3--:R-:W-:Y:S01]  /*18eb0*/  HMMA.16816.F32 R24, R16, R24, R12 ;  /* 0x000000181018723c */ /* 0x008fe2000000180c */
[----:B----4-:R-:W-:Y:S04]  /*18ec0*/  STL.64 [R1+0xc30], R22 ;  /* 0x000c301601007387 */ /* 0x010fe80000100a00 */
[----:B------:R0:W-:Y:S04]  /*18ed0*/  STL.64 [R1+0xc28], R20 ;  /* 0x000c281401007387 */ /* 0x0001e80000100a00 */
[----:B0-----:R-:W2:Y:S04]  /*18ee0*/  LDL.LU R20, [R1+0xd0] ;  /* 0x0000d00001147983 */ /* 0x001ea80000300800 */
[----:B------:R-:W2:Y:S04]  /*18ef0*/  LDL.LU R21, [R1+0xd4] ;  /* 0x0000d40001157983 */ /* 0x000ea80000300800 */
[----:B------:R-:W2:Y:S04]  /*18f00*/  LDL.LU R22, [R1+0xd8] ;  /* 0x0000d80001167983 */ /* 0x000ea80000300800 */
[----:B------:R-:W2:Y:S04]  /*18f10*/  LDL.LU R23, [R1+0xdc] ;  /* 0x0000dc0001177983 */ /* 0x000ea80000300800 */
[----:B------:R-:W3:Y:S04]  /*18f20*/  LDL.LU.64 R14, [R1+0xc50] ;  /* 0x000c5000010e7983 */ /* 0x000ee80000300a00 */
[----:B------:R-:W4:Y:S01]  /*18f30*/  LDL.LU.64 R12, [R1+0xc48] ;  /* 0x000c4800010c7983 */ /* 0x000f220000300a00 */
[----:B---3--:R-:W-:-:S03]  /*18f40*/  IMAD.MOV.U32 R16, RZ, RZ, R15 ;  /* 0x000000ffff107224 */ /* 0x008fc600078e000f */
[----:B------:R-:W3:Y:S01]  /*18f50*/  LDL.LU R15, [R1+0xc44] ;  /* 0x000c4400010f7983 */ /* 0x000ee20000300800 */
[----:B----4-:R-:W-:-:S03]  /*18f60*/  IMAD.MOV.U32 R17, RZ, RZ, R13 ;  /* 0x000000ffff117224 */ /* 0x010fc600078e000d */
[----:B------:R-:W-:Y:S01]  /*18f70*/  STL.64 [R1+0x20], R24 ;  /* 0x0000201801007387 */ /* 0x000fe20000100a00 */
[----:B------:R-:W-:-:S03]  /*18f80*/  IMAD.MOV.U32 R18, RZ, RZ, R12 ;  /* 0x000000ffff127224 */ /* 0x000fc600078e000c */
[----:B------:R0:W-:Y:S04]  /*18f90*/  STL.64 [R1+0x28], R26 ;  /* 0x0000281a01007387 */ /* 0x0001e80000100a00 */
[----:B------:R-:W4:Y:S04]  /*18fa0*/  LDL.LU R13, [R1+0xc40] ;  /* 0x000c4000010d7983 */ /* 0x000f280000300800 */
[----:B------:R-:W2:Y:S01]  /*18fb0*/  LDL.LU R12, [R1+0xc3c] ;  /* 0x000c3c00010c7983 */ /* 0x000ea20000300800 */
[----:B------:R-:W-:Y:S02]  /*18fc0*/  IMAD R7, R3, 0x100, R2 ;  /* 0x0000010003077824 */ /* 0x000fe400078e0202 */
[----:B------:R-:W-:Y:S01]  /*18fd0*/  IMAD R6, R0, 0x100, R28 ;  /* 0x0000010000067824 */ /* 0x000fe200078e021c */
[----:B------:R-:W-:Y:S01]  /*18fe0*/  F2FP.F16.E4M3.UNPACK_B R5, R5 ;  /* 0x00000005ff05723e */ /* 0x000fe200020006ff */
[----:B0-----:R-:W-:Y:S01]  /*18ff0*/  IMAD.MOV.U32 R26, RZ, RZ, R9 ;  /* 0x000000ffff1a7224 */ /* 0x001fe200078e0009 */
[----:B------:R-:W-:Y:S01]  /*19000*/  F2FP.F16.E4M3.UNPACK_B R7, R7 ;  /* 0x00000007ff07723e */ /* 0x000fe200020006ff */
[----:B------:R-:W-:Y:S01]  /*19010*/  IMAD.MOV.U32 R27, RZ, RZ, R8 ;  /* 0x000000ffff1b7224 */ /* 0x000fe200078e0008 */
[----:B------:R-:W-:-:S02]  /*19020*/  F2FP.F16.E4M3.UNPACK_B R4, R4 ;  /* 0x00000004ff04723e */ /* 0x000fc400020006ff */
[----:B------:R-:W-:Y:S01]  /*19030*/  F2FP.F16.E4M3.UNPACK_B R6, R6 ;  /* 0x00000006ff06723e */ /* 0x000fe200020006ff */
[----:B------:R-:W-:Y:S02]  /*19040*/  IMAD.MOV.U32 R19, RZ, RZ, R14 ;  /* 0x000000ffff137224 */ /* 0x000fe400078e000e */
[----:B------:R-:W3:Y:S01]  /*19050*/  LDL.LU R14, [R1+0xc38] ;  /* 0x000c3800010e7983 */ /* 0x000ee20000300800 */
[----:B-----5:R-:W-:Y:S02]  /*19060*/  IMAD.MOV.U32 R24, RZ, RZ, R11 ;  /* 0x000000ffff187224 */ /* 0x020fe400078e000b */
[----:B------:R-:W-:Y:S01]  /*19070*/  IMAD.MOV.U32 R25, RZ, RZ, R10 ;  /* 0x000000ffff197224 */ /* 0x000fe200078e000a */
[----:B----4-:R-:W-:Y:S02]  /*19080*/  F2FP.F16.E4M3.UNPACK_B R9, R13.H1 ;  /* 0x0000000dff09723e */ /* 0x010fe400030006ff */
[----:B--2---:R-:W-:-:S05]  /*19090*/  F2FP.F16.E4M3.UNPACK_B R8, R12.H1 ;  /* 0x0000000cff08723e */ /* 0x004fca00030006ff */
[----:B------:R0:W-:Y:S02]  /*190a0*/  STL.64 [R1+0x18], R8 ;  /* 0x0000180801007387 */ /* 0x0001e40000100a00 */
[----:B0-----:R-:W-:Y:S02]  /*190b0*/  HMMA.16816.F32 R8, R4, R8, R20 ;  /* 0x000000080408723c */ /* 0x001fe40000001814 */
[----:B------:R-:W2:Y:S04]  /*190c0*/  LDL.LU.64 R22, [R1+0xc30] ;  /* 0x000c300001167983 */ /* 0x000ea80000300a00 */
[----:B------:R-:W2:-:S13]  /*190d0*/  LDL.LU.64 R20, [R1+0xc28] ;  /* 0x000c280001147983 */ /* 0x000e9a0000300a00 */
[----:B------:R-:W-:Y:S04]  /*190e0*/  STL.64 [R1+0xd0], R8 ;  /* 0x0000d00801007387 */ /* 0x000fe80000100a00 */
[----:B------:R0:W-:Y:S04]  /*190f0*/  STL.64 [R1+0xd8], R10 ;  /* 0x0000d80a01007387 */ /* 0x0001e80000100a00 */
[----:B0-----:R-:W4:Y:S04]  /*19100*/  LDL.LU.64 R10, [R1+0xc20] ;  /* 0x000c2000010a7983 */ /* 0x001f280000300a00 */
[----:B------:R-:W5:Y:S01]  /*19110*/  LDL.LU.64 R8, [R1+0xc18] ;  /* 0x000c180001087983 */ /* 0x000f620000300a00 */
[----:B---3--:R-:W-:-:S02]  /*19120*/  F2FP.F16.E4M3.UNPACK_B R2, R14.H1 ;  /* 0x0000000eff02723e */ /* 0x008fc400030006ff */
[----:B------:R-:W-:-:S07]  /*19130*/  F2FP.F16.E4M3.UNPACK_B R3, R15.H1 ;  /* 0x0000000fff03723e */ /* 0x000fce00030006ff */
[----:B------:R-:W-:Y:S01]  /*19140*/  HMMA.16816.F32 R16, R4, R2, R16 ;  /* 0x000000020410723c */ /* 0x000fe20000001810 */
[----:B------:R-:W-:-:S15]  /*19150*/  IMAD.MOV.U32 R0, RZ, RZ, R3 ;  /* 0x000000ffff007224 */ /* 0x000fde00078e0003 */
[----:B------:R-:W-:-:S03]  /*19160*/  NOP ;  /* 0x0000000000007918 */ /* 0x000fc60000000000 */
[----:B------:R-:W-:Y:S04]  /*19170*/  STL.64 [R1+0xf0], R16 ;  /* 0x0000f01001007387 */ /* 0x000fe80000100a00 */
[----:B------:R0:W-:Y:S02]  /*19180*/  STL.64 [R1+0xf8], R18 ;  /* 0x0000f81201007387 */ /* 0x0001e40000100a00 */
[----:B0-----:R-:W-:Y:S01]  /*19190*/  IMAD.MOV.U32 R18, RZ, RZ, R2 ;  /* 0x000000ffff127224 */ /* 0x001fe200078e0002 */
[----:B-----5:R-:W-:Y:S02]  /*191a0*/  F2FP.F16.E4M3.UNPACK_B R12, R8.H1 ;  /* 0x00000008ff0c723e */ /* 0x020fe400030006ff */
[----:B------:R-:W-:-:S07]  /*191b0*/  F2FP.F16.E4M3.UNPACK_B R13, R9.H1 ;  /* 0x00000009ff0d723e */ /* 0x000fce00030006ff */
[----:B--2---:R-:W-:Y:S01]  /*191c0*/  HMMA.16816.F32 R20, R4, R12, R20 ;  /* 0x0000000c0414723c */ /* 0x004fe20000001814 */
[----:B----4-:R-:W-:Y:S02]  /*191d0*/  F2FP.F16.E4M3.UNPACK_B R2, R10.H1 ;  /* 0x0000000aff02723e */ /* 0x010fe400030006ff */
[----:B------:R-:W-:Y:S01]  /*191e0*/  F2FP.F16.E4M3.UNPACK_B R3, R11.H1 ;  /* 0x0000000bff03723e */ /* 0x000fe200030006ff */
[----:B------:R-:W-:-:S15]  /*191f0*/  IMAD.MOV.U32 R19, RZ, RZ, R13 ;  /* 0x000000ffff137224 */ /* 0x000fde00078e000d */
[----:B------:R0:W-:Y:S04]  /*19200*/  STL.64 [R1+0x110], R20 ;  /* 0x0001101401007387 */ /* 0x0001e80000100a00 */
[----:B------:R-:W-:Y:S04]  /*19210*/  STL.64 [R1+0x118], R22 ;  /* 0x0001181601007387 */ /* 0x000fe80000100a00 */
[----:B------:R-:W-:Y:S04]  /*19220*/  STL [R1], R2 ;  /* 0x0000000201007387 */ /* 0x000fe80000100800 */
[----:B------:R-:W-:Y:S01]  /*19230*/  STL [R1+0x4], R3 ;  /* 0x0000040301007387 */ /* 0x000fe20000100800 */
[----:B0-----:R-:W-:-:S03]  /*19240*/  IMAD.MOV.U32 R20, RZ, RZ, R12 ;  /* 0x000000ffff147224 */ /* 0x001fc600078e000c */
[----:B------:R-:W2:Y:S04]  /*19250*/  LDL.LU R13, [R1+0x74] ;  /* 0x00007400010d7983 */ /* 0x000ea80000300800 */
[----:B------:R-:W2:Y:S01]  /*19260*/  LDL.LU R12, [R1+0x78] ;  /* 0x00007800010c7983 */ /* 0x000ea20000300800 */
[----:B------:R-:W-:-:S15]  /*19270*/  HMMA.16816.F32 R8, R4, R2, R24 ;  /* 0x000000020408723c */ /* 0x000fde0000001818 */
[----:B------:R-:W-:-:S04]  /*19280*/  NOP ;  /* 0x0000000000007918 */ /* 0x000fc80000000000 */
[----:B------:R-:W-:Y:S04]  /*19290*/  STL.64 [R1+0x130], R8 ;  /* 0x0001300801007387 */ /* 0x000fe80000100a00 */
[----:B------:R-:W-:Y:S04]  /*192a0*/  STL.64 [R1+0x138], R10 ;  /* 0x0001380a01007387 */ /* 0x000fe80000100a00 */
[----:B--2---:R0:W-:Y:S04]  /*192b0*/  STL.64 [R1+0xbe0], R12 ;  /* 0x000be00c01007387 */ /* 0x0041e80000100a00 */
[----:B0-----:R-:W2:Y:S04]  /*192c0*/  LDL.LU R12, [R1+0x1c0] ;  /* 0x0001c000010c7983 */ /* 0x001ea80000300800 */
[----:B------:R-:W2:Y:S04]  /*192d0*/  LDL.LU R13, [R1+0x1c4] ;  /* 0x0001c400010d7983 */ /* 0x000ea80000300800 */
[----:B------:R-:W3:Y:S04]  /*192e0*/  LDL.LU R14, [R1+0x1c8] ;  /* 0x0001c800010e7983 */ /* 0x000ee80000300800 */
[----:B------:R-:W3:Y:S01]  /*192f0*/  LDL.LU R15, [R1+0x1cc] ;  /* 0x0001cc00010f7983 */ /* 0x000ee20000300800 */
[----:B------:R-:W-:-:S03]  /*19300*/  F2FP.F16.E4M3.UNPACK_B R28, R29.H1 ;  /* 0x0000001dff1c723e */ /* 0x000fc600030006ff */
[----:B------:R-:W4:Y:S04]  /*19310*/  LDL.LU R29, [R1+0x44] ;  /* 0x00004400011d7983 */ /* 0x000f280000300800 */
[----:B------:R-:W5:Y:S04]  /*19320*/  LDL.LU R26, [R1+0x48] ;  /* 0x00004800011a7983 */ /* 0x000f680000300800 */
[----:B------:R-:W4:Y:S04]  /*19330*/  LDL.LU R27, [R1+0x4c] ;  /* 0x00004c00011b7983 */ /* 0x000f280000300800 */
[----:B------:R-:W4:Y:S04]  /*19340*/  LDL.LU R2, [R1+0x50] ;  /* 0x0000500001027983 */ /* 0x000f280000300800 */
[----:B------:R-:W4:Y:S04]  /*19350*/  LDL.LU R3, [R1+0x54] ;  /* 0x0000540001037983 */ /* 0x000f280000300800 */
[----:B------:R-:W4:Y:S04]  /*19360*/  LDL.LU R8, [R1+0x58] ;  /* 0x0000580001087983 */ /* 0x000f280000300800 */
[----:B---3--:R-:W-:Y:S04]  /*19370*/  STL.64 [R1+0xbf0], R14 ;  /* 0x000bf00e01007387 */ /* 0x008fe80000100a00 */
[----:B--2---:R0:W-:Y:S04]  /*19380*/  STL.64 [R1+0xbe8], R12 ;  /* 0x000be80c01007387 */ /* 0x0041e80000100a00 */
[----:B0-----:R-:W2:Y:S04]  /*19390*/  LDL.LU R12, [R1+0x190] ;  /* 0x00019000010c7983 */ /* 0x001ea80000300800 */
[----:B------:R-:W2:Y:S04]  /*193a0*/  LDL.LU R13, [R1+0x194] ;  /* 0x00019400010d7983 */ /* 0x000ea80000300800 */
[----:B------:R-:W3:Y:S04]  /*193b0*/  LDL.LU R14, [R1+0x198] ;  /* 0x00019800010e7983 */ /* 0x000ee80000300800 */
[----:B------:R-:W3:Y:S04]  /*193c0*/  LDL.LU R15, [R1+0x19c] ;  /* 0x00019c00010f7983 */ /* 0x000ee80000300800 */
[----:B---3--:R-:W-:Y:S04]  /*193d0*/  STL.64 [R1+0xc00], R14 ;  /* 0x000c000e01007387 */ /* 0x008fe80000100a00 */
[----:B--2---:R0:W-:Y:S04]  /*193e0*/  STL.64 [R1+0xbf8], R12 ;  /* 0x000bf80c01007387 */ /* 0x0041e80000100a00 */
[----:B0-----:R-:W2:Y:S04]  /*193f0*/  LDL.LU R12, [R1+0x170] ;  /* 0x00017000010c7983 */ /* 0x001ea80000300800 */
[----:B------:R-:W2:Y:S04]  /*19400*/  LDL.LU R13, [R1+0x174] ;  /* 0x00017400010d7983 */ /* 0x000ea80000300800 */
[----:B------:R-:W3:Y:S04]  /*19410*/  LDL.LU R14, [R1+0x178] ;  /* 0x00017800010e7983 */ /* 0x000ee80000300800 */
[----:B------:R-:W3:Y:S01]  /*19420*/  LDL.LU R15, [R1+0x17c] ;  /* 0x00017c00010f7983 */ /* 0x000ee20000300800 */
[----:B----4-:R-:W-:-:S03]  /*19430*/  F2FP.F16.E4M3.UNPACK_B R29, R29.H1 ;  /* 0x0000001dff1d723e */ /* 0x010fc600030006ff */
[----:B---3--:R-:W-:Y:S04]  /*19440*/  STL.64 [R1+0xc10], R14 ;  /* 0x000c100e01007387 */ /* 0x008fe80000100a00 */
[----:B--2---:R0:W-:Y:S04]  /*19450*/  STL.64 [R1+0xc08], R12 ;  /* 0x000c080c01007387 */ /* 0x0041e80000100a00 */
[----:B0-----:R-:W2:Y:S04]  /*19460*/  LDL.LU R12, [R1+0x150] ;  /* 0x00015000010c7983 */ /* 0x001ea80000300800 */
[----:B------:R-:W2:Y:S04]  /*19470*/  LDL.LU R13, [R1+0x154] ;  /* 0x00015400010d7983 */ /* 0x000ea80000300800 */
[----:B------:R-:W2:Y:S04]  /*19480*/  LDL.LU R14, [R1+0x158] ;  /* 0x00015800010e7983 */ /* 0x000ea80000300800 */
[----:B------:R-:W2:Y:S04]  /*19490*/  LDL.LU R15, [R1+0x15c] ;  /* 0x00015c00010f7983 */ /* 0x000ea80000300800 */
[----:B------:R-:W3:Y:S04]  /*194a0*/  LDL.LU R9, [R1+0x5c] ;  /* 0x00005c0001097983 */ /* 0x000ee80000300800 */
[----:B------:R-:W4:Y:S04]  /*194b0*/  LDL.LU R10, [R1+0x70] ;  /* 0x00007000010a7983 */ /* 0x000f280000300800 */
[----:B------:R-:W3:Y:S04]  /*194c0*/  LDL.LU R16, [R1+0x7c] ;  /* 0x00007c0001107983 */ /* 0x000ee80000300800 */
[----:B------:R-:W3:Y:S04]  /*194d0*/  LDL.LU R17, [R1+0x80] ;  /* 0x0000800001117983 */ /* 0x000ee80000300800 */
[----:B------:R-:W-:Y:S01]  /*194e0*/  STL.64 [R1+0xbd8], R18 ;  /* 0x000bd81201007387 */ /* 0x000fe20000100a00 */
[----:B--2---:R-:W-:Y:S03]  /*194f0*/  HMMA.16816.F32 R12, R4, R28, R12 ;  /* 0x0000001c040c723c */ /* 0x004fe6000000180c */
[----:B---3--:R0:W-:Y:S04]  /*19500*/  STL.64 [R1+0xbd0], R16 ;  /* 0x000bd01001007387 */ /* 0x0081e80000100a00 */
[----:B0-----:R-:W2:Y:S04]  /*19510*/  LDL.LU R16, [R1+0x1b0] ;  /* 0x0001b00001107983 */ /* 0x001ea80000300800 */
[----:B------:R-:W2:Y:S04]  /*19520*/  LDL.LU R17, [R1+0x1b4] ;  /* 0x0001b40001117983 */ /* 0x000ea80000300800 */
[----:B------:R-:W2:Y:S04]  /*19530*/  LDL.LU R18, [R1+0x1b8] ;  /* 0x0001b80001127983 */ /* 0x000ea80000300800 */
[----:B------:R-:W2:Y:S04]  /*19540*/  LDL.LU R19, [R1+0x1bc] ;  /* 0x0001bc0001137983 */ /* 0x000ea80000300800 */
[----:B------:R-:W3:Y:S04]  /*19550*/  LDL.LU R22, [R1+0x84] ;  /* 0x0000840001167983 */ /* 0x000ee80000300800 */
[----:B------:R-:W2:Y:S04]  /*19560*/  LDL.LU R23, [R1+0x88] ;  /* 0x0000880001177983 */ /* 0x000ea80000300800 */
[----:B------:R-:W2:Y:S04]  /*19570*/  LDL.LU R21, [R1+0x8c] ;  /* 0x00008c0001157983 */ /* 0x000ea80000300800 */
[----:B------:R-:W-:Y:S04]  /*19580*/  STL.64 [R1+0x150], R12 ;  /* 0x0001500c01007387 */ /* 0x000fe80000100a00 */
[----:B------:R0:W-:Y:S04]  /*19590*/  STL.64 [R1+0x158], R14 ;  /* 0x0001580e01007387 */ /* 0x0001e80000100a00 */
[----:B0-----:R-:W2:Y:S04]  /*195a0*/  LDL.LU.64 R14, [R1+0xc10] ;  /* 0x000c1000010e7983 */ /* 0x001ea80000300a00 */
[----:B------:R-:W2:Y:S01]  /*195b0*/  LDL.LU.64 R12, [R1+0xc08] ;  /* 0x000c0800010c7983 */ /* 0x000ea20000300a00 */
[----:B-----5:R-:W-:-:S02]  /*195c0*/  F2FP.F16.E4M3.UNPACK_B R26, R26.H1 ;  /* 0x0000001aff1a723e */ /* 0x020fc400030006ff */
[----:B------:R-:W-:Y:S01]  /*195d0*/  F2FP.F16.E4M3.UNPACK_B R27, R27.H1 ;  /* 0x0000001bff1b723e */ /* 0x000fe200030006ff */
[----:B------:R-:W-:Y:S04]  /*195e0*/  STL [R1+0xb80], R28 ;  /* 0x000b801c01007387 */ /* 0x000fe80000100800 */
[----:B------:R-:W-:Y:S02]  /*195f0*/  STL [R1+0xb68], R29 ;  /* 0x000b681d01007387 */ /* 0x000fe40000100800 */
[----:B--2---:R-:W-:-:S15]  /*19600*/  HMMA.16816.F32 R12, R4, R26, R12 ;  /* 0x0000001a040c723c */ /* 0x004fde000000180c */
[----:B------:R-:W-:-:S04]  /*19610*/  NOP ;  /* 0x0000000000007918 */ /* 0x000fc80000000000 */
[----:B------:R-:W-:Y:S04]  /*19620*/  STL.64 [R1+0x170], R12 ;  /* 0x0001700c01007387 */ /* 0x000fe80000100a00 */
[----:B------:R0:W-:Y:S04]  /*19630*/  STL.64 [R1+0x178], R14 ;  /* 0x0001780e01007387 */ /* 0x0001e80000100a00 */
[----:B0-----:R-:W2:Y:S04]  /*19640*/  LDL.LU.64 R14, [R1+0xc00] ;  /* 0x000c0000010e7983 */ /* 0x001ea80000300a00 */
[----:B------:R-:W2:Y:S01]  /*19650*/  LDL.LU.64 R12, [R1+0xbf8] ;  /* 0x000bf800010c7983 */ /* 0x000ea20000300a00 */
[----:B------:R-:W-:-:S02]  /*19660*/  F2FP.F16.E4M3.UNPACK_B R2, R2.H1 ;  /* 0x00000002ff02723e */ /* 0x000fc400030006ff */
[----:B------:R-:W-:Y:S01]  /*19670*/  F2FP.F16.E4M3.UNPACK_B R3, R3.H1 ;  /* 0x00000003ff03723e */ /* 0x000fe200030006ff */
[----:B------:R0:W-:Y:S04]  /*19680*/  STL [R1+0xb88], R26 ;  /* 0x000b881a01007387 */ /* 0x0001e80000100800 */
[----:B------:R1:W-:Y:S04]  /*19690*/  STL [R1+0xb84], R27 ;  /* 0x000b841b01007387 */ /* 0x0003e80000100800 */
[----:B------:R-:W5:Y:S04]  /*196a0*/  LDL.LU R24, [R1+0x200] ;  /* 0x0002000001187983 */ /* 0x000f680000300800 */
[----:B------:R-:W5:Y:S04]  /*196b0*/  LDL.LU R25, [R1+0x204] ;  /* 0x0002040001197983 */ /* 0x000f680000300800 */
[----:B0-----:R-:W5:Y:S04]  /*196c0*/  LDL.LU R26, [R1+0x208] ;  /* 0x00020800011a7983 */ /* 0x001f680000300800 */
[----:B-1----:R-:W5:Y:S01]  /*196d0*/  LDL.LU R27, [R1+0x20c] ;  /* 0x00020c00011b7983 */ /* 0x002f620000300800 */
        /* <DEDUP_REMOVED lines=8> */
[----:B------:R-:W-:Y:S06]  /*19760*/  STL [R1+0xb8c], R3 ;  /* 0x000b8c0301007387 */ /* 0x000fec0000100800 */
[----:B--2---:R-:W-:-:S15]  /*19770*/  HMMA.16816.F32 R12, R4, R8, R12 ;  /* 0x00000008040c723c */ /* 0x004fde000000180c */
[----:B------:R-:W-:-:S04]  /*19780*/  NOP ;  /* 0x0000000000007918 */ /* 0x000fc80000000000 */
[----:B------:R0:W-:Y:S04]  /*19790*/  STL.64 [R1+0x1c0], R12 ;  /* 0x0001c00c01007387 */ /* 0x0001e80000100a00 */
[----:B------:R-:W-:Y:S04]  /*197a0*/  STL.64 [R1+0x1c8], R14 ;  /* 0x0001c80e01007387 */ /* 0x000fe80000100a00 */
[----:B0-----:R-:W2:Y:S01]  /*197b0*/  LDL.LU.64 R12, [R1+0xbe0] ;  /* 0x000be000010c7983 */ /* 0x001ea20000300a00 */
[----:B----4-:R-:W-:Y:S02]  /*197c0*/  F2FP.F16.E4M3.UNPACK_B R10, R10.H1 ;  /* 0x0000000aff0a723e */ /* 0x010fe400030006ff */
[----:B--2---:R-:W-:-:S07]  /*197d0*/  F2FP.F16.E4M3.UNPACK_B R11, R13.H1 ;  /* 0x0000000dff0b723e */ /* 0x004fce00030006ff */
[----:B------:R-:W-:-:S15]  /*197e0*/  HMMA.16816.F32 R16, R4, R10, R16 ;  /* 0x0000000a0410723c */ /* 0x000fde0000001810 */
[----:B------:R-:W-:-:S04]  /*197f0*/  NOP ;  /* 0x0000000000007918 */ /* 0x000fc80000000000 */
[----:B------:R-:W-:Y:S04]  /*19800*/  STL.64 [R1+0x1b0], R16 ;  /* 0x0001b01001007387 */ /* 0x000fe80000100a00 */
[----:B------:R0:W-:Y:S04]  /*19810*/  STL.64 [R1+0x1b8], R18 ;  /* 0x0001b81201007387 */ /* 0x0001e80000100a00 */
[----:B0-----:R-:W2:Y:S04]  /*19820*/  LDL.LU.64 R18, [R1+0xbd8] ;  /* 0x000bd80001127983 */ /* 0x001ea80000300a00 */
[----:B------:R-:W4:Y:S04]  /*19830*/  LDL.LU.64 R16, [R1+0xbd0] ;  /* 0x000bd00001107983 */ /* 0x000f280000300a00 */
[----:B------:R-:W-:Y:S04]  /*19840*/  STL.64 [R1+0xb20], R10 ;  /* 0x000b200a01007387 */ /* 0x000fe80000100a00 */
[----:B------:R0:W-:Y:S04]  /*19850*/  STL.64 [R1+0xb18], R8 ;  /* 0x000b180801007387 */ /* 0x0001e80000100a00 */
[----:B0-----:R-:W2:Y:S04]  /*19860*/  LDL.LU R8, [R1+0x1e0] ;  /* 0x0001e00001087983 */ /* 0x001ea80000300800 */
[----:B------:R-:W2:Y:S04]  /*19870*/  LDL.LU R9, [R1+0x1e4] ;  /* 0x0001e40001097983 */ /* 0x000ea80000300800 */
[----:B------:R-:W2:Y:S04]  /*19880*/  LDL.LU R10, [R1+0x1e8] ;  /* 0x0001e800010a7983 */ /* 0x000ea80000300800 */
[----:B------:R-:W2:Y:S01]  /*19890*/  LDL.LU R11, [R1+0x1ec] ;  /* 0x0001ec00010b7983 */ /* 0x000ea20000300800 */
[----:B------:R-:W-:-:S02]  /*198a0*/  F2FP.F16.E4M3.UNPACK_B R12, R12.H1 ;  /* 0x0000000cff0c723e */ /* 0x000fc400030006ff */
[----:B---3--:R-:W-:Y:S02]  /*198b0*/  F2FP.F16.E4M3.UNPACK_B R15, R22.H1 ;  /* 0x00000016ff0f723e */ /* 0x008fe400030006ff */
[----:B----4-:R-:W-:Y:S02]  /*198c0*/  F2FP.F16.E4M3.UNPACK_B R13, R16.H1 ;  /* 0x00000010ff0d723e */ /* 0x010fe400030006ff */
[----:B------:R-:W-:-:S05]  /*198d0*/  F2FP.F16.E4M3.UNPACK_B R14, R17.H1 ;  /* 0x00000011ff0e723e */ /* 0x000fca00030006ff */
[----:B--2---:R-:W-:-:S15]  /*198e0*/  HMMA.16816.F32 R8, R4, R12, R8 ;  /* 0x0000000c0408723c */ /* 0x004fde0000001808 */
[----:B------:R-:W-:-:S04]  /*198f0*/  NOP ;  /* 0x0000000000007918 */ /* 0x000fc80000000000 */
[----:B------:R-:W-:Y:S04]  /*19900*/  STL.64 [R1+0x1e0], R8 ;  /* 0x0001e00801007387 */ /* 0x000fe80000100a00 */
[----:B------:R5:W-:Y:S02]  /*19910*/  STL.64 [R1+0x1e8], R10 ;  /* 0x0001e80a01007387 */ /* 0x000be40000100a00 */
[----:B-----5:R-:W-:Y:S02]  /*19920*/  HMMA.16816.F32 R8, R4, R14, R24 ;  /* 0x0000000e0408723c */ /* 0x020fe40000001818 */
[----:B------:R-:W-:Y:S04]  /*19930*/  STL.64 [R1+0xb00], R14 ;  /* 0x000b000e01007387 */ /* 0x000fe80000100a00 */
[----:B------:R-:W-:-:S13]  /*19940*/  STL.64 [R1+0xaf8], R12 ;  /* 0x000af80c01007387 */ /* 0x000fda0000100a00 */
[----:B------:R0:W-:Y:S04]  /*19950*/  STL.64 [R1+0x200], R8 ;  /* 0x0002000801007387 */ /* 0x0001e80000100a00 */
[----:B------:R1:W-:Y:S01]  /*19960*/  STL.64 [R1+0x208], R10 ;  /* 0x0002080a01007387 */ /* 0x0003e20000100a00 */
[----:B0-----:R-:W-:Y:S02]  /*19970*/  IMAD.MOV.U32 R8, RZ, RZ, R18 ;  /* 0x000000ffff087224 */ /* 0x001fe400078e0012 */
[----:B------:R-:W-:Y:S02]  /*19980*/  IMAD.MOV.U32 R9, RZ, RZ, R0 ;  /* 0x000000ffff097224 */ /* 0x000fe400078e0000 */
[----:B-1----:R-:W-:Y:S02]  /*19990*/  IMAD.MOV.U32 R10, RZ, RZ, R20 ;  /* 0x000000ffff0a7224 */ /* 0x002fe400078e0014 */
[----:B------:R-:W-:-:S05]  /*199a0*/  IMAD.MOV.U32 R11, RZ, RZ, R19 ;  /* 0x000000ffff0b7224 */ /* 0x000fca00078e0013 */
[----:B------:R-:W-:Y:S04]  /*199b0*/  STL.64 [R1+0xb78], R10 ;  /* 0x000b780a01007387 */ /* 0x000fe80000100a00 */
[----:B------:R0:W-:Y:S01]  /*199c0*/  STL.64 [R1+0xb70], R8 ;  /* 0x000b700801007387 */ /* 0x0001e20000100a00 */
[----:B------:R-:W-:Y:S02]  /*199d0*/  F2FP.F16.E4M3.UNPACK_B R17, R21.H1 ;  /* 0x00000015ff11723e */ /* 0x000fe400030006ff */
[----:B------:R-:W-:Y:S01]  /*199e0*/  F2FP.F16.E4M3.UNPACK_B R16, R23.H1 ;  /* 0x00000017ff10723e */ /* 0x000fe200030006ff */
[----:B0-----:R-:W2:Y:S04]  /*199f0*/  LDL.LU R8, [R1+0x260] ;  /* 0x0002600001087983 */ /* 0x001ea80000300800 */
[----:B------:R-:W2:Y:S04]  /*19a00*/  LDL.LU R9, [R1+0x264] ;  /* 0x0002640001097983 */ /* 0x000ea80000300800 */
[----:B------:R-:W3:Y:S04]  /*19a10*/  LDL.LU R10, [R1+0x268] ;  /* 0x00026800010a7983 */ /* 0x000ee80000300800 */
[----:B------:R-:W3:Y:S04]  /*19a20*/  LDL.LU R11, [R1+0x26c] ;  /* 0x00026c00010b7983 */ /* 0x000ee80000300800 */
[----:B------:R-:W4:Y:S04]  /*19a30*/  LDL.LU R19, [R1+0x94] ;  /* 0x0000940001137983 */ /* 0x000f280000300800 */
[----:B------:R-:W5:Y:S04]  /*19a40*/  LDL.LU R20, [R1+0x98] ;  /* 0x0000980001147983 */ /* 0x000f680000300800 */
[----:B------:R-:W5:Y:S04]  /*19a50*/  LDL.LU R21, [R1+0x9c] ;  /* 0x00009c0001157983 */ /* 0x000f680000300800 */
[----:B------:R-:W2:Y:S04]  /*19a60*/  LDL.LU R22, [R1+0xa0] ;  /* 0x0000a00001167983 */ /* 0x000ea80000300800 */
[----:B------:R-:W2:Y:S04]  /*19a70*/  LDL.LU R23, [R1+0xa4] ;  /* 0x0000a40001177983 */ /* 0x000ea80000300800 */
[----:B--2---:R-:W-:Y:S04]  /*19a80*/  STL.64 [R1+0xbc8], R22 ;  /* 0x000bc81601007387 */ /* 0x004fe80000100a00 */
[----:B-----5:R0:W-:Y:S04]  /*19a90*/  STL.64 [R1+0xbc0], R20 ;  /* 0x000bc01401007387 */ /* 0x0201e80000100a00 */
[----:B0-----:R-:W2:Y:S04]  /*19aa0*/  LDL.LU R20, [R1+0x220] ;  /* 0x0002200001147983 */ /* 0x001ea80000300800 */
[----:B------:R-:W2:Y:S04]  /*19ab0*/  LDL.LU R21, [R1+0x224] ;  /* 0x0002240001157983 */ /* 0x000ea80000300800 */
[----:B------:R-:W2:Y:S04]  /*19ac0*/  LDL.LU R22, [R1+0x228] ;  /* 0x0002280001167983 */ /* 0x000ea80000300800 */
[----:B------:R-:W2:Y:S04]  /*19ad0*/  LDL.LU R23, [R1+0x22c] ;  /* 0x00022c0001177983 */ /* 0x000ea80000300800 */
[----:B------:R-:W5:Y:S04]  /*19ae0*/  LDL.LU R18, [R1+0x90] ;  /* 0x0000900001127983 */ /* 0x000f680000300800 */
[----:B------:R-:W2:Y:S04]  /*19af0*/  LDL.LU R24, [R1+0xa8] ;  /* 0x0000a80001187983 */ /* 0x000ea80000300800 */
[----:B---3--:R-:W-:Y:S04]  /*19b00*/  STL.64 [R1+0xb98], R10 ;  /* 0x000b980a01007387 */ /* 0x008fe80000100a00 */
[----:B------:R0:W-:Y:S04]  /*19b10*/  STL.64 [R1+0xb90], R8 ;  /* 0x000b900801007387 */ /* 0x0001e80000100a00 */
[----:B0-----:R-:W3:Y:S04]  /*19b20*/  LDL.LU R8, [R1+0x280] ;  /* 0x0002800001087983 */ /* 0x001ee80000300800 */
[----:B------:R-:W3:Y:S04]  /*19b30*/  LDL.LU R9, [R1+0x284] ;  /* 0x0002840001097983 */ /* 0x000ee80000300800 */
[----:B------:R-:W2:Y:S04]  /*19b40*/  LDL.LU R10, [R1+0x288] ;  /* 0x00028800010a7983 */ /* 0x000ea80000300800 */
[----:B------:R-:W2:Y:S04]  /*19b50*/  LDL.LU R11, [R1+0x28c] ;  /* 0x00028c00010b7983 */ /* 0x000ea80000300800 */
[----:B--2---:R-:W-:Y:S04]  /*19b60*/  STL.64 [R1+0xba8], R10 ;  /* 0x000ba80a01007387 */ /* 0x004fe80000100a00 */
[----:B---3--:R0:W-:Y:S04]  /*19b70*/  STL.64 [R1+0xba0], R8 ;  /* 0x000ba00801007387 */ /* 0x0081e80000100a00 */
[----:B0-----:R-:W2:Y:S04]  /*19b80*/  LDL.LU R8, [R1+0x270] ;  /* 0x0002700001087983 */ /* 0x001ea80000300800 */
[----:B------:R-:W2:Y:S04]  /*19b90*/  LDL.LU R9, [R1+0x274] ;  /* 0x0002740001097983 */ /* 0x000ea80000300800 */
[----:B------:R-:W3:Y:S04]  /*19ba0*/  LDL.LU R10, [R1+0x278] ;  /* 0x00027800010a7983 */ /* 0x000ee80000300800 */
[----:B------:R-:W3:Y:S01]  /*19bb0*/  LDL.LU R11, [R1+0x27c] ;  /* 0x00027c00010b7983 */ /* 0x000ee20000300800 */
[----:B-----5:R-:W-:Y:S01]  /*19bc0*/  F2FP.F16.E4M3.UNPACK_B R18, R18.H1 ;  /* 0x00000012ff12723e */ /* 0x020fe200030006ff */
[----:B------:R-:W-:Y:S02]  /*19bd0*/  HMMA.16816.F32 R20, R4, R16, R20 ;  /* 0x000000100414723c */ /* 0x000fe40000001814 */
[----:B---3--:R-:W-:Y:S04]  /*19be0*/  STL.64 [R1+0xbb8], R10 ;  /* 0x000bb80a01007387 */ /* 0x008fe80000100a00 */
[----:B--2---:R0:W-:Y:S04]  /*19bf0*/  STL.64 [R1+0xbb0], R8 ;  /* 0x000bb00801007387 */ /* 0x0041e80000100a00 */
[----:B0-----:R-:W2:Y:S04]  /*19c00*/  LDL.LU R8, [R1+0x240] ;  /* 0x0002400001087983 */ /* 0x001ea80000300800 */
[----:B------:R-:W2:Y:S04]  /*19c10*/  LDL.LU R9, [R1+0x244] ;  /* 0x0002440001097983 */ /* 0x000ea80000300800 */
[----:B------:R-:W2:Y:S04]  /*19c20*/  LDL.LU R10, [R1+0x248] ;  /* 0x00024800010a7983 */ /* 0x000ea80000300800 */
[----:B------:R-:W2:Y:S01]  /*19c30*/  LDL.LU R11, [R1+0x24c] ;  /* 0x00024c00010b7983 */ /* 0x000ea20000300800 */
[----:B----4-:R-:W-:-:S03]  /*19c40*/  F2FP.F16.E4M3.UNPACK_B R19, R19.H1 ;  /* 0x00000013ff13723e */ /* 0x010fc600030006ff */
[----:B------:R-:W3:Y:S04]  /*19c50*/  LDL.LU R25, [R1+0xac] ;  /* 0x0000ac0001197983 */ /* 0x000ee80000300800 */
[----:B------:R-:W4:Y:S04]  /*19c60*/  LDL.LU R3, [R1+0x7e4] ;  /* 0x0007e40001037983 */ /* 0x000f280000300800 */
[----:B------:R-:W4:Y:S04]  /*19c70*/  LDL.LU R0, [R1+0x7e0] ;  /* 0x0007e00001007983 */ /* 0x000f280000300800 */
[----:B------:R-:W5:Y:S04]  /*19c80*/  LDL.LU R26, [R1+0x7ec] ;  /* 0x0007ec00011a7983 */ /* 0x000f680000300800 */
[----:B------:R-:W5:Y:S04]  /*19c90*/  LDL.LU R29, [R1+0x7e8] ;  /* 0x0007e800011d7983 */ /* 0x000f680000300800 */
[----:B------:R-:W3:Y:S04]  /*19ca0*/  LDL.LU R27, [R1+0x7f4] ;  /* 0x0007f400011b7983 */ /* 0x000ee80000300800 */
[----:B------:R-:W3:Y:S04]  /*19cb0*/  LDL.LU R28, [R1+0x7fc] ;  /* 0x0007fc00011c7983 */ /* 0x000ee80000300800 */
[----:B------:R-:W3:Y:S04]  /*19cc0*/  LDL.LU R12, [R1+0x210] ;  /* 0x00021000010c7983 */ /* 0x000ee80000300800 */
[----:B------:R-:W3:Y:S04]  /*19cd0*/  LDL.LU R13, [R1+0x214] ;  /* 0x00021400010d7983 */ /* 0x000ee80000300800 */
[----:B------:R-:W3:Y:S04]  /*19ce0*/  LDL.LU R14, [R1+0x218] ;  /* 0x00021800010e7983 */ /* 0x000ee80000300800 */
[----:B------:R-:W3:Y:S04]  /*19cf0*/  LDL.LU R15, [R1+0x21c] ;  /* 0x00021c00010f7983 */ /* 0x000ee80000300800 */
[----:B------:R-:W-:Y:S04]  /*19d00*/  STL.64 [R1+0x220], R20 ;  /* 0x0002201401007387 */ /* 0x000fe80000100a00 */
[----:B------:R0:W-:Y:S04]  /*19d10*/  STL.64 [R1+0x228], R22 ;  /* 0x0002281601007387 */ /* 0x0001e80000100a00 */
[----:B0-----:R-:W3:Y:S04]  /*19d20*/  LDL.LU.64 R22, [R1+0xbc8] ;  /* 0x000bc80001167983 */ /* 0x001ee80000300a00 */
[----:B------:R-:W3:Y:S01]  /*19d30*/  LDL.LU.64 R20, [R1+0xbc0] ;  /* 0x000bc00001147983 */ /* 0x000ee20000300a00 */
[----:B--2---:R-:W-:-:S15]  /*19d40*/  HMMA.16816.F32 R8, R4, R18, R8 ;  /* 0x000000120408723c */ /* 0x004fde0000001808 */
[----:B------:R-:W-:-:S04]  /*19d50*/  NOP ;  /* 0x0000000000007918 */ /* 0x000fc80000000000 */
[----:B------:R-:W-:Y:S04]  /*19d60*/  STL.64 [R1+0x240], R8 ;  /* 0x0002400801007387 */ /* 0x000fe80000100a00 */
[----:B------:R0:W-:Y:S04]  /*19d70*/  STL.64 [R1+0x248], R10 ;  /* 0x0002480a01007387 */ /* 0x0001e80000100a00 */
[----:B0-----:R-:W2:Y:S04]  /*19d80*/  LDL.LU.64 R10, [R1+0xbb8] ;  /* 0x000bb800010a7983 */ /* 0x001ea80000300a00 */
[----:B------:R-:W2:Y:S04]  /*19d90*/  LDL.LU.64 R8, [R1+0xbb0] ;  /* 0x000bb00001087983 */ /* 0x000ea80000300a00 */
[----:B------:R-:W-:Y:S04]  /*19da0*/  STL.64 [R1+0xae0], R18 ;  /* 0x000ae01201007387 */ /* 0x000fe80000100a00 */
[----:B------:R0:W-:Y:S04]  /*19db0*/  STL.64 [R1+0xad8], R16 ;  /* 0x000ad81001007387 */ /* 0x0001e80000100a00 */
[----:B0-----:R-:W4:Y:S04]  /*19dc0*/  LDL.LU R16, [R1+0x230] ;  /* 0x0002300001107983 */ /* 0x001f280000300800 */
[----:B------:R-:W4:Y:S04]  /*19dd0*/  LDL.LU R17, [R1+0x234] ;  /* 0x0002340001117983 */ /* 0x000f280000300800 */
[----:B------:R-:W4:Y:S01]  /*19de0*/  LDL.LU R18, [R1+0x238] ;  /* 0x0002380001127983 */ /* 0x000f220000300800 */
[----:B---3--:R-:W-:-:S02]  /*19df0*/  F2FP.F16.E4M3.UNPACK_B R20, R20.H1 ;  /* 0x00000014ff14723e */ /* 0x008fc400030006ff */
[----:B------:R-:W-:Y:S01]  /*19e00*/  F2FP.F16.E4M3.UNPACK_B R21, R21.H1 ;  /* 0x00000015ff15723e */ /* 0x000fe200030006ff */
[----:B------:R-:W3:Y:S06]  /*19e10*/  LDL.LU R19, [R1+0x23c] ;  /* 0x00023c0001137983 */ /* 0x000eec0000300800 */
[----:B--2---:R-:W-:-:S15]  /*19e20*/  HMMA.16816.F32 R8, R4, R20, R8 ;  /* 0x000000140408723c */ /* 0x004fde0000001808 */
[----:B------:R-:W-:-:S04]  /*19e30*/  NOP ;  /* 0x0000000000007918 */ /* 0x000fc80000000000 */
[----:B------:R-:W-:Y:S04]  /*19e40*/  STL.64 [R1+0x270], R8 ;  /* 0x0002700801007387 */ /* 0x000fe80000100a00 */
[----:B------:R0:W-:Y:S04]  /*19e50*/  STL.64 [R1+0x278], R10 ;  /* 0x0002780a01007387 */ /* 0x0001e80000100a00 */
[----:B0-----:R-:W2:Y:S04]  /*19e60*/  LDL.LU.64 R10, [R1+0xba8] ;  /* 0x000ba800010a7983 */ /* 0x001ea80000300a00 */
[----:B------:R-:W2:Y:S01]  /*19e70*/  LDL.LU.64 R8, [R1+0xba0] ;  /* 0x000ba00001087983 */ /* 0x000ea20000300a00 */
[----:B------:R-:W-:-:S02]  /*19e80*/  F2FP.F16.E4M3.UNPACK_B R22, R22.H1 ;  /* 0x00000016ff16723e */ /* 0x000fc400030006ff */
[----:B------:R-:W-:-:S07]  /*19e90*/  F2FP.F16.E4M3.UNPACK_B R23, R23.H1 ;  /* 0x00000017ff17723e */ /* 0x000fce00030006ff */
[----:B--2---:R-:W-:-:S15]  /*19ea0*/  HMMA.16816.F32 R8, R4, R22, R8 ;  /* 0x000000160408723c */ /* 0x004fde0000001808 */
[----:B------:R-:W-:-:S04]  /*19eb0*/  NOP ;  /* 0x0000000000007918 */ /* 0x000fc80000000000 */
[----:B------:R-:W-:Y:S04]  /*19ec0*/  STL.64 [R1+0x280], R8 ;  /* 0x0002800801007387 */ /* 0x000fe80000100a00 */
[----:B------:R0:W-:Y:S04]  /*19ed0*/  STL.64 [R1+0x288], R10 ;  /* 0x0002880a01007387 */ /* 0x0001e80000100a00 */
[----:B0-----:R-:W2:Y:S04]  /*19ee0*/  LDL.LU.64 R10, [R1+0xb98] ;  /* 0x000b9800010a7983 */ /* 0x001ea80000300a00 */
[----:B------:R-:W2:Y:S04]  /*19ef0*/  LDL.LU.64 R8, [R1+0xb90] ;  /* 0x000b900001087983 */ /* 0x000ea80000300a00 */
[----:B------:R0:W-:Y:S04]  /*19f00*/  STL.64 [R1+0xac0], R22 ;  /* 0x000ac01601007387 */ /* 0x0001e80000100a00 */
[----:B0-----:R-:W2:Y:S04]  /*19f10*/  LDL.LU R22, [R1+0x18] ;  /* 0x0000180001167983 */ /* 0x001ea80000300800 */
[----:B------:R-:W2:Y:S04]  /*19f20*/  LDL.LU R23, [R1+0x1c] ;  /* 0x00001c0001177983 */ /* 0x000ea80000300800 */
[----:B------:R0:W-:Y:S04]  /*19f30*/  STL.64 [R1+0xab8], R20 ;  /* 0x000ab81401007387 */ /* 0x0001e80000100a00 */
[----:B0-----:R-:W2:Y:S01]  /*19f40*/  LDL.LU R21, [R1+0x7f0] ;  /* 0x0007f00001157983 */ /* 0x001ea20000300800 */
[----:B----4-:R-:W-:-:S03]  /*19f50*/  IMAD R0, R0, 0x100, R3 ;  /* 0x0000010000007824 */ /* 0x010fc600078e0203 */
[----:B------:R-:W4:Y:S01]  /*19f60*/  LDL.LU R20, [R1+0x7f8] ;  /* 0x0007f80001147983 */ /* 0x000f220000300800 */
[----:B-----5:R-:W-:-:S03]  /*19f70*/  IMAD R29, R29, 0x100, R26 ;  /* 0x000001001d1d7824 */ /* 0x020fc600078e021a */
[----:B------:R-:W5:Y:S04]  /*19f80*/  LDL.LU R3, [R1+0xb8c] ;  /* 0x000b8c0001037983 */ /* 0x000f680000300800 */
[----:B------:R-:W3:Y:S01]  /*19f90*/  LDL.LU R26, [R1+0xb88] ;  /* 0x000b8800011a7983 */ /* 0x000ee20000300800 */
[----:B------:R-:W-:Y:S02]  /*19fa0*/  F2FP.F16.E4M3.UNPACK_B R24, R24.H1 ;  /* 0x00000018ff18723e */ /* 0x000fe400030006ff */
[----:B------:R-:W-:Y:S01]  /*19fb0*/  F2FP.F16.E4M3.UNPACK_B R25, R25.H1 ;  /* 0x00000019ff19723e */ /* 0x000fe200030006ff */
[----:B--2---:R-:W-:Y:S02]  /*19fc0*/  IMAD R21, R21, 0x100, R27 ;  /* 0x0000010015157824 */ /* 0x004fe400078e021b */
[----:B------:R-:W3:Y:S04]  /*19fd0*/  LDL.LU R27, [R1+0xb84] ;  /* 0x000b8400011b7983 */ /* 0x000ee80000300800 */
[----:B------:R-:W-:Y:S01]  /*19fe0*/  HMMA.16816.F32 R4, R4, R24, R8 ;  /* 0x000000180404723c */ /* 0x000fe20000001808 */
[----:B----4-:R-:W-:-:S02]  /*19ff0*/  IMAD R20, R20, 0x100, R28 ;  /* 0x0000010014147824 */ /* 0x010fc400078e021c */
[----:B------:R-:W2:Y:S04]  /*1a000*/  LDL.LU R28, [R1+0xb80] ;  /* 0x000b8000011c7983 */ /* 0x000ea80000300800 */
[----:B------:R-:W4:Y:S04]  /*1a010*/  LDL.LU.64 R10, [R1+0xb78] ;  /* 0x000b7800010a7983 */ /* 0x000f280000300a00 */
[----:B------:R-:W2:Y:S04]  /*1a020*/  LDL.LU.64 R8, [R1+0xb70] ;  /* 0x000b700001087983 */ /* 0x000ea80000300a00 */
[----:B---3--:R-:W-:Y:S04]  /*1a030*/  STL.64 [R1+0xb40], R26 ;  /* 0x000b401a01007387 */ /* 0x008fe80000100a00 */
[----:B------:R0:W-:Y:S04]  /*1a040*/  STL.64 [R1+0xb38], R24 ;  /* 0x000b381801007387 */ /* 0x0001e80000100a00 */
[----:B------:R1:W-:Y:S04]  /*1a050*/  STL.64 [R1+0x260], R4 ;  /* 0x0002600401007387 */ /* 0x0003e80000100a00 */
[----:B------:R3:W-:Y:S04]  /*1a060*/  STL.64 [R1+0x268], R6 ;  /* 0x0002680601007387 */ /* 0x0007e80000100a00 */
[----:B0-----:R-:W2:Y:S04]  /*1a070*/  LDL.LU R24, [R1+0x250] ;  /* 0x0002500001187983 */ /* 0x001ea80000300800 */
[----:B------:R-:W2:Y:S04]  /*1a080*/  LDL.LU R25, [R1+0x254] ;  /* 0x0002540001197983 */ /* 0x000ea80000300800 */
[----:B------:R-:W2:Y:S04]  /*1a090*/  LDL.LU R26, [R1+0x258] ;  /* 0x00025800011a7983 */ /* 0x000ea80000300800 */
[----:B------:R-:W2:Y:S01]  /*1a0a0*/  LDL.LU R27, [R1+0x25c] ;  /* 0x00025c00011b7983 */ /* 0x000ea20000300800 */
[----:B-1----:R-:W-:-:S02]  /*1a0b0*/  F2FP.F16.E4M3.UNPACK_B R4, R0 ;  /* 0x00000000ff04723e */ /* 0x002fc400020006ff */
[----:B---3--:R-:W-:Y:S01]  /*1a0c0*/  F2FP.F16.E4M3.UNPACK_B R6, R29 ;  /* 0x0000001dff06723e */ /* 0x008fe200020006ff */
[----:B------:R-:W0:Y:S01]  /*1a0d0*/  LDC R0, c[0x0][0x3a8] ;  /* 0x0000ea00ff007b82 */ /* 0x000e220000000800 */
[----:B------:R-:W-:Y:S01]  /*1a0e0*/  F2FP.F16.E4M3.UNPACK_B R5, R21 ;  /* 0x00000015ff05723e */ /* 0x000fe200020006ff */
[----:B------:R-:W3:Y:S01]  /*1a0f0*/  LDL.LU R29, [R1+0xb68] ;  /* 0x000b6800011d7983 */ /* 0x000ee20000300800 */
[----:B------:R-:W-:-:S07]  /*1a100*/  F2FP.F16.E4M3.UNPACK_B R7, R20 ;  /* 0x00000014ff07723e */ /* 0x000fce00020006ff */
[C---:B--2---:R-:W-:Y:S08]  /*1a110*/  HMMA.16816.F32 R24, R4.reuse, R22, R24 ;  /* 0x000000160418723c */ /* 0x044ff00000001818 */
[C---:B------:R-:W-:Y:S08]  /*1a120*/  HMMA.16816.F32 R20, R4.reuse, R8, R16 ;  /* 0x000000080414723c */ /* 0x040ff00000001810 */
[C---:B----4-:R-:W-:Y:S03]  /*1a130*/  HMMA.16816.F32 R8, R4.reuse, R10, R12 ;  /* 0x0000000a0408723c */ /* 0x050fe6000000180c */
[----:B------:R1:W-:Y:S04]  /*1a140*/  STL.64 [R1+0x250], R24 ;  /* 0x0002501801007387 */ /* 0x0003e80000100a00 */
[----:B------:R2:W-:Y:S04]  /*1a150*/  STL.64 [R1+0x258], R26 ;  /* 0x0002581a01007387 */ /* 0x0005e80000100a00 */
[----:B------:R-:W4:Y:S04]  /*1a160*/  LDL.LU R16, [R1+0x100] ;  /* 0x0001000001107983 */ /* 0x000f280000300800 */
[----:B------:R-:W-:Y:S04]  /*1a170*/  STL.64 [R1+0x230], R20 ;  /* 0x0002301401007387 */ /* 0x000fe80000100a00 */
[----:B------:R-:W-:Y:S04]  /*1a180*/  STL.64 [R1+0x238], R22 ;  /* 0x0002381601007387 */ /* 0x000fe80000100a00 */
[----:B------:R-:W-:Y:S04]  /*1a190*/  STL.64 [R1+0x210], R8 ;  /* 0x0002100801007387 */ /* 0x000fe80000100a00 */
[----:B------:R-:W-:Y:S04]  /*1a1a0*/  STL.64 [R1+0x218], R10 ;  /* 0x0002180a01007387 */ /* 0x000fe80000100a00 */
[----:B------:R-:W4:Y:S04]  /*1a1b0*/  LDL.LU R17, [R1+0x104] ;  /* 0x0001040001117983 */ /* 0x000f280000300800 */
[----:B------:R-:W3:Y:S04]  /*1a1c0*/  LDL.LU R18, [R1+0x108] ;  /* 0x0001080001127983 */ /* 0x000ee80000300800 */
[----:B------:R-:W3:Y:S04]  /*1a1d0*/  LDL.LU R19, [R1+0x10c] ;  /* 0x00010c0001137983 */ /* 0x000ee80000300800 */
[----:B------:R-:W3:Y:S04]  /*1a1e0*/  LDL.LU R12, [R1+0x140] ;  /* 0x00014000010c7983 */ /* 0x000ee80000300800 */
[----:B------:R-:W3:Y:S04]  /*1a1f0*/  LDL.LU R13, [R1+0x144] ;  /* 0x00014400010d7983 */ /* 0x000ee80000300800 */
[----:B------:R-:W3:Y:S04]  /*1a200*/  LDL.LU R14, [R1+0x148] ;  /* 0x00014800010e7983 */ /* 0x000ee80000300800 */
[----:B------:R-:W3:Y:S04]  /*1a210*/  LDL.LU R15, [R1+0x14c] ;  /* 0x00014c00010f7983 */ /* 0x000ee80000300800 */
[----:B-1----:R-:W3:Y:S04]  /*1a220*/  LDL.LU R24, [R1+0x1d0] ;  /* 0x0001d00001187983 */ /* 0x002ee80000300800 */
[----:B------:R-:W3:Y:S04]  /*1a230*/  LDL.LU R25, [R1+0x1d4] ;  /* 0x0001d40001197983 */ /* 0x000ee80000300800 */
[----:B--2---:R-:W2:Y:S04]  /*1a240*/  LDL.LU R26, [R1+0x1d8] ;  /* 0x0001d800011a7983 */ /* 0x004ea80000300800 */
[----:B------:R-:W2:Y:S04]  /*1a250*/  LDL.LU R27, [R1+0x1dc] ;  /* 0x0001dc00011b7983 */ /* 0x000ea80000300800 */
[----:B--2---:R1:W-:Y:S04]  /*1a260*/  STL.64 [R1+0xb50], R26 ;  /* 0x000b501a01007387 */ /* 0x0043e80000100a00 */
[----:B-1----:R-:W2:Y:S04]  /*1a270*/  LDL.LU R26, [R1] ;  /* 0x00000000011a7983 */ /* 0x002ea80000300800 */
[----:B------:R-:W2:Y:S04]  /*1a280*/  LDL.LU R27, [R1+0x4] ;  /* 0x00000400011b7983 */ /* 0x000ea80000300800 */
[----:B---3--:R-:W-:Y:S04]  /*1a290*/  STL.64 [R1+0xb48], R24 ;  /* 0x000b481801007387 */ /* 0x008fe80000100a00 */
[----:B------:R-:W3:Y:S04]  /*1a2a0*/  LDL.LU R8, [R1+0x180] ;  /* 0x0001800001087983 */ /* 0x000ee80000300800 */
[----:B------:R-:W3:Y:S04]  /*1a2b0*/  LDL.LU R9, [R1+0x184] ;  /* 0x0001840001097983 */ /* 0x000ee80000300800 */
[----:B------:R-:W2:Y:S04]  /*1a2c0*/  LDL.LU R10, [R1+0x188] ;  /* 0x00018800010a7983 */ /* 0x000ea80000300800 */
[----:B------:R-:W2:Y:S04]  /*1a2d0*/  LDL.LU R11, [R1+0x18c] ;  /* 0x00018c00010b7983 */ /* 0x000ea80000300800 */
[----:B--2---:R-:W-:Y:S04]  /*1a2e0*/  STL.64 [R1+0xb30], R10 ;  /* 0x000b300a01007387 */ /* 0x004fe80000100a00 */
[----:B---3--:R1:W-:Y:S04]  /*1a2f0*/  STL.64 [R1+0xb28], R8 ;  /* 0x000b280801007387 */ /* 0x0083e80000100a00 */
[----:B-1----:R-:W2:Y:S04]  /*1a300*/  LDL.LU R8, [R1+0x1a0] ;  /* 0x0001a00001087983 */ /* 0x002ea80000300800 */
[----:B------:R-:W2:Y:S04]  /*1a310*/  LDL.LU R9, [R1+0x1a4] ;  /* 0x0001a40001097983 */ /* 0x000ea80000300800 */
[----:B------:R-:W3:Y:S04]  /*1a320*/  LDL.LU R10, [R1+0x1a8] ;  /* 0x0001a800010a7983 */ /* 0x000ee80000300800 */
[----:B------:R-:W3:Y:S04]  /*1a330*/  LDL.LU R11, [R1+0x1ac] ;  /* 0x0001ac00010b7983 */ /* 0x000ee80000300800 */
[----:B---3--:R-:W-:Y:S04]  /*1a340*/  STL.64 [R1+0xb60], R10 ;  /* 0x000b600a01007387 */ /* 0x008fe80000100a00 */
[----:B--2---:R1:W-:Y:S04]  /*1a350*/  STL.64 [R1+0xb58], R8 ;  /* 0x000b580801007387 */ /* 0x0043e80000100a00 */
[----:B-1----:R-:W2:Y:S04]  /*1a360*/  LDL.LU R8, [R1+0x1f0] ;  /* 0x0001f00001087983 */ /* 0x002ea80000300800 */
[----:B------:R-:W2:Y:S04]  /*1a370*/  LDL.LU R9, [R1+0x1f4] ;  /* 0x0001f40001097983 */ /* 0x000ea80000300800 */
[----:B------:R-:W2:Y:S04]  /*1a380*/  LDL.LU R10, [R1+0x1f8] ;  /* 0x0001f800010a7983 */ /* 0x000ea80000300800 */
[----:B------:R-:W2:Y:S04]  /*1a390*/  LDL.LU R11, [R1+0x1fc] ;  /* 0x0001fc00010b7983 */ /* 0x000ea80000300800 */
[----:B------:R-:W-:Y:S04]  /*1a3a0*/  STL.64 [R1+0xb10], R14 ;  /* 0x000b100e01007387 */ /* 0x000fe80000100a00 */
[----:B------:R1:W-:Y:S04]  /*1a3b0*/  STL.64 [R1+0xb08], R12 ;  /* 0x000b080c01007387 */ /* 0x0003e80000100a00 */
[----:B-1----:R-:W3:Y:S04]  /*1a3c0*/  LDL.LU R12, [R1+0x160] ;  /* 0x00016000010c7983 */ /* 0x002ee80000300800 */
[----:B------:R-:W3:Y:S04]  /*1a3d0*/  LDL.LU R13, [R1+0x164] ;  /* 0x00016400010d7983 */ /* 0x000ee80000300800 */
[----:B------:R-:W3:Y:S04]  /*1a3e0*/  LDL.LU R14, [R1+0x168] ;  /* 0x00016800010e7983 */ /* 0x000ee80000300800 */
[----:B------:R-:W3:Y:S04]  /*1a3f0*/  LDL.LU R15, [R1+0x16c] ;  /* 0x00016c00010f7983 */ /* 0x000ee80000300800 */
[----:B------:R-:W-:Y:S04]  /*1a400*/  STL.64 [R1+0xaf0], R18 ;  /* 0x000af01201007387 */ /* 0x000fe80000100a00 */
[----:B----4-:R1:W-:Y:S04]  /*1a410*/  STL.64 [R1+0xae8], R16 ;  /* 0x000ae81001007387 */ /* 0x0103e80000100a00 */
[----:B-1----:R-:W4:Y:S04]  /*1a420*/  LDL.LU R16, [R1+0x120] ;  /* 0x0001200001107983 */ /* 0x002f280000300800 */
[----:B------:R-:W4:Y:S04]  /*1a430*/  LDL.LU R17, [R1+0x124] ;  /* 0x0001240001117983 */ /* 0x000f280000300800 */
[----:B------:R-:W4:Y:S04]  /*1a440*/  LDL.LU R18, [R1+0x128] ;  /* 0x0001280001127983 */ /* 0x000f280000300800 */
[----:B------:R-:W4:Y:S04]  /*1a450*/  LDL.LU R19, [R1+0x12c] ;  /* 0x00012c0001137983 */ /* 0x000f280000300800 */
[----:B------:R-:W3:Y:S04]  /*1a460*/  LDL.LU R20, [R1+0xc0] ;  /* 0x0000c00001147983 */ /* 0x000ee80000300800 */
[----:B------:R-:W3:Y:S04]  /*1a470*/  LDL.LU R21, [R1+0xc4] ;  /* 0x0000c40001157983 */ /* 0x000ee80000300800 */
[----:B------:R-:W3:Y:S04]  /*1a480*/  LDL.LU R22, [R1+0xc8] ;  /* 0x0000c80001167983 */ /* 0x000ee80000300800 */
[----:B------:R-:W3:Y:S01]  /*1a490*/  LDL.LU R23, [R1+0xcc] ;  /* 0x0000cc0001177983 */ /* 0x000ee20000300800 */
[C---:B--2---:R-:W-:Y:S03]  /*1a4a0*/  HMMA.16816.F32 R24, R4.reuse, R26, R8 ;  /* 0x0000001a0418723c */ /* 0x044fe60000001808 */
[----:B---3--:R-:W-:Y:S04]  /*1a4b0*/  STL.64 [R1+0xad0], R22 ;  /* 0x000ad01601007387 */ /* 0x008fe80000100a00 */
[----:B------:R1:W-:Y:S04]  /*1a4c0*/  STL.64 [R1+0xac8], R20 ;  /* 0x000ac81401007387 */ /* 0x0003e80000100a00 */
[----:B-1----:R-:W2:Y:S04]  /*1a4d0*/  LDL.LU R20, [R1+0xe0] ;  /* 0x0000e00001147983 */ /* 0x002ea80000300800 */
[----:B------:R-:W2:Y:S04]  /*1a4e0*/  LDL.LU R21, [R1+0xe4] ;  /* 0x0000e40001157983 */ /* 0x000ea80000300800 */
[----:B------:R-:W2:Y:S04]  /*1a4f0*/  LDL.LU R22, [R1+0xe8] ;  /* 0x0000e80001167983 */ /* 0x000ea80000300800 */
[----:B------:R-:W2:Y:S04]  /*1a500*/  LDL.LU R23, [R1+0xec] ;  /* 0x0000ec0001177983 */ /* 0x000ea80000300800 */
[----:B------:R-:W3:Y:S04]  /*1a510*/  LDL.LU.64 R10, [R1+0xb60] ;  /* 0x000b6000010a7983 */ /* 0x000ee80000300a00 */
[----:B------:R-:W3:Y:S04]  /*1a520*/  LDL.LU.64 R8, [R1+0xb58] ;  /* 0x000b580001087983 */ /* 0x000ee80000300a00 */
[----:B------:R-:W-:Y:S04]  /*1a530*/  STL.64 [R1+0x1f0], R24 ;  /* 0x0001f01801007387 */ /* 0x000fe80000100a00 */
[----:B------:R1:W-:Y:S04]  /*1a540*/  STL.64 [R1+0x1f8], R26 ;  /* 0x0001f81a01007387 */ /* 0x0003e80000100a00 */
[----:B-1----:R-:W2:Y:S04]  /*1a550*/  LDL.LU.64 R26, [R1+0xb50] ;  /* 0x000b5000011a7983 */ /* 0x002ea80000300a00 */
[----:B------:R-:W2:Y:S02]  /*1a560*/  LDL.LU.64 R24, [R1+0xb48] ;  /* 0x000b480001187983 */ /* 0x000ea40000300a00 */
[----:B--2---:R-:W-:-:S15]  /*1a570*/  HMMA.16816.F32 R24, R4, R28, R24 ;  /* 0x0000001c0418723c */ /* 0x004fde0000001818 */
[----:B------:R-:W-:-:S04]  /*1a580*/  NOP ;  /* 0x0000000000007918 */ /* 0x000fc80000000000 */
[----:B------:R-:W-:Y:S04]  /*1a590*/  STL.64 [R1+0x1d0], R24 ;  /* 0x0001d01801007387 */ /* 0x000fe80000100a00 */
[----:B------:R1:W-:Y:S04]  /*1a5a0*/  STL.64 [R1+0x1d8], R26 ;  /* 0x0001d81a01007387 */ /* 0x0003e80000100a00 */
[----:B-1----:R-:W3:Y:S04]  /*1a5b0*/  LDL.LU.64 R26, [R1+0xb40] ;  /* 0x000b4000011a7983 */ /* 0x002ee80000300a00 */
[----:B------:R-:W2:Y:S04]  /*1a5c0*/  LDL.LU.64 R24, [R1+0xb38] ;  /* 0x000b380001187983 */ /* 0x000ea80000300a00 */
[----:B------:R-:W2:Y:S04]  /*1a5d0*/  LDL.LU R28, [R1+0x3a8] ;  /* 0x0003a800011c7983 */ /* 0x000ea80000300800 */
[----:B------:R-:W2:Y:S01]  /*1a5e0*/  LDL.LU R29, [R1+0x410] ;  /* 0x00041000011d7983 */ /* 0x000ea20000300800 */
[----:B---3--:R-:W-:-:S15]  /*1a5f0*/  HMMA.16816.F32 R8, R4, R26, R8 ;  /* 0x0000001a0408723c */ /* 0x008fde0000001808 */
[----:B------:R-:W-:-:S04]  /*1a600*/  NOP ;  /* 0x0000000000007918 */ /* 0x000fc80000000000 */
[----:B------:R-:W-:Y:S04]  /*1a610*/  STL.64 [R1+0x1a0], R8 ;  /* 0x0001a00801007387 */ /* 0x000fe80000100a00 */
[----:B------:R1:W-:Y:S04]  /*1a620*/  STL.64 [R1+0x1a8], R10 ;  /* 0x0001a80a01007387 */ /* 0x0003e80000100a00 */
[----:B-1----:R-:W5:Y:S04]  /*1a630*/  LDL.LU.64 R10, [R1+0xb30] ;  /* 0x000b3000010a7983 */ /* 0x002f680000300a00 */
[----:B------:R-:W5:Y:S04]  /*1a640*/  LDL.LU.64 R8, [R1+0xb28] ;  /* 0x000b280001087983 */ /* 0x000f680000300a00 */
[----:B------:R-:W3:Y:S04]  /*1a650*/  LDL.LU R26, [R1+0x3a0] ;  /* 0x0003a000011a7983 */ /* 0x000ee80000300800 */
[----:B------:R-:W3:Y:S01]  /*1a660*/  LDL.LU R27, [R1+0x3a4] ;  /* 0x0003a400011b7983 */ /* 0x000ee20000300800 */
[C---:B-----5:R-:W-:Y:S03]  /*1a670*/  HMMA.16816.F32 R8, R4.reuse, R2, R8 ;  /* 0x000000020408723c */ /* 0x060fe60000001808 */
        /* <DEDUP_REMOVED lines=8> */
[----:B-1----:R-:W3:Y:S04]  /*1a700*/  LDL.LU.64 R10, [R1+0xb20] ;  /* 0x000b2000010a7983 */ /* 0x002ee80000300a00 */
[----:B------:R-:W5:Y:S04]  /*1a710*/  LDL.LU.64 R8, [R1+0xb18] ;  /* 0x000b180001087983 */ /* 0x000f680000300a00 */
[----:B------:R-:W2:Y:S04]  /*1a720*/  LDL.LU R2, [R1+0x398] ;  /* 0x0003980001027983 */ /* 0x000ea80000300800 */
[----:B------:R-:W2:Y:S01]  /*1a730*/  LDL.LU R3, [R1+0x39c] ;  /* 0x00039c0001037983 */ /* 0x000ea20000300800 */
[----:B-----5:R-:W-:-:S15]  /*1a740*/  HMMA.16816.F32 R12, R4, R8, R12 ;  /* 0x00000008040c723c */ /* 0x020fde000000180c */
[----:B------:R-:W-:-:S04]  /*1a750*/  NOP ;  /* 0x0000000000007918 */ /* 0x000fc80000000000 */
[----:B------:R-:W-:Y:S04]  /*1a760*/  STL.64 [R1+0x160], R12 ;  /* 0x0001600c01007387 */ /* 0x000fe80000100a00 */
[----:B------:R1:W-:Y:S04]  /*1a770*/  STL.64 [R1+0x168], R14 ;  /* 0x0001680e01007387 */ /* 0x0003e80000100a00 */
[----:B-1----:R-:W3:Y:S04]  /*1a780*/  LDL.LU.64 R14, [R1+0xb10] ;  /* 0x000b1000010e7983 */ /* 0x002ee80000300a00 */
[----:B------:R-:W3:Y:S04]  /*1a790*/  LDL.LU.64 R12, [R1+0xb08] ;  /* 0x000b0800010c7983 */ /* 0x000ee80000300a00 */
[----:B------:R-:W5:Y:S04]  /*1a7a0*/  LDL.LU R8, [R1+0x390] ;  /* 0x0003900001087983 */ /* 0x000f680000300800 */
[----:B------:R-:W2:Y:S01]  /*1a7b0*/  LDL.LU R9, [R1+0x394] ;  /* 0x0003940001097983 */ /* 0x000ea20000300800 */
[----:B---3--:R-:W-:-:S15]  /*1a7c0*/  HMMA.16816.F32 R12, R4, R10, R12 ;  /* 0x0000000a040c723c */ /* 0x008fde000000180c */
[----:B------:R-:W-:-:S04]  /*1a7d0*/  NOP ;  /* 0x0000000000007918 */ /* 0x000fc80000000000 */
[----:B------:R-:W-:Y:S04]  /*1a7e0*/  STL.64 [R1+0x140], R12 ;  /* 0x0001400c01007387 */ /* 0x000fe80000100a00 */
[----:B------:R1:W-:Y:S04]  /*1a7f0*/  STL.64 [R1+0x148], R14 ;  /* 0x0001480e01007387 */ /* 0x0003e80000100a00 */
[----:B-1----:R-:W3:Y:S04]  /*1a800*/  LDL.LU.64 R14, [R1+0xb00] ;  /* 0x000b0000010e7983 */ /* 0x002ee80000300a00 */
[----:B------:R-:W4:Y:S04]  /*1a810*/  LDL.LU.64 R12, [R1+0xaf8] ;  /* 0x000af800010c7983 */ /* 0x000f280000300a00 */
[----:B------:R-:W2:Y:S04]  /*1a820*/  LDL.LU R10, [R1+0x64] ;  /* 0x00006400010a7983 */ /* 0x000ea80000300800 */
[----:B------:R-:W2:Y:S01]  /*1a830*/  LDL.LU R11, [R1+0x60] ;  /* 0x00006000010b7983 */ /* 0x000ea20000300800 */
[----:B----4-:R-:W-:-:S15]  /*1a840*/  HMMA.16816.F32 R16, R4, R12, R16 ;  /* 0x0000000c0410723c */ /* 0x010fde0000001810 */
[----:B------:R-:W-:-:S04]  /*1a850*/  NOP ;  /* 0x0000000000007918 */ /* 0x000fc80000000000 */
[----:B------:R-:W-:Y:S04]  /*1a860*/  STL.64 [R1+0x120], R16 ;  /* 0x0001201001007387 */ /* 0x000fe80000100a00 */
[----:B------:R1:W-:Y:S04]  /*1a870*/  STL.64 [R1+0x128], R18 ;  /* 0x0001281201007387 */ /* 0x0003e80000100a00 */
[----:B-1----:R-:W3:Y:S04]  /*1a880*/  LDL.LU.64 R18, [R1+0xaf0] ;  /* 0x000af00001127983 */ /* 0x002ee80000300a00 */
[----:B------:R-:W3:Y:S02]  /*1a890*/  LDL.LU.64 R16, [R1+0xae8] ;  /* 0x000ae80001107983 */ /* 0x000ee40000300a00 */
[----:B---3--:R-:W-:Y:S02]  /*1a8a0*/  HMMA.16816.F32 R12, R4, R14, R16 ;  /* 0x0000000e040c723c */ /* 0x008fe40000001810 */
[----:B------:R-:W3:Y:S04]  /*1a8b0*/  LDL.LU.64 R18, [R1+0xae0] ;  /* 0x000ae00001127983 */ /* 0x000ee80000300a00 */
[----:B------:R-:W4:-:S13]  /*1a8c0*/  LDL.LU.64 R16, [R1+0xad8] ;  /* 0x000ad80001107983 */ /* 0x000f1a0000300a00 */
[----:B------:R1:W-:Y:S04]  /*1a8d0*/  STL.64 [R1+0x100], R12 ;  /* 0x0001000c01007387 */ /* 0x0003e80000100a00 */
[----:B------:R0:W-:Y:S04]  /*1a8e0*/  STL.64 [R1+0x108], R14 ;  /* 0x0001080e01007387 */ /* 0x0001e80000100a00 */
[----:B-1----:R-:W2:Y:S04]  /*1a8f0*/  LDL.LU R12, [R1+0x20] ;  /* 0x00002000010c7983 */ /* 0x002ea80000300800 */
[----:B------:R-:W2:Y:S04]  /*1a900*/  LDL.LU R13, [R1+0x24] ;  /* 0x00002400010d7983 */ /* 0x000ea80000300800 */
[----:B0-----:R-:W2:Y:S04]  /*1a910*/  LDL.LU R14, [R1+0x28] ;  /* 0x00002800010e7983 */ /* 0x001ea80000300800 */
[----:B------:R-:W2:Y:S01]  /*1a920*/  LDL.LU R15, [R1+0x2c] ;  /* 0x00002c00010f7983 */ /* 0x000ea20000300800 */
[----:B----4-:R-:W-:-:S15]  /*1a930*/  HMMA.16816.F32 R20, R4, R16, R20 ;  /* 0x000000100414723c */ /* 0x010fde0000001814 */
[----:B------:R-:W-:-:S04]  /*1a940*/  NOP ;  /* 0x0000000000007918 */ /* 0x000fc80000000000 */
[----:B------:R-:W-:Y:S04]  /*1a950*/  STL.64 [R1+0xe0], R20 ;  /* 0x0000e01401007387 */ /* 0x000fe80000100a00 */
[----:B------:R0:W-:Y:S04]  /*1a960*/  STL.64 [R1+0xe8], R22 ;  /* 0x0000e81601007387 */ /* 0x0001e80000100a00 */
[----:B0-----:R-:W3:Y:S04]  /*1a970*/  LDL.LU.64 R22, [R1+0xad0] ;  /* 0x000ad00001167983 */ /* 0x001ee80000300a00 */
[----:B------:R-:W3:Y:S02]  /*1a980*/  LDL.LU.64 R20, [R1+0xac8] ;  /* 0x000ac80001147983 */ /* 0x000ee40000300a00 */
[----:B---3--:R-:W-:Y:S02]  /*1a990*/  HMMA.16816.F32 R16, R4, R18, R20 ;  /* 0x000000120410723c */ /* 0x008fe40000001814 */
[----:B------:R-:W3:Y:S04]  /*1a9a0*/  LDL.LU.64 R22, [R1+0xac0] ;  /* 0x000ac00001167983 */ /* 0x000ee80000300a00 */
[----:B------:R-:W2:-:S13]  /*1a9b0*/  LDL.LU.64 R20, [R1+0xab8] ;  /* 0x000ab80001147983 */ /* 0x000e9a0000300a00 */
[----:B------:R0:W-:Y:S04]  /*1a9c0*/  STL.64 [R1+0xc0], R16 ;  /* 0x0000c01001007387 */ /* 0x0001e80000100a00 */
[----:B------:R1:W-:Y:S04]  /*1a9d0*/  STL.64 [R1+0xc8], R18 ;  /* 0x0000c81201007387 */ /* 0x0003e80000100a00 */
[----:B0-----:R-:W3:Y:S04]  /*1a9e0*/  LDL.LU R16, [R1+0x30] ;  /* 0x0000300001107983 */ /* 0x001ee80000300800 */
[----:B------:R-:W3:Y:S04]  /*1a9f0*/  LDL.LU R17, [R1+0x34] ;  /* 0x0000340001117983 */ /* 0x000ee80000300800 */
[----:B-1----:R-:W3:Y:S04]  /*1aa00*/  LDL.LU R18, [R1+0x38] ;  /* 0x0000380001127983 */ /* 0x002ee80000300800 */
[----:B------:R-:W3:Y:S01]  /*1aa10*/  LDL.LU R19, [R1+0x3c] ;  /* 0x00003c0001137983 */ /* 0x000ee20000300800 */
[----:B--2---:R-:W-:-:S15]  /*1aa20*/  HMMA.16816.F32 R24, R4, R20, R24 ;  /* 0x000000140418723c */ /* 0x004fde0000001818 */
[----:B------:R-:W-:-:S04]  /*1aa30*/  NOP ;  /* 0x0000000000007918 */ /* 0x000fc80000000000 */
[----:B------:R-:W-:Y:S04]  /*1aa40*/  STL.64 [R1+0xb0], R24 ;  /* 0x0000b01801007387 */ /* 0x000fe80000100a00 */
[----:B------:R0:W-:Y:S04]  /*1aa50*/  STL.64 [R1+0xb8], R26 ;  /* 0x0000b81a01007387 */ /* 0x0001e80000100a00 */
[----:B0-----:R-:W2:Y:S04]  /*1aa60*/  LDL.LU.64 R26, [R1+0xab0] ;  /* 0x000ab000011a7983 */ /* 0x001ea80000300a00 */
[----:B------:R-:W4:Y:S01]  /*1aa70*/  LDL.LU.64 R24, [R1+0xaa8] ;  /* 0x000aa80001187983 */ /* 0x000f220000300a00 */
[----:B---3--:R-:W-:Y:S01]  /*1aa80*/  HMMA.16816.F32 R16, R4, R22, R16 ;  /* 0x000000160410723c */ /* 0x008fe20000001810 */
[----:B------:R-:W-:Y:S01]  /*1aa90*/  IMAD.SHL.U32 R0, R0, 0x20, RZ ;  /* 0x0000002000007824 */ /* 0x000fe200078e00ff */
[----:B------:R-:W-:-:S04]  /*1aaa0*/  USHF.L.U32 UR4, UR8, 0x5, URZ ;  /* 0x0000000508047899 */ /* 0x000fc800080006ff */
[----:B------:R-:W-:Y:S02]  /*1aab0*/  IADD3 R10, P0, PT, R0, R10, RZ ;  /* 0x0000000a000a7210 */ /* 0x000fe40007f1e0ff */
[----:B-----5:R-:W-:Y:S02]  /*1aac0*/  IADD3 R8, P3, PT, R8, UR4, RZ ;  /* 0x0000000408087c10 */ /* 0x020fe4000ff7e0ff */
[----:B------:R-:W-:Y:S02]  /*1aad0*/  LEA.HI.X.SX32 R11, R0, R11, 0x1, P0 ;  /* 0x0000000b000b7211 */ /* 0x000fe400000f0eff */
[----:B------:R-:W-:Y:S02]  /*1aae0*/  IADD3 R9, P2, PT, R9, UR4, RZ ;  /* 0x0000000409097c10 */ /* 0x000fe4000ff5e0ff */
[----:B------:R-:W-:-:S05]  /*1aaf0*/  IADD3 R2, P1, PT, R2, UR4, RZ ;  /* 0x0000000402027c10 */ /* 0x000fca000ff3e0ff */
[----:B------:R-:W-:Y:S01]  /*1ab00*/  STL.64 [R1+0x2a0], R16 ;  /* 0x0002a01001007387 */ /* 0x000fe20000100a00 */
[----:B------:R-:W-:-:S03]  /*1ab10*/  IADD3 R3, P0, PT, R3, UR4, RZ ;  /* 0x0000000403037c10 */ /* 0x000fc6000ff1e0ff */
[----:B------:R-:W-:Y:S04]  /*1ab20*/  STL.64 [R1+0x2a8], R18 ;  /* 0x0002a81201007387 */ /* 0x000fe80000100a00 */
[----:B------:R-:W-:Y:S01]  /*1ab30*/  STL [R1+0x64], R10 ;  /* 0x0000640a01007387 */ /* 0x000fe20000100800 */
[----:B----4-:R-:W-:Y:S01]  /*1ab40*/  HMMA.16816.F32 R4, R4, R24, R12 ;  /* 0x000000180404723c */ /* 0x010fe2000000180c */
[----:B--2---:R-:W-:-:S15]  /*1ab50*/  IADD3 R26, P6, PT, R26, UR4, RZ ;  /* 0x000000041a1a7c10 */ /* 0x004fde000ffde0ff */
[----:B------:R-:W-:-:S03]  /*1ab60*/  NOP ;  /* 0x0000000000007918 */ /* 0x000fc60000000000 */
[----:B------:R-:W-:Y:S04]  /*1ab70*/  STL.64 [R1+0x290], R4 ;  /* 0x0002900401007387 */ /* 0x000fe80000100a00 */
[----:B------:R-:W-:Y:S04]  /*1ab80*/  STL.64 [R1+0x298], R6 ;  /* 0x0002980601007387 */ /* 0x000fe80000100a00 */
[----:B------:R-:W-:Y:S04]  /*1ab90*/  STL [R1+0x60], R11 ;  /* 0x0000600b01007387 */ /* 0x000fe80000100800 */
[----:B------:R-:W-:Y:S04]  /*1aba0*/  STL [R1+0x390], R8 ;  /* 0x0003900801007387 */ /* 0x000fe80000100800 */
[----:B------:R-:W-:Y:S04]  /*1abb0*/  STL [R1+0x394], R9 ;  /* 0x0003940901007387 */ /* 0x000fe80000100800 */
[----:B------:R-:W-:Y:S04]  /*1abc0*/  STL [R1+0x398], R2 ;  /* 0x0003980201007387 */ /* 0x000fe80000100800 */
[----:B------:R-:W-:Y:S04]  /*1abd0*/  STL [R1+0x39c], R3 ;  /* 0x00039c0301007387 */ /* 0x000fe80000100800 */
[----:B------:R-:W-:Y:S04]  /*1abe0*/  STL [R1+0x3a0], R26 ;  /* 0x0003a01a01007387 */ /* 0x000fe80000100800 */
[----:B------:R-:W2:Y:S01]  /*1abf0*/  LDL.LU R0, [R1+0x3b0] ;  /* 0x0003b00001007983 */ /* 0x000ea20000300800 */
[----:B------:R-:W-:-:S02]  /*1ac00*/  IADD3 R27, P5, PT, R27, UR4, RZ ;  /* 0x000000041b1b7c10 */ /* 0x000fc4000ffbe0ff */
[----:B------:R-:W-:-:S03]  /*1ac10*/  IADD3 R28, P4, PT, R28, UR4, RZ ;  /* 0x000000041c1c7c10 */ /* 0x000fc6000ff9e0ff */
[----:B------:R-:W-:Y:S01]  /*1ac20*/  STL [R1+0x3a4], R27 ;  /* 0x0003a41b01007387 */ /* 0x000fe20000100800 */
[----:B------:R-:W-:-:S03]  /*1ac30*/  USHF.R.S32.HI UR6, URZ, 0x1f, UR4 ;  /* 0x0000001fff067899 */ /* 0x000fc60008011404 */
[----:B--2---:R0:W-:Y:S04]  /*1ac40*/  STL [R1+0xa9c], R0 ;  /* 0x000a9c0001007387 */ /* 0x0041e80000100800 */
[----:B------:R-:W-:Y:S04]  /*1ac50*/  STL [R1+0x3a8], R28 ;  /* 0x0003a81c01007387 */ /* 0x000fe80000100800 */
[----:B0-----:R-:W2:Y:S01]  /*1ac60*/  LDL.LU R0, [R1+0x414] ;  /* 0x0004140001007983 */ /* 0x001ea20000300800 */
[----:B------:R-:W-:-:S05]  /*1ac70*/  IADD3.X R29, PT, PT, R29, UR6, RZ, P3, !PT ;  /* 0x000000061d1d7c10 */ /* 0x000fca0009ffe4ff */
[----:B------:R-:W-:Y:S04]  /*1ac80*/  STL [R1+0x410], R29 ;  /* 0x0004101d01007387 */ /* 0x000fe80000100800 */
        /* <DEDUP_REMOVED lines=30> */
[----:B--2---:R-:W-:-:S05]  /*1ae70*/  IADD3 R0, P3, PT, R0, UR4, RZ ;  /* 0x0000000400007c10 */ /* 0x004fca000ff7e0ff */
[----:B------:R0:W-:Y:S04]  /*1ae80*/  STL [R1+0x3ac], R0 ;  /* 0x0003ac0001007387 */ /* 0x0001e80000100800 */
[----:B0-----:R-:W2:Y:S02]  /*1ae90*/  LDL.LU R0, [R1+0xaa0] ;  /* 0x000aa00001007983 */ /* 0x001ea40000300800 */
[----:B--2---:R-:W-:-:S05]  /*1aea0*/  IADD3.X R0, PT, PT, R0, UR6, RZ, P2, !PT ;  /* 0x0000000600007c10 */ /* 0x004fca00097fe4ff */
[----:B------:R0:W-:Y:S04]  /*1aeb0*/  STL [R1+0x414], R0 ;  /* 0x0004140001007387 */ /* 0x0001e80000100800 */
[----:B0-----:R-:W2:Y:S01]  /*1aec0*/  LDL.LU R0, [R1+0xa9c] ;  /* 0x000a9c0001007983 */ /* 0x001ea20000300800 */
[----:B---3--:R-:W-:Y:S02]  /*1aed0*/  IADD3.X R4, PT, PT, R4, UR6, RZ, P1, !PT ;  /* 0x0000000604047c10 */ /* 0x008fe40008ffe4ff */
[----:B----4-:R-:W-:Y:S02]  /*1aee0*/  IADD3 R5, P1, PT, R5, UR4, RZ ;  /* 0x0000000405057c10 */ /* 0x010fe4000ff3e0ff */
[----:B-----5:R-:W-:Y:S02]  /*1aef0*/  IADD3.X R6, PT, PT, R6, UR6, RZ, P0, !PT ;  /* 0x0000000606067c10 */ /* 0x020fe400087fe4ff */
[----:B------:R-:W-:-:S02]  /*1af00*/  IADD3 R7, P0, PT, R7, UR4, RZ ;  /* 0x0000000407077c10 */ /* 0x000fc4000ff1e0ff */
[----:B------:R-:W-:Y:S02]  /*1af10*/  IADD3.X R24, PT, PT, R24, UR6, RZ, P6, !PT ;  /* 0x0000000618187c10 */ /* 0x000fe4000b7fe4ff */
[----:B------:R-:W-:Y:S02]  /*1af20*/  IADD3 R25, P6, PT, R25, UR4, RZ ;  /* 0x0000000419197c10 */ /* 0x000fe4000ffde0ff */
[----:B------:R-:W-:Y:S02]  /*1af30*/  IADD3.X R22, PT, PT, R22, UR6, RZ, P5, !PT ;  /* 0x0000000616167c10 */ /* 0x000fe4000affe4ff */
[----:B------:R-:W-:Y:S02]  /*1af40*/  IADD3 R23, P5, PT, R23, UR4, RZ ;  /* 0x0000000417177c10 */ /* 0x000fe4000ffbe0ff */
[----:B------:R-:W-:Y:S02]  /*1af50*/  IADD3.X R20, PT, PT, R20, UR6, RZ, P4, !PT ;  /* 0x0000000614147c10 */ /* 0x000fe4000a7fe4ff */
        /* <DEDUP_REMOVED lines=14> */
[----:B--2---:R-:W-:-:S05]  /*1b040*/  IADD3 R0, P2, PT, R0, UR4, RZ ;  /* 0x0000000400007c10 */ /* 0x004fca000ff5e0ff */
[----:B------:R0:W-:Y:S04]  /*1b050*/  STL [R1+0x3b0], R0 ;  /* 0x0003b00001007387 */ /* 0x0001e80000100800 */
[----:B------:R-:W-:Y:S04]  /*1b060*/  STL [R1+0x418], R4 ;  /* 0x0004180401007387 */ /* 0x000fe80000100800 */
[----:B------:R-:W-:Y:S04]  /*1b070*/  STL [R1+0x3b4], R5 ;  /* 0x0003b40501007387 */ /* 0x000fe80000100800 */
[----:B------:R-:W-:Y:S04]  /*1b080*/  STL [R1+0x41c], R6 ;  /* 0x00041c0601007387 */ /* 0x000fe80000100800 */
[----:B------:R-:W-:Y:S01]  /*1b090*/  STL [R1+0x3b8], R7 ;  /* 0x0003b80701007387 */ /* 0x000fe20000100800 */
[----:B------:R-:W-:-:S03]  /*1b0a0*/  IADD3.X R16, PT, PT, R16, UR6, RZ, P2, !PT ;  /* 0x0000000610107c10 */ /* 0x000fc600097fe4ff */
[----:B------:R-:W-:Y:S01]  /*1b0b0*/  STL [R1+0x420], R24 ;  /* 0x0004201801007387 */ /* 0x000fe20000100800 */
[----:B------:R-:W-:-:S03]  /*1b0c0*/  IADD3 R17, P2, PT, R17, UR4, RZ ;  /* 0x0000000411117c10 */ /* 0x000fc6000ff5e0ff */
        /* <DEDUP_REMOVED lines=20> */
[----:B0-----:R-:W2:Y:S01]  /*1b210*/  LDL.LU R0, [R1+0x454] ;  /* 0x0004540001007983 */ /* 0x001ea20000300800 */
[----:B------:R-:W-:-:S02]  /*1b220*/  IADD3 R27, P3, PT, R27, UR4, RZ ;  /* 0x000000041b1b7c10 */ /* 0x000fc4000ff7e0ff */
[----:B------:R-:W-:-:S03]  /*1b230*/  IADD3.X R28, PT, PT, R28, UR6, RZ, P2, !PT ;  /* 0x000000061c1c7c10 */ /* 0x000fc600097fe4ff */
[----:B------:R-:W-:Y:S04]  /*1b240*/  STL [R1+0x468], R27 ;  /* 0x0004681b01007387 */ /* 0x000fe80000100800 */
[----:B--2---:R0:W-:Y:S04]  /*1b250*/  STL [R1+0xa94], R0 ;  /* 0x000a940001007387 */ /* 0x0041e80000100800 */
[----:B------:R-:W-:Y:S04]  /*1b260*/  STL [R1+0x44c], R28 ;  /* 0x00044c1c01007387 */ /* 0x000fe80000100800 */
[----:B0-----:R-:W2:Y:S01]  /*1b270*/  LDL.LU R0, [R1+0x478] ;  /* 0x0004780001007983 */ /* 0x001ea20000300800 */
[----:B------:R-:W-:-:S05]  /*1b280*/  IADD3 R29, P2, PT, R29, UR4, RZ ;  /* 0x000000041d1d7c10 */ /* 0x000fca000ff5e0ff */
        /* <DEDUP_REMOVED lines=31> */
[----:B--2---:R-:W-:-:S05]  /*1b480*/  IADD3.X R0, PT, PT, R0, UR6, RZ, P1, !PT ;  /* 0x0000000600007c10 */ /* 0x004fca0008ffe4ff */
[----:B------:R0:W-:Y:S04]  /*1b490*/  STL [R1+0x450], R0 ;  /* 0x0004500001007387 */ /* 0x0001e80000100800 */
[----:B0-----:R-:W2:Y:S02]  /*1b4a0*/  LDL.LU R0, [R1+0xa98] ;  /* 0x000a980001007983 */ /* 0x001ea40000300800 */
[----:B--2---:R-:W-:-:S05]  /*1b4b0*/  IADD3 R0, P1, PT, R0, UR4, RZ ;  /* 0x0000000400007c10 */ /* 0x004fca000ff3e0ff */
[----:B------:R0:W-:Y:S04]  /*1b4c0*/  STL [R1+0x478], R0 ;  /* 0x0004780001007387 */ /* 0x0001e80000100800 */
[----:B0-----:R-:W2:Y:S01]  /*1b4d0*/  LDL.LU R0, [R1+0xa94] ;  /* 0x000a940001007983 */ /* 0x001ea20000300800 */
[----:B----4-:R-:W-:Y:S02]  /*1b4e0*/  IADD3.X R5, PT, PT, R5, UR6, RZ, P6, !PT ;  /* 0x0000000605057c10 */ /* 0x010fe4000b7fe4ff */
[----:B-----5:R-:W-:Y:S02]  /*1b4f0*/  IADD3 R6, P6, PT, R6, UR4, RZ ;  /* 0x0000000406067c10 */ /* 0x020fe4000ffde0ff */
[----:B---3--:R-:W-:Y:S02]  /*1b500*/  IADD3.X R7, PT, PT, R7, UR6, RZ, P5, !PT ;  /* 0x0000000607077c10 */ /* 0x008fe4000affe4ff */
        /* <DEDUP_REMOVED lines=19> */
[----:B--2---:R-:W-:Y:S02]  /*1b640*/  IADD3.X R0, PT, PT, R0, UR6, RZ, P0, !PT ;  /* 0x0000000600007c10 */ /* 0x004fe400087fe4ff */
[----:B------:R-:W-:-:S03]  /*1b650*/  IADD3 R4, P0, PT, R4, UR4, RZ ;  /* 0x0000000404047c10 */ /* 0x000fc6000ff1e0ff */
[----:B------:R0:W-:Y:S04]  /*1b660*/  STL [R1+0x454], R0 ;  /* 0x0004540001007387 */ /* 0x0001e80000100800 */
[----:B------:R-:W-:Y:S04]  /*1b670*/  STL [R1+0x480], R4 ;  /* 0x0004800401007387 */ /* 0x000fe80000100800 */
        /* <DEDUP_REMOVED lines=27> */
[----:B------:R-:W-:-:S02]  /*1b830*/  IADD3.X R27, PT, PT, R27, UR6, RZ, P1, !PT ;  /* 0x000000061b1b7c10 */ /* 0x000fc40008ffe4ff */
[----:B------:R-:W-:-:S03]  /*1b840*/  IADD3 R28, P1, PT, R28, UR4, RZ ;  /* 0x000000041c1c7c10 */ /* 0x000fc6000ff3e0ff */
[----:B------:R-:W-:Y:S04]  /*1b850*/  STL [R1+0x4ac], R27 ;  /* 0x0004ac1b01007387 */ /* 0x000fe80000100800 */
        /* <DEDUP_REMOVED lines=545> */
[----:B------:R-:W-:Y:S02]  /*1da70*/  IADD3.X R2, PT, PT, R2, UR6, RZ, P0, !PT ;  /* 0x0000000602027c10 */ /* 0x000fe400087fe4ff */
[----:B------:R-:W-:Y:S02]  /*1da80*/  IADD3.X R3, PT, PT, R3, UR6, RZ, P6, !PT ;  /* 0x0000000603037c10 */ /* 0x000fe4000b7fe4ff */
[----:B------:R-:W-:-:S02]  /*1da90*/  IADD3.X R29, PT, PT, R29, UR6, RZ, P2, !PT ;  /* 0x000000061d1d7c10 */ /* 0x000fc400097fe4ff */
[----:B------:R-:W-:Y:S02]  /*1daa0*/  IADD3.X R27, PT, PT, R27, UR6, RZ, P4, !PT ;  /* 0x000000061b1b7c10 */ /* 0x000fe4000a7fe4ff */
[----:B------:R-:W-:Y:S01]  /*1dab0*/  IADD3.X R28, PT, PT, R28, UR6, RZ, P3, !PT ;  /* 0x000000061c1c7c10 */ /* 0x000fe20009ffe4ff */
[----:B------:R-:W-:-:S04]  /*1dac0*/  UIADD3 UR5, UPT, UPT, UR5, -0x1, URZ ;  /* 0xffffffff05057890 */ /* 0x000fc8000fffe0ff */
[----:B------:R-:W-:Y:S02]  /*1dad0*/  UISETP.NE.U32.AND UP0, UPT, UR5, URZ, UPT ;  /* 0x000000ff0500728c */ /* 0x000fe4000bf05070 */
[----:B------:R-:W-:Y:S01]  /*1dae0*/  UIADD3 UR14, UPT, UPT, UR14, -0x20, URZ ;  /* 0xffffffe00e0e7890 */ /* 0x000fe2000fffe0ff */
[----:B--2---:R-:W-:Y:S02]  /*1daf0*/  IADD3.X R0, PT, PT, R0, UR6, RZ, P5, !PT ;  /* 0x0000000600007c10 */ /* 0x004fe4000affe4ff */
[----:B------:R-:W-:-:S03]  /*1db00*/  IADD3 R4, P5, PT, R4, UR4, RZ ;  /* 0x0000000404047c10 */ /* 0x000fc6000ffbe0ff */
[----:B------:R0:W-:Y:S04]  /*1db10*/  STL [R1+0x72c], R0 ;  /* 0x00072c0001007387 */ /* 0x0001e80000100800 */
[----:B------:R0:W-:Y:S04]  /*1db20*/  STL [R1+0x768], R4 ;  /* 0x0007680401007387 */ /* 0x0001e80000100800 */
[----:B------:R0:W-:Y:S04]  /*1db30*/  STL [R1+0x734], R5 ;  /* 0x0007340501007387 */ /* 0x0001e80000100800 */
[----:B------:R0:W-:Y:S04]  /*1db40*/  STL [R1+0x770], R6 ;  /* 0x0007700601007387 */ /* 0x0001e80000100800 */
[----:B------:R0:W-:Y:S04]  /*1db50*/  STL [R1+0x73c], R7 ;  /* 0x00073c0701007387 */ /* 0x0001e80000100800 */
[----:B------:R0:W-:Y:S01]  /*1db60*/  STL [R1+0x778], R24 ;  /* 0x0007781801007387 */ /* 0x0001e20000100800 */
[----:B------:R-:W-:-:S03]  /*1db70*/  IADD3.X R17, PT, PT, R17, UR6, RZ, P5, !PT ;  /* 0x0000000611117c10 */ /* 0x000fc6000affe4ff */
[----:B------:R0:W-:Y:S01]  /*1db80*/  STL [R1+0x744], R25 ;  /* 0x0007441901007387 */ /* 0x0001e20000100800 */
[----:B------:R-:W-:-:S03]  /*1db90*/  IADD3 R14, P5, PT, R14, UR4, RZ ;  /* 0x000000040e0e7c10 */ /* 0x000fc6000ffbe0ff */
[----:B------:R0:W-:Y:S04]  /*1dba0*/  STL [R1+0x780], R22 ;  /* 0x0007801601007387 */ /* 0x0001e80000100800 */
        /* <DEDUP_REMOVED lines=8> */
[----:B------:R0:W-:Y:S01]  /*1dc30*/  STL [R1+0x76c], R15 ;  /* 0x00076c0f01007387 */ /* 0x0001e20000100800 */
[----:B------:R-:W-:-:S03]  /*1dc40*/  IADD3.X R26, PT, PT, R26, UR6, RZ, P5, !PT ;  /* 0x000000061a1a7c10 */ /* 0x000fc6000affe4ff */
        /* <DEDUP_REMOVED lines=12> */
[----:B------:R-:W-:Y:S05]  /*1dd10*/  BRA.U UP0, `(.L_x_1) ;  /* 0xffffff3100d07547 */ /* 0x000fea000b83ffff */
.L_x_0:
[----:B0-----:R-:W2:Y:S01]  /*1dd20*/  LDL.LU R24, [R1+0xfc] ;  /* 0x0000fc0001187983 */ /* 0x001ea20000300800 */
[----:B------:R-:W0:Y:S01]  /*1dd30*/  LDCU.64 UR14, c[0x0][0x398] ;  /* 0x00007300ff0e77ac */ /* 0x000e220008000a00 */
[----:B------:R-:W3:Y:S01]  /*1dd40*/  S2UR UR5, SR_CgaCtaId ;  /* 0x00000000000579c3 */ /* 0x000ee20000008800 */
[----:B------:R-:W4:Y:S01]  /*1dd50*/  LDCU UR6, c[0x0][0x39c] ;  /* 0x00007380ff0677ac */ /* 0x000f220008000800 */
[----:B------:R-:W-:Y:S01]  /*1dd60*/  UMOV UR4, 0x400 ;  /* 0x0000040000047882 */ /* 0x000fe20000000000 */
[----:B------:R-:W5:Y:S01]  /*1dd70*/  LDCU.64 UR10, c[0x0][0x390] ;  /* 0x00007200ff0a77ac */ /* 0x000f620008000a00 */
[----:B------:R-:W1:Y:S04]  /*1dd80*/  LDCU UR9, c[0x0][0x39c] ;  /* 0x00007380ff0977ac */ /* 0x000e680008000800 */
[----:B------:R-:W-:Y:S06]  /*1dd90*/  BAR.SYNC.DEFER_BLOCKING 0x0 ;  /* 0x0000000000007b1d */ /* 0x000fec0000010000 */
[----:B--2---:R2:W-:Y:S04]  /*1dda0*/  STL [R1+0xb70], R24 ;  /* 0x000b701801007387 */ /* 0x0045e80000100800 */
[----:B--2---:R-:W2:Y:S04]  /*1ddb0*/  LDL.LU R24, [R1+0xf0] ;  /* 0x0000f00001187983 */ /* 0x004ea80000300800 */
[----:B--2---:R2:W-:Y:S04]  /*1ddc0*/  STL [R1+0xb74], R24 ;  /* 0x000b741801007387 */ /* 0x0045e80000100800 */
[----:B--2---:R-:W2:Y:S04]  /*1ddd0*/  LDL.LU R24, [R1+0xdc] ;  /* 0x0000dc0001187983 */ /* 0x004ea80000300800 */
[----:B--2---:R2:W-:Y:S04]  /*1dde0*/  STL [R1+0xb7c], R24 ;  /* 0x000b7c1801007387 */ /* 0x0045e80000100800 */
[----:B--2---:R-:W2:Y:S04]  /*1ddf0*/  LDL.LU R24, [R1+0xd4] ;  /* 0x0000d40001187983 */ /* 0x004ea80000300800 */
[----:B------:R-:W2:Y:S04]  /*1de00*/  LDL.LU R21, [R1+0x114] ;  /* 0x0001140001157983 */ /* 0x000ea80000300800 */
        /* <DEDUP_REMOVED lines=16> */
[----:B------:R-:W2:Y:S01]  /*1df10*/  LDL.LU R28, [R1+0x174] ;  /* 0x00017400011c7983 */ /* 0x000ea20000300800 */
[----:B------:R-:W-:-:S03]  /*1df20*/  F2FP.SATFINITE.E4M3.F32.PACK_AB_MERGE_C R24, R24, R21, RZ ;  /* 0x000000151818723e */ /* 0x000fc600048070ff */
[----:B--2---:R2:W-:Y:S04]  /*1df30*/  STL [R1+0xb60], R28 ;  /* 0x000b601c01007387 */ /* 0x0045e80000100800 */
[----:B--2---:R-:W2:Y:S04]  /*1df40*/  LDL.LU R28, [R1+0x130] ;  /* 0x00013000011c7983 */ /* 0x004ea80000300800 */
[----:B------:R-:W2:Y:S04]  /*1df50*/  LDL.LU R27, [R1+0x178] ;  /* 0x00017800011b7983 */ /* 0x000ea80000300800 */
        /* <DEDUP_REMOVED lines=11> */
[----:B-1----:R-:W2:Y:S04]  /*1e010*/  LDL.LU R10, [R1+0x1b8] ;  /* 0x0001b800010a7983 */ /* 0x002ea80000300800 */
        /* <DEDUP_REMOVED lines=9> */
[----:B------:R1:W-:Y:S04]  /*1e0b0*/  STL [R1+0xae4], R15 ;  /* 0x000ae40f01007387 */ /* 0x0003e80000100800 */
[----:B-1----:R-:W2:Y:S04]  /*1e0c0*/  LDL.LU R15, [R1+0xf4] ;  /* 0x0000f400010f7983 */ /* 0x002ea80000300800 */
[----:B------:R1:W-:Y:S04]  /*1e0d0*/  STL [R1+0xae0], R18 ;  /* 0x000ae01201007387 */ /* 0x0003e80000100800 */
[----:B-1----:R-:W2:Y:S04]  /*1e0e0*/  LDL.LU R18, [R1+0x15c] ;  /* 0x00015c0001127983 */ /* 0x002ea80000300800 */
[----:B------:R-:W2:Y:S04]  /*1e0f0*/  LDL.LU R21, [R1+0xb80] ;  /* 0x000b800001157983 */ /* 0x000ea80000300800 */
[----:B------:R1:W-:Y:S04]  /*1e100*/  STL [R1+0x14], R24 ;  /* 0x0000141801007387 */ /* 0x0003e80000100800 */
[----:B-1----:R-:W2:Y:S02]  /*1e110*/  LDL.LU R24, [R1+0xb7c] ;  /* 0x000b7c0001187983 */ /* 0x002ea40000300800 */
[----:B--2---:R-:W-:-:S02]  /*1e120*/  F2FP.SATFINITE.E4M3.F32.PACK_AB_MERGE_C R24, R24, R21, RZ ;  /* 0x000000151818723e */ /* 0x004fc400048070ff */
[----:B------:R-:W2:Y:S04]  /*1e130*/  LDL.LU R21, [R1+0xb78] ;  /* 0x000b780001157983 */ /* 0x000ea80000300800 */
[----:B------:R1:W-:Y:S04]  /*1e140*/  STL [R1+0x10], R24 ;  /* 0x0000101801007387 */ /* 0x0003e80000100800 */
[----:B-1----:R-:W2:Y:S02]  /*1e150*/  LDL.LU R24, [R1+0xb74] ;  /* 0x000b740001187983 */ /* 0x002ea40000300800 */
[----:B--2---:R-:W-:-:S02]  /*1e160*/  F2FP.SATFINITE.E4M3.F32.PACK_AB_MERGE_C R15, R15, R24, RZ ;  /* 0x000000180f0f723e */ /* 0x004fc400048070ff */
[----:B------:R-:W2:Y:S04]  /*1e170*/  LDL.LU R24, [R1+0xb70] ;  /* 0x000b700001187983 */ /* 0x000ea80000300800 */
[----:B------:R1:W-:Y:S04]  /*1e180*/  STL [R1+0xae8], R15 ;  /* 0x000ae80f01007387 */ /* 0x0003e80000100800 */
[----:B-1----:R-:W3:Y:S01]  /*1e190*/  LDL.LU R15, [R1+0x158] ;  /* 0x00015800010f7983 */ /* 0x002ee20000300800 */
[----:B--2---:R-:W-:-:S03]  /*1e1a0*/  F2FP.SATFINITE.E4M3.F32.PACK_AB_MERGE_C R24, R24, R21, RZ ;  /* 0x000000151818723e */ /* 0x004fc600048070ff */
        /* <DEDUP_REMOVED lines=14> */
[----:B-1----:R-:W2:Y:S01]  /*1e290*/  LDL.LU R29, [R1+0xb5c] ;  /* 0x000b5c00011d7983 */ /* 0x002ea20000300800 */
[----:B---3--:R-:W-:Y:S02]  /*1e2a0*/  F2FP.SATFINITE.E4M3.F32.PACK_AB_MERGE_C R21, R24, R21, RZ ;  /* 0x000000151815723e */ /* 0x008fe400048070ff */
[----:B--2---:R-:W-:-:S02]  /*1e2b0*/  F2FP.SATFINITE.E4M3.F32.PACK_AB_MERGE_C R20, R20, R29, RZ ;  /* 0x0000001d1414723e */ /* 0x004fc400048070ff */
[----:B------:R-:W2:Y:S01]  /*1e2c0*/  LDL.LU R29, [R1+0xb58] ;  /* 0x000b5800011d7983 */ /* 0x000ea20000300800 */
[----:B------:R-:W-:Y:S02]  /*1e2d0*/  F2FP.SATFINITE.E4M3.F32.PACK_AB_MERGE_C R13, R13, R14, RZ ;  /* 0x0000000e0d0d723e */ /* 0x000fe400048070ff */
[----:B------:R-:W-:Y:S01]  /*1e2e0*/  F2FP.SATFINITE.E4M3.F32.PACK_AB_MERGE_C R11, R11, R12, RZ ;  /* 0x0000000c0b0b723e */ /* 0x000fe200048070ff */
[----:B------:R1:W-:Y:S01]  /*1e2f0*/  STL [R1+0x110], R20 ;  /* 0x0001101401007387 */ /* 0x0003e20000100800 */
[----:B------:R-:W-:Y:S02]  /*1e300*/  F2FP.SATFINITE.E4M3.F32.PACK_AB_MERGE_C R9, R9, R10, RZ ;  /* 0x0000000a0909723e */ /* 0x000fe400048070ff */
[----:B------:R-:W-:Y:S01]  /*1e310*/  F2FP.SATFINITE.E4M3.F32.PACK_AB_MERGE_C R7, R7, R8, RZ ;  /* 0x000000080707723e */ /* 0x000fe200048070ff */
[----:B------:R-:W-:Y:S01]  /*1e320*/  STL [R1+0xc], R21 ;  /* 0x00000c1501007387 */ /* 0x000fe20000100800 */
[----:B------:R-:W-:Y:S02]  /*1e330*/  F2FP.SATFINITE.E4M3.F32.PACK_AB_MERGE_C R5, R5, R6, RZ ;  /* 0x000000060505723e */ /* 0x000fe400048070ff */
[----:B------:R-:W-:-:S02]  /*1e340*/  F2FP.SATFINITE.E4M3.F32.PACK_AB_MERGE_C R3, R3, R4, RZ ;  /* 0x000000040303723e */ /* 0x000fc400048070ff */
[----:B------:R-:W-:Y:S02]  /*1e350*/  F2FP.SATFINITE.E4M3.F32.PACK_AB_MERGE_C R0, R0, R2, RZ ;  /* 0x000000020000723e */ /* 0x000fe400048070ff */
[----:B-1----:R-:W-:Y:S02]  /*1e360*/  F2FP.SATFINITE.E4M3.F32.PACK_AB_MERGE_C R20, R18, R15, RZ ;  /* 0x0000000f1214723e */ /* 0x002fe400048070ff */
[----:B------:R-:W-:-:S03]  /*1e370*/  F2FP.SATFINITE.E4M3.F32.PACK_AB_MERGE_C R15, R26, R27, RZ ;  /* 0x0000001b1a0f723e */ /* 0x000fc600048070ff */
[----:B------:R1:W-:Y:S02]  /*1e380*/  STL [R1+0x60], R20 ;  /* 0x0000601401007387 */ /* 0x0003e40000100800 */
[----:B-1----:R-:W-:Y:S02]  /*1e390*/  F2FP.SATFINITE.E4M3.F32.PACK_AB_MERGE_C R20, R23, R25, RZ ;  /* 0x000000191714723e */ /* 0x002fe400048070ff */
[----:B--2---:R-:W-:-:S05]  /*1e3a0*/  F2FP.SATFINITE.E4M3.F32.PACK_AB_MERGE_C R18, R28, R29, RZ ;  /* 0x0000001d1c12723e */ /* 0x004fca00048070ff */
[----:B------:R1:W-:Y:S04]  /*1e3b0*/  STL [R1+0x8], R18 ;  /* 0x0000081201007387 */ /* 0x0003e80000100800 */
[----:B------:R2:W-:Y:S04]  /*1e3c0*/  STL [R1+0x50], R15 ;  /* 0x0000500f01007387 */ /* 0x0005e80000100800 */
[----:B------:R3:W-:Y:S01]  /*1e3d0*/  STL [R1], R20 ;  /* 0x0000001401007387 */ /* 0x0007e20000100800 */
[----:B-1----:R-:W-:Y:S02]  /*1e3e0*/  F2FP.SATFINITE.E4M3.F32.PACK_AB_MERGE_C R18, R19, R22, RZ ;  /* 0x000000161312723e */ /* 0x002fe400048070ff */
[----:B--2---:R-:W-:-:S03]  /*1e3f0*/  F2FP.SATFINITE.E4M3.F32.PACK_AB_MERGE_C R15, R16, R17, RZ ;  /* 0x00000011100f723e */ /* 0x004fc600048070ff */
[----:B------:R-:W-:Y:S04]  /*1e400*/  STL [R1+0x40], R18 ;  /* 0x0000401201007387 */ /* 0x000fe80000100800 */
[----:B------:R-:W-:Y:S04]  /*1e410*/  STL [R1+0xf8], R15 ;  /* 0x0000f80f01007387 */ /* 0x000fe80000100800 */
[----:B------:R-:W-:Y:S04]  /*1e420*/  STL [R1+0xf4], R13 ;  /* 0x0000f40d01007387 */ /* 0x000fe80000100800 */
[----:B------:R-:W-:Y:S04]  /*1e430*/  STL [R1+0x30], R11 ;  /* 0x0000300b01007387 */ /* 0x000fe80000100800 */
[----:B------:R-:W-:Y:S04]  /*1e440*/  STL [R1+0x5c], R9 ;  /* 0x00005c0901007387 */ /* 0x000fe80000100800 */
[----:B------:R-:W-:Y:S04]  /*1e450*/  STL [R1+0x28], R7 ;  /* 0x0000280701007387 */ /* 0x000fe80000100800 */
[----:B------:R-:W-:Y:S04]  /*1e460*/  STL [R1+0x4c], R5 ;  /* 0x00004c0501007387 */ /* 0x000fe80000100800 */
[----:B---3--:R-:W2:Y:S04]  /*1e470*/  LDL.LU R20, [R1+0x28c] ;  /* 0x00028c0001147983 */ /* 0x008ea80000300800 */
[----:B------:R-:W-:Y:S04]  /*1e480*/  STL [R1+0x20], R3 ;  /* 0x0000200301007387 */ /* 0x000fe80000100800 */
[----:B--2---:R1:W-:Y:S04]  /*1e490*/  STL [R1+0xb20], R20 ;  /* 0x000b201401007387 */ /* 0x0043e80000100800 */
[----:B------:R-:W-:Y:S04]  /*1e4a0*/  STL [R1+0x3c], R0 ;  /* 0x00003c0001007387 */ /* 0x000fe80000100800 */
[----:B-1----:R-:W2:Y:S04]  /*1e4b0*/  LDL.LU R20, [R1+0x284] ;  /* 0x0002840001147983 */ /* 0x002ea80000300800 */
[----:B--2---:R1:W-:Y:S04]  /*1e4c0*/  STL [R1+0xb28], R20 ;  /* 0x000b281401007387 */ /* 0x0043e80000100800 */
        /* <DEDUP_REMOVED lines=11> */
[----:B------:R-:W3:Y:S04]  /*1e580*/  LDL.LU R21, [R1+0x260] ;  /* 0x0002600001157983 */ /* 0x000ee80000300800 */
[----:B---3--:R1:W-:Y:S04]  /*1e590*/  STL [R1+0xb1c], R21 ;  /* 0x000b1c1501007387 */ /* 0x0083e80000100800 */
[----:B-1----:R-:W3:Y:S04]  /*1e5a0*/  LDL.LU R21, [R1+0x288] ;  /* 0x0002880001157983 */ /* 0x002ee80000300800 */
        /* <DEDUP_REMOVED lines=13> */
[----:B-1----:R-:W2:Y:S04]  /*1e680*/  LDL.LU R21, [R1+0x220] ;  /* 0x0002200001157983 */ /* 0x002ea80000300800 */
        /* <DEDUP_REMOVED lines=27> */
[----:B--2---:R-:W-:-:S03]  /*1e840*/  F2FP.SATFINITE.E4M3.F32.PACK_AB_MERGE_C R20, R20, R21, RZ ;  /* 0x000000151414723e */ /* 0x004fc600048070ff */
        /* <DEDUP_REMOVED lines=28> */
[----:B------:R-:W2:Y:S01]  /*1ea10*/  LDL.LU R21, [R1+0xb1c] ;  /* 0x000b1c0001157983 */ /* 0x000ea20000300800 */
[----:B---3--:R-:W-:Y:S02]  /*1ea20*/  F2FP.SATFINITE.E4M3.F32.PACK_AB_MERGE_C R29, R28, R29, RZ ;  /* 0x0000001d1c1d723e */ /* 0x008fe400048070ff */
[----:B------:R-:W-:Y:S01]  /*1ea30*/  F2FP.SATFINITE.E4M3.F32.PACK_AB_MERGE_C R15, R18, R15, RZ ;  /* 0x0000000f120f723e */ /* 0x000fe200048070ff */
[----:B------:R2:W-:Y:S01]  /*1ea40*/  STL [R1+0x34], R20 ;  /* 0x0000341401007387 */ /* 0x0005e20000100800 */
[----:B------:R-:W-:Y:S02]  /*1ea50*/  F2FP.SATFINITE.E4M3.F32.PACK_AB_MERGE_C R28, R26, R27, RZ ;  /* 0x0000001b1a1c723e */ /* 0x000fe400048070ff */
[----:B------:R-:W-:Y:S02]  /*1ea60*/  F2FP.SATFINITE.E4M3.F32.PACK_AB_MERGE_C R27, R23, R25, RZ ;  /* 0x00000019171b723e */ /* 0x000fe400048070ff */
[----:B------:R-:W-:Y:S02]  /*1ea70*/  F2FP.SATFINITE.E4M3.F32.PACK_AB_MERGE_C R26, R19, R22, RZ ;  /* 0x00000016131a723e */ /* 0x000fe400048070ff */
[----:B------:R-:W-:-:S02]  /*1ea80*/  F2FP.SATFINITE.E4M3.F32.PACK_AB_MERGE_C R14, R14, R17, RZ ;  /* 0x000000110e0e723e */ /* 0x000fc400048070ff */
[----:B------:R-:W-:Y:S02]  /*1ea90*/  F2FP.SATFINITE.E4M3.F32.PACK_AB_MERGE_C R13, R13, R16, RZ ;  /* 0x000000100d0d723e */ /* 0x000fe400048070ff */
[----:B------:R-:W-:Y:S02]  /*1eaa0*/  F2FP.SATFINITE.E4M3.F32.PACK_AB_MERGE_C R11, R11, R12, RZ ;  /* 0x0000000c0b0b723e */ /* 0x000fe400048070ff */
[----:B------:R-:W-:Y:S02]  /*1eab0*/  F2FP.SATFINITE.E4M3.F32.PACK_AB_MERGE_C R25, R7, R8, RZ ;  /* 0x000000080719723e */ /* 0x000fe400048070ff */
[----:B------:R-:W-:Y:S02]  /*1eac0*/  F2FP.SATFINITE.E4M3.F32.PACK_AB_MERGE_C R9, R9, R10, RZ ;  /* 0x0000000a0909723e */ /* 0x000fe400048070ff */
[----:B------:R-:W-:Y:S02]  /*1ead0*/  F2FP.SATFINITE.E4M3.F32.PACK_AB_MERGE_C R23, R5, R6, RZ ;  /* 0x000000060517723e */ /* 0x000fe400048070ff */
[----:B------:R-:W-:-:S02]  /*1eae0*/  F2FP.SATFINITE.E4M3.F32.PACK_AB_MERGE_C R16, R3, R4, RZ ;  /* 0x000000040310723e */ /* 0x000fc400048070ff */
[----:B------:R-:W-:Y:S02]  /*1eaf0*/  F2FP.SATFINITE.E4M3.F32.PACK_AB_MERGE_C R19, R0, R2, RZ ;  /* 0x000000020013723e */ /* 0x000fe400048070ff */
[----:B--2---:R-:W-:-:S05]  /*1eb00*/  F2FP.SATFINITE.E4M3.F32.PACK_AB_MERGE_C R20, R24, R21, RZ ;  /* 0x000000151814723e */ /* 0x004fca00048070ff */
[----:B------:R-:W-:Y:S04]  /*1eb10*/  STL [R1+0x11c], R20 ;  /* 0x00011c1401007387 */ /* 0x000fe80000100800 */
[----:B------:R-:W-:Y:S04]  /*1eb20*/  STL [R1+0xad0], R29 ;  /* 0x000ad01d01007387 */ /* 0x000fe80000100800 */
[----:B------:R1:W-:Y:S04]  /*1eb30*/  STL [R1+0x118], R15 ;  /* 0x0001180f01007387 */ /* 0x0003e80000100800 */
[----:B------:R-:W-:Y:S04]  /*1eb40*/  STL [R1+0xad4], R28 ;  /* 0x000ad41c01007387 */ /* 0x000fe80000100800 */
[----:B------:R2:W-:Y:S04]  /*1eb50*/  STL [R1+0xad8], R27 ;  /* 0x000ad81b01007387 */ /* 0x0005e80000100800 */
        /* <DEDUP_REMOVED lines=8> */
[----:B------:R-:W3:Y:S04]  /*1ebe0*/  LDL.LU R22, [R1+0x180] ;  /* 0x0001800001167983 */ /* 0x000ee80000300800 */
[----:B------:R-:W3:Y:S04]  /*1ebf0*/  LDL.LU R17, [R1+0x184] ;  /* 0x0001840001117983 */ /* 0x000ee80000300800 */
[----:B------:R-:W3:Y:S04]  /*1ec00*/  LDL.LU R12, [R1+0x188] ;  /* 0x00018800010c7983 */ /* 0x000ee80000300800 */
[----:B------:R-:W3:Y:S04]  /*1ec10*/  LDL.LU R5, [R1+0x18c] ;  /* 0x00018c0001057983 */ /* 0x000ee80000300800 */
[----:B-1----:R-:W3:Y:S04]  /*1ec20*/  LDL.LU R15, [R1+0x160] ;  /* 0x00016000010f7983 */ /* 0x002ee80000300800 */
[----:B------:R-:W3:Y:S04]  /*1ec30*/  LDL.LU R18, [R1+0x164] ;  /* 0x0001640001127983 */ /* 0x000ee80000300800 */
[----:B--2---:R-:W2:Y:S04]  /*1ec40*/  LDL.LU R27, [R1+0x140] ;  /* 0x00014000011b7983 */ /* 0x004ea80000300800 */
[----:B--2---:R1:W-:Y:S04]  /*1ec50*/  STL [R1+0xb14], R27 ;  /* 0x000b141b01007387 */ /* 0x0043e80000100800 */
[----:B-1----:R-:W2:Y:S04]  /*1ec60*/  LDL.LU R27, [R1+0x16c] ;  /* 0x00016c00011b7983 */ /* 0x002ea80000300800 */
[----:B------:R-:W2:Y:S04]  /*1ec70*/  LDL.LU R3, [R1+0x144] ;  /* 0x0001440001037983 */ /* 0x000ea80000300800 */
[----:B--2---:R1:W-:Y:S04]  /*1ec80*/  STL [R1+0xb18], R3 ;  /* 0x000b180301007387 */ /* 0x0043e80000100800 */
[----:B-1----:R-:W2:Y:S04]  /*1ec90*/  LDL.LU R3, [R1+0x168] ;  /* 0x0001680001037983 */ /* 0x002ea80000300800 */
[----:B------:R-:W2:Y:S04]  /*1eca0*/  LDL.LU R28, [R1+0x148] ;  /* 0x00014800011c7983 */ /* 0x000ea80000300800 */
[----:B------:R-:W2:Y:S04]  /*1ecb0*/  LDL.LU R0, [R1+0x14c] ;  /* 0x00014c0001007983 */ /* 0x000ea80000300800 */
[----:B------:R-:W2:Y:S04]  /*1ecc0*/  LDL.LU R2, [R1+0x124] ;  /* 0x0001240001027983 */ /* 0x000ea80000300800 */
[----:B------:R-:W2:Y:S04]  /*1ecd0*/  LDL.LU R4, [R1+0x12c] ;  /* 0x00012c0001047983 */ /* 0x000ea80000300800 */
[----:B--2---:R1:W-:Y:S04]  /*1ece0*/  STL [R1+0xb10], R4 ;  /* 0x000b100401007387 */ /* 0x0043e80000100800 */
[----:B-1----:R-:W2:Y:S04]  /*1ecf0*/  LDL.LU R4, [R1+0x120] ;  /* 0x0001200001047983 */ /* 0x002ea80000300800 */
[----:B------:R-:W2:Y:S04]  /*1ed00*/  LDL.LU R6, [R1+0x104] ;  /* 0x0001040001067983 */ /* 0x000ea80000300800 */
[----:B--2---:R1:W-:Y:S04]  /*1ed10*/  STL [R1+0xb0c], R6 ;  /* 0x000b0c0601007387 */ /* 0x0043e80000100800 */
[----:B-1----:R-:W2:Y:S04]  /*1ed20*/  LDL.LU R6, [R1+0x128] ;  /* 0x0001280001067983 */ /* 0x002ea80000300800 */
[----:B------:R-:W2:Y:S04]  /*1ed30*/  LDL.LU R7, [R1+0x10c] ;  /* 0x00010c0001077983 */ /* 0x000ea80000300800 */
[----:B--2---:R1:W-:Y:S04]  /*1ed40*/  STL [R1+0xb08], R7 ;  /* 0x000b080701007387 */ /* 0x0043e80000100800 */
[----:B-1----:R-:W2:Y:S04]  /*1ed50*/  LDL.LU R7, [R1+0x100] ;  /* 0x0001000001077983 */ /* 0x002ea80000300800 */
[----:B------:R1:W-:Y:S04]  /*1ed60*/  STL [R1+0xb00], R19 ;  /* 0x000b001301007387 */ /* 0x0003e80000100800 */
[----:B-1----:R-:W2:Y:S01]  /*1ed70*/  LDL.LU R19, [R1+0xe0] ;  /* 0x0000e00001137983 */ /* 0x002ea20000300800 */
[----:B---3--:R-:W-:-:S02]  /*1ed80*/  F2FP.SATFINITE.E4M3.F32.PACK_AB_MERGE_C R5, R5, R12, RZ ;  /* 0x0000000c0505723e */ /* 0x008fc400048070ff */
[----:B------:R-:W-:Y:S02]  /*1ed90*/  F2FP.SATFINITE.E4M3.F32.PACK_AB_MERGE_C R29, R18, R15, RZ ;  /* 0x0000000f121d723e */ /* 0x000fe400048070ff */
[----:B------:R-:W-:Y:S02]  /*1eda0*/  F2FP.SATFINITE.E4M3.F32.PACK_AB_MERGE_C R17, R17, R22, RZ ;  /* 0x000000161111723e */ /* 0x000fe400048070ff */
[----:B------:R-:W-:Y:S01]  /*1edb0*/  F2FP.SATFINITE.E4M3.F32.PACK_AB_MERGE_C R27, R27, R3, RZ ;  /* 0x000000031b1b723e */ /* 0x000fe200048070ff */
[----:B--2---:R1:W-:Y:S04]  /*1edc0*/  STL [R1+0xb04], R19 ;  /* 0x000b041301007387 */ /* 0x0043e80000100800 */
[----:B-1----:R-:W2:Y:S04]  /*1edd0*/  LDL.LU R19, [R1+0x108] ;  /* 0x0001080001137983 */ /* 0x002ea80000300800 */
[----:B------:R-:W3:Y:S04]  /*1ede0*/  LDL.LU R13, [R1+0xe4] ;  /* 0x0000e400010d7983 */ /* 0x000ee80000300800 */
        /* <DEDUP_REMOVED lines=18> */
[----:B------:R-:W2:Y:S04]  /*1ef10*/  LDL.LU R3, [R1+0xb18] ;  /* 0x000b180001037983 */ /* 0x000ea80000300800 */
[----:B------:R1:W-:Y:S04]  /*1ef20*/  STL [R1+0xac], R27 ;  /* 0x0000ac1b01007387 */ /* 0x0003e80000100800 */
[----:B-1----:R-:W2:Y:S01]  /*1ef30*/  LDL.LU R27, [R1+0xb14] ;  /* 0x000b1400011b7983 */ /* 0x002ea20000300800 */
[----:B------:R-:W-:-:S02]  /*1ef40*/  F2FP.SATFINITE.E4M3.F32.PACK_AB_MERGE_C R0, R0, R28, RZ ;  /* 0x0000001c0000723e */ /* 0x000fc400048070ff */
[----:B------:R-:W-:Y:S02]  /*1ef50*/  F2FP.SATFINITE.E4M3.F32.PACK_AB_MERGE_C R2, R2, R4, RZ ;  /* 0x000000040202723e */ /* 0x000fe400048070ff */
[----:B--2---:R-:W-:-:S05]  /*1ef60*/  F2FP.SATFINITE.E4M3.F32.PACK_AB_MERGE_C R3, R3, R27, RZ ;  /* 0x0000001b0303723e */ /* 0x004fca00048070ff */
[----:B------:R1:W-:Y:S04]  /*1ef70*/  STL [R1+0xac0], R3 ;  /* 0x000ac00301007387 */ /* 0x0003e80000100800 */
[----:B-1----:R-:W2:Y:S04]  /*1ef80*/  LDL.LU R3, [R1+0x298] ;  /* 0x0002980001037983 */ /* 0x002ea80000300800 */
[----:B------:R-:W2:Y:S04]  /*1ef90*/  LDL.LU R27, [R1+0x14] ;  /* 0x00001400011b7983 */ /* 0x000ea80000300800 */
[----:B------:R-:W2:Y:S04]  /*1efa0*/  LDL.LU R28, [R1+0x10] ;  /* 0x00001000011c7983 */ /* 0x000ea80000300800 */
[----:B------:R-:W2:Y:S02]  /*1efb0*/  LDL.LU R4, [R1+0xb10] ;  /* 0x000b100001047983 */ /* 0x000ea40000300800 */
[----:B--2---:R-:W-:-:S02]  /*1efc0*/  F2FP.SATFINITE.E4M3.F32.PACK_AB_MERGE_C R4, R4, R6, RZ ;  /* 0x000000060404723e */ /* 0x004fc400048070ff */
[----:B------:R-:W2:Y:S02]  /*1efd0*/  LDL.LU R6, [R1+0xb0c] ;  /* 0x000b0c0001067983 */ /* 0x000ea40000300800 */
[----:B--2---:R-:W-:Y:S02]  /*1efe0*/  F2FP.SATFINITE.E4M3.F32.PACK_AB_MERGE_C R6, R6, R7, RZ ;  /* 0x000000070606723e */ /* 0x004fe400048070ff */
[----:B------:R-:W2:Y:S02]  /*1eff0*/  LDL.LU R7, [R1+0xb08] ;  /* 0x000b080001077983 */ /* 0x000ea40000300800 */
[----:B--2---:R-:W-:Y:S02]  /*1f000*/  F2FP.SATFINITE.E4M3.F32.PACK_AB_MERGE_C R7, R7, R19, RZ ;  /* 0x000000130707723e */ /* 0x004fe400048070ff */
[----:B------:R-:W3:Y:S01]  /*1f010*/  LDL.LU R19, [R1+0xb04] ;  /* 0x000b040001137983 */ /* 0x000ee20000300800 */
[----:B------:R-:W-:Y:S02]  /*1f020*/  F2FP.SATFINITE.E4M3.F32.PACK_AB_MERGE_C R20, R20, R14, RZ ;  /* 0x0000000e1414723e */ /* 0x000fe400048070ff */
[----:B------:R-:W-:-:S02]  /*1f030*/  F2FP.SATFINITE.E4M3.F32.PACK_AB_MERGE_C R8, R8, R21, RZ ;  /* 0x000000150808723e */ /* 0x000fc400048070ff */
[----:B------:R-:W-:Y:S02]  /*1f040*/  F2FP.SATFINITE.E4M3.F32.PACK_AB_MERGE_C R9, R9, R16, RZ ;  /* 0x000000100909723e */ /* 0x000fe400048070ff */
[----:B------:R-:W-:Y:S02]  /*1f050*/  F2FP.SATFINITE.E4M3.F32.PACK_AB_MERGE_C R11, R11, R25, RZ ;  /* 0x000000190b0b723e */ /* 0x000fe400048070ff */
[----:B------:R-:W-:Y:S02]  /*1f060*/  F2FP.SATFINITE.E4M3.F32.PACK_AB_MERGE_C R10, R10, R23, RZ ;  /* 0x000000170a0a723e */ /* 0x000fe400048070ff */
[----:B------:R-:W-:Y:S02]  /*1f070*/  F2FP.SATFINITE.E4M3.F32.PACK_AB_MERGE_C R12, R12, R24, RZ ;  /* 0x000000180c0c723e */ /* 0x000fe400048070ff */
[----:B------:R-:W-:Y:S02]  /*1f080*/  F2FP.SATFINITE.E4M3.F32.PACK_AB_MERGE_C R18, R18, R15, RZ ;  /* 0x0000000f1212723e */ /* 0x000fe400048070ff */
[----:B---3--:R-:W-:-:S02]  /*1f090*/  F2FP.SATFINITE.E4M3.F32.PACK_AB_MERGE_C R13, R13, R19, RZ ;  /* 0x000000130d0d723e */ /* 0x008fc400048070ff */
[----:B------:R-:W2:Y:S04]  /*1f0a0*/  LDL.LU R19, [R1+0xb00] ;  /* 0x000b000001137983 */ /* 0x000ea80000300800 */
[----:B------:R1:W-:Y:S04]  /*1f0b0*/  STL [R1+0xd8], R13 ;  /* 0x0000d80d01007387 */ /* 0x0003e80000100800 */
[----:B-1----:R-:W3:Y:S04]  /*1f0c0*/  LDL.LU R13, [R1+0xafc] ;  /* 0x000afc00010d7983 */ /* 0x002ee80000300800 */
[----:B------:R-:W2:Y:S04]  /*1f0d0*/  LDL.LU R14, [R1+0xaf8] ;  /* 0x000af800010e7983 */ /* 0x000ea80000300800 */
[----:B------:R1:W-:Y:S04]  /*1f0e0*/  STL [R1+0xdc], R20 ;  /* 0x0000dc1401007387 */ /* 0x0003e80000100800 */
[----:B-1----:R-:W2:Y:S04]  /*1f0f0*/  LDL.LU R20, [R1+0xaf4] ;  /* 0x000af40001147983 */ /* 0x002ea80000300800 */
[----:B------:R-:W2:Y:S04]  /*1f100*/  LDL.LU R21, [R1+0xaf0] ;  /* 0x000af00001157983 */ /* 0x000ea80000300800 */
[----:B------:R1:W-:Y:S04]  /*1f110*/  STL [R1+0xabc], R8 ;  /* 0x000abc0801007387 */ /* 0x0003e80000100800 */
[----:B------:R-:W3:Y:S04]  /*1f120*/  LDL.LU R16, [R1+0xc] ;  /* 0x00000c0001107983 */ /* 0x000ee80000300800 */
[----:B------:R-:W3:Y:S04]  /*1f130*/  LDL.LU R25, [R1+0x8] ;  /* 0x0000080001197983 */ /* 0x000ee80000300800 */
[----:B------:R-:W3:Y:S04]  /*1f140*/  LDL.LU R23, [R1] ;  /* 0x0000000001177983 */ /* 0x000ee80000300800 */
[----:B------:R-:W3:Y:S04]  /*1f150*/  LDL.LU R24, [R1+0xaec] ;  /* 0x000aec0001187983 */ /* 0x000ee80000300800 */
[----:B------:R-:W4:Y:S04]  /*1f160*/  LDL.LU R15, [R1+0xae8] ;  /* 0x000ae800010f7983 */ /* 0x000f280000300800 */
[----:B------:R0:W-:Y:S01]  /*1f170*/  STL [R1+0xcc], R18 ;  /* 0x0000cc1201007387 */ /* 0x0001e20000100800 */
[----:B-1----:R-:W1:Y:S03]  /*1f180*/  S2R R8, SR_TID.X ;  /* 0x0000000000087919 */ /* 0x002e660000002100 */
[----:B0-----:R-:W5:Y:S01]  /*1f190*/  LDL R18, [R1+0x860] ;  /* 0x0008600001127983 */ /* 0x001f620000100800 */
[----:B------:R-:W-:-:S02]  /*1f1a0*/  F2FP.SATFINITE.E4M3.F32.PACK_AB_MERGE_C R22, R22, R26, RZ ;  /* 0x0000001a1616723e */ /* 0x000fc400048070ff */
[----:B------:R-:W-:Y:S02]  /*1f1b0*/  F2FP.SATFINITE.E4M3.F32.PACK_AB_MERGE_C R29, R29, R3, RZ ;  /* 0x000000031d1d723e */ /* 0x000fe400048070ff */
[----:B------:R-:W5:Y:S01]  /*1f1c0*/  LDL.LU R3, [R1+0x8a0] ;  /* 0x0008a00001037983 */ /* 0x000f620000300800 */
[----:B------:R-:W-:-:S03]  /*1f1d0*/  LOP3.LUT R27, R27, 0xffff, RZ, 0xc0, !PT ;  /* 0x0000ffff1b1b7812 */ /* 0x000fc600078ec0ff */
[----:B------:R0:W-:Y:S01]  /*1f1e0*/  STL [R1+0xc8], R29 ;  /* 0x0000c81d01007387 */ /* 0x0001e20000100800 */
[----:B------:R-:W-:Y:S01]  /*1f1f0*/  LOP3.LUT R28, R28, 0xffff, RZ, 0xc0, !PT ;  /* 0x0000ffff1c1c7812 */ /* 0x000fe200078ec0ff */
[----:B-1----:R-:W-:-:S05]  /*1f200*/  IMAD.SHL.U32 R26, R8, 0x40, RZ ;  /* 0x00000040081a7824 */ /* 0x002fca00078e00ff */
[----:B0-----:R-:W-:Y:S02]  /*1f210*/  LOP3.LUT R29, R26, 0x200, RZ, 0xc0, !PT ;  /* 0x000002001a1d7812 */ /* 0x001fe400078ec0ff */
[----:B--2---:R-:W-:Y:S02]  /*1f220*/  LOP3.LUT R21, R21, 0xffff, RZ, 0xc0, !PT ;  /* 0x0000ffff15157812 */ /* 0x004fe400078ec0ff */
[----:B---3--:R-:W-:Y:S02]  /*1f230*/  LOP3.LUT R24, R24, 0xffff, RZ, 0xc0, !PT ;  /* 0x0000ffff18187812 */ /* 0x008fe400078ec0ff */
[----:B----4-:R-:W-:Y:S02]  /*1f240*/  LOP3.LUT R26, R15, 0xffff, RZ, 0xc0, !PT ;  /* 0x0000ffff0f1a7812 */ /* 0x010fe400078ec0ff */
[----:B------:R-:W2:Y:S04]  /*1f250*/  LDL.LU R15, [R1+0xae4] ;  /* 0x000ae400010f7983 */ /* 0x000ea80000300800 */
[----:B------:R-:W-:Y:S04]  /*1f260*/  STL [R1+0x18], R27 ;  /* 0x0000181b01007387 */ /* 0x000fe80000100800 */
[----:B------:R-:W-:Y:S04]  /*1f270*/  STL [R1+0x4], R26 ;  /* 0x0000041a01007387 */ /* 0x000fe80000100800 */
[----:B------:R-:W-:Y:S01]  /*1f280*/  STL [R1+0x64], R28 ;  /* 0x0000641c01007387 */ /* 0x000fe20000100800 */
[----:B-----5:R-:W-:-:S03]  /*1f290*/  ISETP.GE.AND P0, PT, R18, UR14, PT ;  /* 0x0000000e12007c0c */ /* 0x020fc6000bf06270 */
[----:B------:R0:W-:Y:S04]  /*1f2a0*/  STL [R1+0x48], R21 ;  /* 0x0000481501007387 */ /* 0x0001e80000100800 */
[----:B------:R1:W-:Y:S04]  /*1f2b0*/  STL [R1+0x58], R24 ;  /* 0x0000581801007387 */ /* 0x0003e80000100800 */
[----:B------:R-:W3:Y:S01]  /*1f2c0*/  LDL.LU R18, [R1+0xae0] ;  /* 0x000ae00001127983 */ /* 0x000ee20000300800 */
[----:B------:R-:W-:Y:S01]  /*1f2d0*/  LOP3.LUT R20, R20, 0xffff, RZ, 0xc0, !PT ;  /* 0x0000ffff14147812 */ /* 0x000fe200078ec0ff */
[----:B------:R-:W-:Y:S01]  /*1f2e0*/  IMAD.SHL.U32 R8, R8, 0x8, RZ ;  /* 0x0000000808087824 */ /* 0x000fe200078e00ff */
[----:B------:R-:W-:Y:S01]  /*1f2f0*/  ULEA UR4, UR5, UR4, 0x18 ;  /* 0x0000000405047291 */ /* 0x000fe2000f8ec0ff */
[----:B------:R-:W-:Y:S01]  /*1f300*/  ISETP.LT.AND P1, PT, R3, UR6, !P0 ;  /* 0x0000000603007c0c */ /* 0x000fe2000c721270 */
[----:B------:R-:W4:Y:S01]  /*1f310*/  LDCU UR6, c[0x0][0x39c] ;  /* 0x00007380ff0677ac */ /* 0x000f220008000800 */
[----:B------:R5:W-:Y:S01]  /*1f320*/  STL [R1+0x44], R20 ;  /* 0x0000441401007387 */ /* 0x000be20000100800 */
[----:B------:R-:W-:-:S02]  /*1f330*/  LOP3.LUT R25, R25, 0xffff, RZ, 0xc0, !PT ;  /* 0x0000ffff19197812 */ /* 0x000fc400078ec0ff */
[----:B------:R-:W-:Y:S01]  /*1f340*/  LOP3.LUT R17, R17, 0xffff, RZ, 0xc0, !PT ;  /* 0x0000ffff11117812 */ /* 0x000fe200078ec0ff */
[----:B------:R-:W0:Y:S01]  /*1f350*/  LDCU UR5, c[0x0][0x39c] ;  /* 0x00007380ff0577ac */ /* 0x000e220008000800 */
[----:B--2---:R-:W-:Y:S02]  /*1f360*/  PRMT R15, R21, 0x3340, R15 ;  /* 0x00003340150f7816 */ /* 0x004fe4000000000f */
[----:B0-----:R-:W-:Y:S02]  /*1f370*/  PRMT R21, R28, 0x3340, R24 ;  /* 0x000033401c157816 */ /* 0x001fe40000000018 */
[----:B-1----:R-:W-:-:S04]  /*1f380*/  LOP3.LUT R24, R8, 0x80, RZ, 0xc0, !PT ;  /* 0x0000008008187812 */ /* 0x002fc800078ec0ff */
[----:B------:R-:W-:Y:S02]  /*1f390*/  IADD3 R24, PT, PT, R24, UR4, R29 ;  /* 0x0000000418187c10 */ /* 0x000fe4000fffe01d */
[----:B---3--:R-:W-:Y:S02]  /*1f3a0*/  PRMT R18, R20, 0x3340, R18 ;  /* 0x0000334014127816 */ /* 0x008fe40000000012 */
[----:B-----5:R-:W-:Y:S02]  /*1f3b0*/  PRMT R20, R27, 0x3340, R26 ;  /* 0x000033401b147816 */ /* 0x020fe4000000001a */
[----:B------:R-:W2:Y:S04]  /*1f3c0*/  LDL.LU R26, [R1+0xadc] ;  /* 0x000adc00011a7983 */ /* 0x000ea80000300800 */
[----:B------:R-:W3:Y:S04]  /*1f3d0*/  LDL.LU R27, [R1+0xad8] ;  /* 0x000ad800011b7983 */ /* 0x000ee80000300800 */
[----:B------:R-:W5:Y:S04]  /*1f3e0*/  LDL.LU R28, [R1+0xad4] ;  /* 0x000ad400011c7983 */ /* 0x000f680000300800 */
[----:B------:R-:W2:Y:S04]  /*1f3f0*/  LDL.LU R3, [R1+0x20] ;  /* 0x0000200001037983 */ /* 0x000ea80000300800 */
[----:B------:R-:W2:Y:S01]  /*1f400*/  LDL.LU R29, [R1+0xad0] ;  /* 0x000ad000011d7983 */ /* 0x000ea20000300800 */
[----:B------:R-:W0:Y:S01]  /*1f410*/  S2R R8, SR_TID.X ;  /* 0x0000000000087919 */ /* 0x000e220000002100 */
[----:B------:R-:W-:-:S02]  /*1f420*/  PRMT R20, R20, 0x5410, R15 ;  /* 0x0000541014147816 */ /* 0x000fc4000000000f */
[----:B------:R-:W-:Y:S02]  /*1f430*/  PRMT R15, R21, 0x5410, R18 ;  /* 0x00005410150f7816 */ /* 0x000fe40000000012 */
[----:B------:R-:W-:Y:S01]  /*1f440*/  LOP3.LUT R21, R16, 0xffff, RZ, 0xc0, !PT ;  /* 0x0000ffff10157812 */ /* 0x000fe200078ec0ff */
[----:B------:R-:W-:Y:S04]  /*1f450*/  STL [R1+0xc0], R20 ;  /* 0x0000c01401007387 */ /* 0x000fe80000100800 */
[----:B------:R1:W-:Y:S01]  /*1f460*/  STL [R1+0xc4], R15 ;  /* 0x0000c40f01007387 */ /* 0x0003e20000100800 */
[----:B------:R-:W-:-:S03]  /*1f470*/  LOP3.LUT R16, R14, 0xffff, RZ, 0xc0, !PT ;  /* 0x0000ffff0e107812 */ /* 0x000fc600078ec0ff */
[----:B------:R0:W-:Y:S01]  /*1f480*/  STL [R1+0x70], R21 ;  /* 0x0000701501007387 */ /* 0x0001e20000100800 */
[----:B-1----:R-:W-:-:S03]  /*1f490*/  LOP3.LUT R15, R23, 0xffff, RZ, 0xc0, !PT ;  /* 0x0000ffff170f7812 */ /* 0x002fc600078ec0ff */
[----:B------:R-:W-:Y:S01]  /*1f4a0*/  STL [R1+0x6c], R25 ;  /* 0x00006c1901007387 */ /* 0x000fe20000100800 */
[----:B------:R-:W-:-:S03]  /*1f4b0*/  LOP3.LUT R14, R13, 0xffff, RZ, 0xc0, !PT ;  /* 0x0000ffff0d0e7812 */ /* 0x000fc600078ec0ff */
[----:B------:R-:W-:Y:S01]  /*1f4c0*/  STL [R1+0x68], R15 ;  /* 0x0000680f01007387 */ /* 0x000fe20000100800 */
[----:B------:R-:W-:Y:S02]  /*1f4d0*/  PRMT R13, R16, 0x3340, R1 ;  /* 0x00003340100d7816 */ /* 0x000fe40000000001 */
[----:B0-----:R-:W-:Y:S02]  /*1f4e0*/  LOP3.LUT R8, R8, 0x20, RZ, 0xc0, !PT ;  /* 0x0000002008087812 */ /* 0x001fe400078ec0ff */
[----:B------:R-:W-:-:S03]  /*1f4f0*/  PRMT R21, R21, 0x3340, R25 ;  /* 0x0000334015157816 */ /* 0x000fc60000000019 */
[----:B------:R-:W-:Y:S01]  /*1f500*/  IMAD R24, R8, 0x20, R24 ;  /* 0x0000002008187824 */ /* 0x000fe200078e0218 */
[----:B-----5:R-:W-:Y:S02]  /*1f510*/  LOP3.LUT R20, R28, 0xffff, RZ, 0xc0, !PT ;  /* 0x0000ffff1c147812 */ /* 0x020fe400078ec0ff */
[----:B--2---:R-:W-:Y:S02]  /*1f520*/  LOP3.LUT R18, R29, 0xffff, RZ, 0xc0, !PT ;  /* 0x0000ffff1d127812 */ /* 0x004fe400078ec0ff */
[----:B---3--:R-:W-:-:S03]  /*1f530*/  LOP3.LUT R23, R27, 0xffff, RZ, 0xc0, !PT ;  /* 0x0000ffff1b177812 */ /* 0x008fc600078ec0ff */
[----:B------:R0:W-:Y:S04]  /*1f540*/  STL [R1+0x14], R18 ;  /* 0x0000141201007387 */ /* 0x0001e80000100800 */
[----:B------:R-:W2:Y:S01]  /*1f550*/  LDL.LU R28, [R1+0x30] ;  /* 0x00003000011c7983 */ /* 0x000ea20000300800 */
[----:B------:R-:W-:-:S03]  /*1f560*/  LOP3.LUT R29, R26, 0xffff, RZ, 0xc0, !PT ;  /* 0x0000ffff1a1d7812 */ /* 0x000fc600078ec0ff */
[----:B------:R1:W-:Y:S04]  /*1f570*/  STL [R1+0x10], R20 ;  /* 0x0000101401007387 */ /* 0x0003e80000100800 */
[----:B------:R3:W-:Y:S04]  /*1f580*/  STL [R1+0xc], R16 ;  /* 0x00000c1001007387 */ /* 0x0007e80000100800 */
[----:B------:R-:W5:Y:S01]  /*1f590*/  LDL.LU R27, [R1+0x28] ;  /* 0x00002800011b7983 */ /* 0x000f620000300800 */
[----:B0-----:R-:W-:-:S03]  /*1f5a0*/  PRMT R18, R18, 0x3340, R23 ;  /* 0x0000334012127816 */ /* 0x001fc60000000017 */
[----:B------:R-:W-:Y:S04]  /*1f5b0*/  STL [R1+0x8], R14 ;  /* 0x0000080e01007387 */ /* 0x000fe80000100800 */
[----:B------:R-:W4:Y:S01]  /*1f5c0*/  LDL.LU R26, [R1+0x40] ;  /* 0x00004000011a7983 */ /* 0x000f220000300800 */
[----:B-1----:R-:W-:-:S03]  /*1f5d0*/  PRMT R20, R20, 0x3340, R29 ;  /* 0x0000334014147816 */ /* 0x002fc6000000001d */
[----:B------:R0:W-:Y:S04]  /*1f5e0*/  STL [R1], R23 ;  /* 0x0000001701007387 */ /* 0x0001e80000100800 */
[----:B---3--:R-:W3:Y:S01]  /*1f5f0*/  LDL.LU R16, [R1+0xacc] ;  /* 0x000acc0001107983 */ /* 0x008ee20000300800 */
[----:B------:R-:W-:-:S03]  /*1f600*/  PRMT R8, R18, 0x5410, R13 ;  /* 0x0000541012087816 */ /* 0x000fc6000000000d */
[----:B0-----:R-:W5:Y:S04]  /*1f610*/  LDL.LU R23, [R1+0xac8] ;  /* 0x000ac80001177983 */ /* 0x001f680000300800 */
[----:B------:R0:W-:Y:S04]  /*1f620*/  STL [R1+0xab8], R29 ;  /* 0x000ab81d01007387 */ /* 0x0001e80000100800 */
[----:B0-----:R-:W5:Y:S04]  /*1f630*/  LDL.LU R29, [R1+0x50] ;  /* 0x00005000011d7983 */ /* 0x001f680000300800 */
[----:B------:R-:W5:Y:S04]  /*1f640*/  LDL.LU R25, [R1+0xac4] ;  /* 0x000ac40001197983 */ /* 0x000f680000300800 */
[----:B------:R-:W5:Y:S01]  /*1f650*/  LDL.LU R13, [R1+0x60] ;  /* 0x00006000010d7983 */ /* 0x000f620000300800 */
[----:B------:R-:W-:-:S02]  /*1f660*/  PRMT R14, R14, 0x3340, R1 ;  /* 0x000033400e0e7816 */ /* 0x000fc40000000001 */
[----:B------:R-:W-:Y:S02]  /*1f670*/  PRMT R15, R15, 0x3340, R1 ;  /* 0x000033400f0f7816 */ /* 0x000fe40000000001 */
[----:B------:R-:W-:Y:S01]  /*1f680*/  PRMT R18, R20, 0x5410, R14 ;  /* 0x0000541014127816 */ /* 0x000fe2000000000e */
[----:B------:R0:W-:Y:S01]  /*1f690*/  STL [R1+0xb8], R8 ;  /* 0x0000b80801007387 */ /* 0x0001e20000100800 */
[----:B------:R-:W-:Y:S02]  /*1f6a0*/  PRMT R14, R21, 0x5410, R15 ;  /* 0x00005410150e7816 */ /* 0x000fe4000000000f */
[----:B------:R-:W-:Y:S01]  /*1f6b0*/  LOP3.LUT R3, R3, 0xffff, RZ, 0xc0, !PT ;  /* 0x0000ffff03037812 */ /* 0x000fe200078ec0ff */
[----:B0-----:R-:W5:Y:S04]  /*1f6c0*/  LDL.LU R8, [R1+0x24] ;  /* 0x0000240001087983 */ /* 0x001f680000300800 */
[----:B------:R0:W-:Y:S04]  /*1f6d0*/  STL [R1+0xb4], R18 ;  /* 0x0000b41201007387 */ /* 0x0001e80000100800 */
[----:B------:R1:W-:Y:S01]  /*1f6e0*/  STL [R1+0xbc], R14 ;  /* 0x0000bc0e01007387 */ /* 0x0003e20000100800 */
[----:B0-----:R-:W-:-:S02]  /*1f6f0*/  LOP3.LUT R18, R5, 0xffff, RZ, 0xc0, !PT ;  /* 0x0000ffff05127812 */ /* 0x001fc400078ec0ff */
[----:B------:R-:W-:Y:S02]  /*1f700*/  LOP3.LUT R19, R19, 0xffff, RZ, 0xc0, !PT ;  /* 0x0000ffff13137812 */ /* 0x000fe400078ec0ff */
[--C-:B-1----:R-:W-:Y:S02]  /*1f710*/  PRMT R14, R17, 0x3340, R1.reuse ;  /* 0x00003340110e7816 */ /* 0x102fe40000000001 */
[----:B------:R-:W-:Y:S02]  /*1f720*/  PRMT R15, R18, 0x3340, R1 ;  /* 0x00003340120f7816 */ /* 0x000fe40000000001 */
[----:B--2---:R-:W-:-:S05]  /*1f730*/  LOP3.LUT R28, R28, 0xffff, RZ, 0xc0, !PT ;  /* 0x0000ffff1c1c7812 */ /* 0x004fca00078ec0ff */
[----:B------:R0:W-:Y:S01]  /*1f740*/  STL [R1+0x74], R28 ;  /* 0x0000741c01007387 */ /* 0x0001e20000100800 */
[----:B----4-:R-:W-:-:S04]  /*1f750*/  LOP3.LUT R21, R26, 0xffff, RZ, 0xc0, !PT ;  /* 0x0000ffff1a157812 */ /* 0x010fc800078ec0ff */
[----:B------:R-:W-:Y:S02]  /*1f760*/  PRMT R5, R21, 0x3340, R1 ;  /* 0x0000334015057816 */ /* 0x000fe40000000001 */
[----:B---3--:R-:W-:Y:S02]  /*1f770*/  LOP3.LUT R16, R16, 0xffff, RZ, 0xc0, !PT ;  /* 0x0000ffff10107812 */ /* 0x008fe400078ec0ff */
[----:B-----5:R-:W-:Y:S02]  /*1f780*/  LOP3.LUT R20, R29, 0xffff, RZ, 0xc0, !PT ;  /* 0x0000ffff1d147812 */ /* 0x020fe400078ec0ff */
[----:B------:R-:W-:Y:S02]  /*1f790*/  LOP3.LUT R29, R27, 0xffff, RZ, 0xc0, !PT ;  /* 0x0000ffff1b1d7812 */ /* 0x000fe400078ec0ff */
[----:B------:R-:W-:Y:S02]  /*1f7a0*/  LOP3.LUT R26, R25, 0xffff, RZ, 0xc0, !PT ;  /* 0x0000ffff191a7812 */ /* 0x000fe400078ec0ff */
[----:B------:R-:W-:-:S02]  /*1f7b0*/  LOP3.LUT R13, R13, 0xffff, RZ, 0xc0, !PT ;  /* 0x0000ffff0d0d7812 */ /* 0x000fc400078ec0ff */
[----:B------:R-:W-:Y:S02]  /*1f7c0*/  LOP3.LUT R27, R23, 0xffff, RZ, 0xc0, !PT ;  /* 0x0000ffff171b7812 */ /* 0x000fe400078ec0ff */
[----:B------:R-:W-:Y:S01]  /*1f7d0*/  PRMT R25, R13, 0x3340, R20 ;  /* 0x000033400d197816 */ /* 0x000fe20000000014 */
[----:B------:R1:W-:Y:S01]  /*1f7e0*/  STL [R1+0x60], R29 ;  /* 0x0000601d01007387 */ /* 0x0003e20000100800 */
[----:B0-----:R-:W-:-:S03]  /*1f7f0*/  PRMT R28, R28, 0x3340, R29 ;  /* 0x000033401c1c7816 */ /* 0x001fc6000000001d */
[----:B------:R0:W-:Y:S01]  /*1f800*/  STL [R1+0x50], R3 ;  /* 0x0000500301007387 */ /* 0x0001e20000100800 */
[----:B------:R-:W-:-:S03]  /*1f810*/  PRMT R23, R3, 0x3340, R1 ;  /* 0x0000334003177816 */ /* 0x000fc60000000001 */
[----:B------:R2:W-:Y:S01]  /*1f820*/  STL [R1+0x28], R26 ;  /* 0x0000281a01007387 */ /* 0x0005e20000100800 */
[----:B-1----:R-:W-:-:S03]  /*1f830*/  PRMT R29, R25, 0x5410, R5 ;  /* 0x00005410191d7816 */ /* 0x002fc60000000005 */
[----:B------:R1:W-:Y:S04]  /*1f840*/  STL [R1+0x20], R27 ;  /* 0x0000201b01007387 */ /* 0x0003e80000100800 */
[----:B0-----:R-:W3:Y:S01]  /*1f850*/  LDL.LU R3, [R1+0xac0] ;  /* 0x000ac00001037983 */ /* 0x001ee20000300800 */
[----:B--2---:R-:W-:-:S03]  /*1f860*/  PRMT R26, R26, 0x3340, R16 ;  /* 0x000033401a1a7816 */ /* 0x004fc60000000010 */
[----:B------:R-:W2:Y:S04]  /*1f870*/  LDL.LU R25, [R1+0x2c] ;  /* 0x00002c0001197983 */ /* 0x000ea80000300800 */
[----:B------:R-:W4:Y:S01]  /*1f880*/  LDL.LU R5, [R1+0x1c] ;  /* 0x00001c0001057983 */ /* 0x000f220000300800 */
[----:B-1----:R-:W-:-:S03]  /*1f890*/  PRMT R27, R27, 0x3340, R19 ;  /* 0x000033401b1b7816 */ /* 0x002fc60000000013 */
[----:B------:R0:W-:Y:S01]  /*1f8a0*/  STL [R1+0x94], R29 ;  /* 0x0000941d01007387 */ /* 0x0001e20000100800 */
[----:B------:R-:W-:Y:S02]  /*1f8b0*/  PRMT R27, R27, 0x5410, R15 ;  /* 0x000054101b1b7816 */ /* 0x000fe4000000000f */
[----:B0-----:R-:W-:Y:S02]  /*1f8c0*/  PRMT R29, R26, 0x5410, R14 ;  /* 0x000054101a1d7816 */ /* 0x001fe4000000000e */
[----:B------:R-:W5:Y:S04]  /*1f8d0*/  LDL.LU R14, [R1+0x4c] ;  /* 0x00004c00010e7983 */ /* 0x000f680000300800 */
[----:B------:R-:W3:Y:S04]  /*1f8e0*/  LDL.LU R26, [R1+0x3c] ;  /* 0x00003c00011a7983 */ /* 0x000ee80000300800 */
[----:B------:R0:W-:Y:S04]  /*1f8f0*/  STL [R1+0x90], R29 ;  /* 0x0000901d01007387 */ /* 0x0001e80000100800 */
[----:B0-----:R-:W3:Y:S04]  /*1f900*/  LDL.LU R29, [R1+0x34] ;  /* 0x00003400011d7983 */ /* 0x001ee80000300800 */
[----:B------:R-:W3:Y:S04]  /*1f910*/  LDL.LU R15, [R1+0x5c] ;  /* 0x00005c00010f7983 */ /* 0x000ee80000300800 */
[----:B------:R0:W-:Y:S01]  /*1f920*/  STL [R1+0x98], R27 ;  /* 0x0000981b01007387 */ /* 0x0001e20000100800 */
[----:B------:R-:W-:-:S02]  /*1f930*/  LOP3.LUT R8, R8, 0xffff, RZ, 0xc0, !PT ;  /* 0x0000ffff08087812 */ /* 0x000fc400078ec0ff */
[----:B------:R-:W-:Y:S02]  /*1f940*/  LOP3.LUT R7, R7, 0xffff, RZ, 0xc0, !PT ;  /* 0x0000ffff07077812 */ /* 0x000fe400078ec0ff */
[----:B0-----:R-:W-:-:S05]  /*1f950*/  PRMT R27, R28, 0x5410, R23 ;  /* 0x000054101c1b7816 */ /* 0x001fca0000000017 */
[----:B------:R0:W-:Y:S01]  /*1f960*/  STL [R1+0xb0], R27 ;  /* 0x0000b01b01007387 */ /* 0x0001e20000100800 */
[----:B------:R-:W-:Y:S02]  /*1f970*/  LOP3.LUT R6, R6, 0xffff, RZ, 0xc0, !PT ;  /* 0x0000ffff06067812 */ /* 0x000fe400078ec0ff */
[----:B0-----:R-:W-:Y:S02]  /*1f980*/  LOP3.LUT R27, R0, 0xffff, RZ, 0xc0, !PT ;  /* 0x0000ffff001b7812 */ /* 0x001fe400078ec0ff */
[----:B--2---:R-:W-:Y:S02]  /*1f990*/  LOP3.LUT R28, R25, 0xffff, RZ, 0xc0, !PT ;  /* 0x0000ffff191c7812 */ /* 0x004fe400078ec0ff */
[----:B----4-:R-:W-:-:S03]  /*1f9a0*/  LOP3.LUT R5, R5, 0xffff, RZ, 0xc0, !PT ;  /* 0x0000ffff05057812 */ /* 0x010fc600078ec0ff */
[----:B------:R0:W-:Y:S04]  /*1f9b0*/  STL [R1+0x7c], R28 ;  /* 0x00007c1c01007387 */ /* 0x0001e80000100800 */
[----:B------:R-:W-:Y:S04]  /*1f9c0*/  STL [R1+0x78], R8 ;  /* 0x0000780801007387 */ /* 0x000fe80000100800 */
[----:B------:R-:W-:Y:S01]  /*1f9d0*/  STL [R1+0x5c], R5 ;  /* 0x00005c0501007387 */ /* 0x000fe20000100800 */
[----:B------:R-:W-:Y:S02]  /*1f9e0*/  LOP3.LUT R25, R2, 0xffff, RZ, 0xc0, !PT ;  /* 0x0000ffff02197812 */ /* 0x000fe400078ec0ff */
[----:B-----5:R-:W-:-:S02]  /*1f9f0*/  LOP3.LUT R14, R14, 0xffff, RZ, 0xc0, !PT ;  /* 0x0000ffff0e0e7812 */ /* 0x020fc400078ec0ff */
[--C-:B------:R-:W-:Y:S02]  /*1fa00*/  PRMT R2, R6, 0x3340, R1.reuse ;  /* 0x0000334006027816 */ /* 0x100fe40000000001 */
[----:B0-----:R-:W-:Y:S02]  /*1fa10*/  PRMT R28, R28, 0x3340, R8 ;  /* 0x000033401c1c7816 */ /* 0x001fe40000000008 */
[----:B---3--:R-:W-:Y:S02]  /*1fa20*/  LOP3.LUT R23, R15, 0xffff, RZ, 0xc0, !PT ;  /* 0x0000ffff0f177812 */ /* 0x008fe400078ec0ff */
[----:B------:R-:W-:Y:S02]  /*1fa30*/  LOP3.LUT R15, R26, 0xffff, RZ, 0xc0, !PT ;  /* 0x0000ffff1a0f7812 */ /* 0x000fe400078ec0ff */
[----:B------:R-:W-:Y:S02]  /*1fa40*/  LOP3.LUT R26, R3, 0xffff, RZ, 0xc0, !PT ;  /* 0x0000ffff031a7812 */ /* 0x000fe400078ec0ff */
[----:B------:R-:W-:-:S03]  /*1fa50*/  PRMT R3, R7, 0x3340, R1 ;  /* 0x0000334007037816 */ /* 0x000fc60000000001 */
[----:B------:R0:W-:Y:S01]  /*1fa60*/  STL [R1+0x1c], R26 ;  /* 0x00001c1a01007387 */ /* 0x0001e20000100800 */
[----:B------:R-:W-:-:S03]  /*1fa70*/  PRMT R0, R15, 0x3340, R1 ;  /* 0x000033400f007816 */ /* 0x000fc60000000001 */
[----:B------:R-:W-:Y:S04]  /*1fa80*/  STL [R1+0x30], R27 ;  /* 0x0000301b01007387 */ /* 0x000fe80000100800 */
[----:B------:R1:W-:Y:S01]  /*1fa90*/  STL [R1+0x24], R7 ;  /* 0x0000240701007387 */ /* 0x0003e20000100800 */
[----:B0-----:R-:W-:-:S03]  /*1faa0*/  PRMT R26, R26, 0x3340, R25 ;  /* 0x000033401a1a7816 */ /* 0x001fc60000000019 */
[----:B------:R-:W2:Y:S01]  /*1fab0*/  LDL.LU R8, [R1+0xabc] ;  /* 0x000abc0001087983 */ /* 0x000ea20000300800 */
[----:B-1----:R-:W-:-:S04]  /*1fac0*/  PRMT R7, R23, 0x3340, R14 ;  /* 0x0000334017077816 */ /* 0x002fc8000000000e */
[----:B------:R-:W-:Y:S02]  /*1fad0*/  PRMT R0, R7, 0x5410, R0 ;  /* 0x0000541007007816 */ /* 0x000fe40000000000 */
[----:B------:R-:W3:Y:S01]  /*1fae0*/  LDL.LU R7, [R1+0x54] ;  /* 0x0000540001077983 */ /* 0x000ee20000300800 */
[----:B------:R-:W-:-:S03]  /*1faf0*/  PRMT R2, R26, 0x5410, R2 ;  /* 0x000054101a027816 */ /* 0x000fc60000000002 */
[----:B------:R0:W-:Y:S04]  /*1fb00*/  STL [R1+0x8c], R0 ;  /* 0x00008c0001007387 */ /* 0x0001e80000100800 */
[----:B0-----:R-:W4:Y:S04]  /*1fb10*/  LDL.LU R0, [R1+0x18] ;  /* 0x0000180001007983 */ /* 0x001f280000300800 */
[----:B------:R-:W5:Y:S04]  /*1fb20*/  LDL.LU R26, [R1+0x38] ;  /* 0x00003800011a7983 */ /* 0x000f680000300800 */
[----:B------:R0:W-:Y:S04]  /*1fb30*/  STL [R1+0x88], R2 ;  /* 0x0000880201007387 */ /* 0x0001e80000100800 */
[----:B0-----:R-:W4:Y:S01]  /*1fb40*/  LDL.LU R2, [R1+0x4] ;  /* 0x0000040001027983 */ /* 0x001f220000300800 */
[----:B------:R-:W-:-:S02]  /*1fb50*/  LOP3.LUT R4, R4, 0xffff, RZ, 0xc0, !PT ;  /* 0x0000ffff04047812 */ /* 0x000fc400078ec0ff */
[----:B------:R-:W-:Y:S02]  /*1fb60*/  PRMT R5, R5, 0x3340, R1 ;  /* 0x0000334005057816 */ /* 0x000fe40000000001 */
[----:B------:R-:W-:-:S04]  /*1fb70*/  PRMT R27, R27, 0x3340, R4 ;  /* 0x000033401b1b7816 */ /* 0x000fc80000000004 */
[----:B------:R-:W-:Y:S02]  /*1fb80*/  PRMT R27, R27, 0x5410, R3 ;  /* 0x000054101b1b7816 */ /* 0x000fe40000000003 */
[----:B------:R-:W-:Y:S02]  /*1fb90*/  PRMT R3, R28, 0x5410, R5 ;  /* 0x000054101c037816 */ /* 0x000fe40000000005 */
[----:B------:R-:W-:Y:S01]  /*1fba0*/  LOP3.LUT R9, R9, 0xffff, RZ, 0xc0, !PT ;  /* 0x0000ffff09097812 */ /* 0x000fe200078ec0ff */
[----:B------:R0:W-:Y:S01]  /*1fbb0*/  STL [R1+0x84], R27 ;  /* 0x0000841b01007387 */ /* 0x0001e20000100800 */
[----:B------:R-:W-:-:S03]  /*1fbc0*/  LOP3.LUT R5, R22, 0xffff, RZ, 0xc0, !PT ;  /* 0x0000ffff16057812 */ /* 0x000fc600078ec0ff */
[----:B------:R1:W-:Y:S01]  /*1fbd0*/  STL [R1+0xa4], R3 ;  /* 0x0000a40301007387 */ /* 0x0003e20000100800 */
[----:B0-----:R-:W-:Y:S02]  /*1fbe0*/  LOP3.LUT R27, R11, 0xffff, RZ, 0xc0, !PT ;  /* 0x0000ffff0b1b7812 */ /* 0x001fe400078ec0ff */
[----:B-1----:R-:W-:Y:S02]  /*1fbf0*/  LOP3.LUT R3, R12, 0xffff, RZ, 0xc0, !PT ;  /* 0x0000ffff0c037812 */ /* 0x002fe400078ec0ff */
[----:B--2---:R-:W-:Y:S02]  /*1fc00*/  LOP3.LUT R8, R8, 0xffff, RZ, 0xc0, !PT ;  /* 0x0000ffff08087812 */ /* 0x004fe400078ec0ff */
[----:B---3--:R-:W-:-:S05]  /*1fc10*/  LOP3.LUT R7, R7, 0xffff, RZ, 0xc0, !PT ;  /* 0x0000ffff07077812 */ /* 0x008fca00078ec0ff */
[----:B------:R0:W-:Y:S04]  /*1fc20*/  STL [R1+0x2c], R7 ;  /* 0x00002c0701007387 */ /* 0x0001e80000100800 */
[----:B------:R1:W-:Y:S01]  /*1fc30*/  STL [R1+0x40], R8 ;  /* 0x0000400801007387 */ /* 0x0003e20000100800 */
[----:B-----5:R-:W-:Y:S02]  /*1fc40*/  LOP3.LUT R28, R26, 0xffff, RZ, 0xc0, !PT ;  /* 0x0000ffff1a1c7812 */ /* 0x020fe400078ec0ff */
[----:B------:R-:W-:Y:S02]  /*1fc50*/  LOP3.LUT R26, R29, 0xffff, RZ, 0xc0, !PT ;  /* 0x0000ffff1d1a7812 */ /* 0x000fe400078ec0ff */
[----:B------:R-:W-:Y:S02]  /*1fc60*/  LOP3.LUT R29, R10, 0xffff, RZ, 0xc0, !PT ;  /* 0x0000ffff0a1d7812 */ /* 0x000fe400078ec0ff */
[----:B0-----:R-:W-:-:S03]  /*1fc70*/  PRMT R7, R7, 0x3340, R28 ;  /* 0x0000334007077816 */ /* 0x001fc6000000001c */
[----:B------:R-:W-:Y:S04]  /*1fc80*/  STL [R1+0x38], R29 ;  /* 0x0000381d01007387 */ /* 0x000fe80000100800 */
[----:B------:R0:W-:Y:S01]  /*1fc90*/  STL [R1+0x54], R9 ;  /* 0x0000540901007387 */ /* 0x0001e20000100800 */
[----:B----4-:R-:W-:Y:S02]  /*1fca0*/  SHF.R.U32.HI R10, RZ, 0x8, R2 ;  /* 0x00000008ff0a7819 */ /* 0x010fe40000011602 */
[----:B------:R-:W-:Y:S01]  /*1fcb0*/  PRMT R2, R26, 0x3340, R1 ;  /* 0x000033401a027816 */ /* 0x000fe20000000001 */
[----:B------:R-:W2:Y:S01]  /*1fcc0*/  LDL.LU R12, [R1+0x44] ;  /* 0x00004400010c7983 */ /* 0x000ea20000300800 */
[----:B-1----:R-:W-:-:S03]  /*1fcd0*/  PRMT R8, R8, 0x3340, R29 ;  /* 0x0000334008087816 */ /* 0x002fc6000000001d */
[----:B------:R1:W-:Y:S01]  /*1fce0*/  STL [R1+0x34], R3 ;  /* 0x0000340301007387 */ /* 0x0003e20000100800 */
[----:B------:R-:W-:-:S03]  /*1fcf0*/  PRMT R7, R7, 0x5410, R2 ;  /* 0x0000541007077816 */ /* 0x000fc60000000002 */
[----:B------:R3:W-:Y:S01]  /*1fd00*/  STL [R1+0x4c], R27 ;  /* 0x00004c1b01007387 */ /* 0x0007e20000100800 */
[----:B0-----:R-:W-:-:S03]  /*1fd10*/  PRMT R9, R9, 0x3340, R27 ;  /* 0x0000334009097816 */ /* 0x001fc6000000001b */
[----:B------:R-:W-:Y:S01]  /*1fd20*/  STL [R1+0x3c], R5 ;  /* 0x00003c0501007387 */ /* 0x000fe20000100800 */
[----:B-1----:R-:W-:-:S03]  /*1fd30*/  PRMT R3, R3, 0x3340, R1 ;  /* 0x0000334003037816 */ /* 0x002fc60000000001 */
[----:B------:R-:W4:Y:S04]  /*1fd40*/  LDL.LU R29, [R1+0xab8] ;  /* 0x000ab800011d7983 */ /* 0x000f280000300800 */
[----:B------:R-:W5:Y:S04]  /*1fd50*/  LDL.LU R22, [R1+0xc] ;  /* 0x00000c0001167983 */ /* 0x000f680000300800 */
[----:B------:R-:W4:Y:S01]  /*1fd60*/  LDL.LU R11, [R1+0x10] ;  /* 0x00001000010b7983 */ /* 0x000f220000300800 */
[----:B------:R-:W-:-:S03]  /*1fd70*/  PRMT R8, R8, 0x5410, R3 ;  /* 0x0000541008087816 */ /* 0x000fc60000000003 */
[----:B---3--:R-:W3:Y:S04]  /*1fd80*/  LDL.LU R27, [R1+0x8] ;  /* 0x00000800011b7983 */ /* 0x008ee80000300800 */
[----:B------:R-:W3:Y:S04]  /*1fd90*/  LDL.LU R2, [R1+0x58] ;  /* 0x0000580001027983 */ /* 0x000ee80000300800 */
[----:B------:R0:W-:Y:S04]  /*1fda0*/  STL [R1+0x80], R7 ;  /* 0x0000800701007387 */ /* 0x0001e80000100800 */
[----:B0-----:R-:W4:Y:S04]  /*1fdb0*/  LDL.LU R7, [R1+0x64] ;  /* 0x0000640001077983 */ /* 0x001f280000300800 */
[----:B------:R-:W4:Y:S01]  /*1fdc0*/  LDL.LU R3, [R1+0x48] ;  /* 0x0000480001037983 */ /* 0x000f220000300800 */
[----:B------:R-:W-:-:S02]  /*1fdd0*/  PRMT R5, R5, 0x3340, R1 ;  /* 0x0000334005057816 */ /* 0x000fc40000000001 */
[----:B------:R-:W-:Y:S02]  /*1fde0*/  SHF.R.U32.HI R0, RZ, 0x8, R0 ;  /* 0x00000008ff007819 */ /* 0x000fe40000011600 */
[----:B------:R-:W-:Y:S02]  /*1fdf0*/  LOP3.LUT R10, R10, 0xffff, RZ, 0xc0, !PT ;  /* 0x0000ffff0a0a7812 */ /* 0x000fe400078ec0ff */
[----:B------:R-:W-:Y:S02]  /*1fe00*/  PRMT R5, R9, 0x5410, R5 ;  /* 0x0000541009057816 */ /* 0x000fe40000000005 */
[----:B------:R-:W-:Y:S01]  /*1fe10*/  LOP3.LUT R0, R0, 0xffff, RZ, 0xc0, !PT ;  /* 0x0000ffff00007812 */ /* 0x000fe200078ec0ff */
[----:B------:R-:W-:Y:S03]  /*1fe20*/  STL [R1+0x9c], R8 ;  /* 0x00009c0801007387 */ /* 0x000fe60000100800 */
[----:B------:R-:W-:Y:S01]  /*1fe30*/  PRMT R0, R0, 0x3340, R10 ;  /* 0x0000334000007816 */ /* 0x000fe2000000000a */
[----:B------:R-:W5:Y:S04]  /*1fe40*/  LDL.LU R9, [R1] ;  /* 0x0000000001097983 */ /* 0x000f680000300800 */
[----:B------:R2:W-:Y:S04]  /*1fe50*/  STL [R1+0xa0], R5 ;  /* 0x0000a00501007387 */ /* 0x0005e80000100800 */
[----:B------:R-:W5:Y:S04]  /*1fe60*/  LDL.LU R10, [R1+0x14] ;  /* 0x00001400010a7983 */ /* 0x000f680000300800 */
[----:B------:R4:W-:Y:S01]  /*1fe70*/  STL [R1+0x4], R0 ;  /* 0x0000040001007387 */ /* 0x0009e20000100800 */
[----:B--2---:R-:W-:-:S03]  /*1fe80*/  SHF.R.U32.HI R5, RZ, 0x8, R12 ;  /* 0x00000008ff057819 */ /* 0x004fc6000001160c */
[----:B------:R-:W2:Y:S01]  /*1fe90*/  LDL.LU R12, [R1+0x68] ;  /* 0x00006800010c7983 */ /* 0x000ea20000300800 */
[----:B---3--:R-:W-:-:S04]  /*1fea0*/  SHF.R.U32.HI R2, RZ, 0x8, R2 ;  /* 0x00000008ff027819 */ /* 0x008fc80000011602 */
[----:B------:R-:W-:Y:S02]  /*1feb0*/  LOP3.LUT R2, R2, 0xffff, RZ, 0xc0, !PT ;  /* 0x0000ffff02027812 */ /* 0x000fe400078ec0ff */
[----:B----4-:R-:W-:Y:S02]  /*1fec0*/  SHF.R.U32.HI R0, RZ, 0x8, R3 ;  /* 0x00000008ff007819 */ /* 0x010fe40000011603 */
[----:B------:R-:W-:Y:S02]  /*1fed0*/  SHF.R.U32.HI R3, RZ, 0x8, R7 ;  /* 0x00000008ff037819 */ /* 0x000fe40000011607 */
[----:B------:R-:W-:Y:S02]  /*1fee0*/  LOP3.LUT R0, R0, 0xffff, RZ, 0xc0, !PT ;  /* 0x0000ffff00007812 */ /* 0x000fe400078ec0ff */
[----:B------:R-:W-:Y:S02]  /*1fef0*/  LOP3.LUT R7, R5, 0xffff, RZ, 0xc0, !PT ;  /* 0x0000ffff05077812 */ /* 0x000fe400078ec0ff */
[----:B------:R-:W-:-:S02]  /*1ff00*/  LOP3.LUT R3, R3, 0xffff, RZ, 0xc0, !PT ;  /* 0x0000ffff03037812 */ /* 0x000fc400078ec0ff */
[--C-:B------:R-:W-:Y:S02]  /*1ff10*/  PRMT R5, R0, 0x3340, R1.reuse ;  /* 0x0000334000057816 */ /* 0x100fe40000000001 */
[----:B------:R-:W-:Y:S02]  /*1ff20*/  PRMT R7, R7, 0x3340, R1 ;  /* 0x0000334007077816 */ /* 0x000fe40000000001 */
[----:B------:R-:W-:-:S03]  /*1ff30*/  PRMT R0, R3, 0x3340, R2 ;  /* 0x0000334003007816 */ /* 0x000fc60000000002 */
[----:B------:R0:W-:Y:S04]  /*1ff40*/  STL [R1+0xab4], R7 ;  /* 0x000ab40701007387 */ /* 0x0001e80000100800 */
[----:B------:R5:W-:Y:S04]  /*1ff50*/  STL [R1+0x18], R0 ;  /* 0x0000180001007387 */ /* 0x000be80000100800 */
[----:B0-----:R-:W3:Y:S01]  /*1ff60*/  LDL.LU R7, [R1+0x6c] ;  /* 0x00006c0001077983 */ /* 0x001ee20000300800 */
[----:B------:R-:W0:Y:S01]  /*1ff70*/  S2R R8, SR_TID.X ;  /* 0x0000000000087919 */ /* 0x000e220000002100 */
[----:B-----5:R-:W-:-:S02]  /*1ff80*/  SHF.R.U32.HI R0, RZ, 0x8, R10 ;  /* 0x00000008ff007819 */ /* 0x020fc4000001160a */
[----:B------:R-:W-:Y:S02]  /*1ff90*/  SHF.R.U32.HI R2, RZ, 0x8, R9 ;  /* 0x00000008ff027819 */ /* 0x000fe40000011609 */
[----:B------:R-:W-:Y:S02]  /*1ffa0*/  SHF.R.U32.HI R9, RZ, 0x8, R11 ;  /* 0x00000008ff097819 */ /* 0x000fe4000001160b */
[----:B------:R-:W-:Y:S02]  /*1ffb0*/  LOP3.LUT R2, R2, 0xffff, RZ, 0xc0, !PT ;  /* 0x0000ffff02027812 */ /* 0x000fe400078ec0ff */
[----:B------:R-:W-:Y:S02]  /*1ffc0*/  LOP3.LUT R0, R0, 0xffff, RZ, 0xc0, !PT ;  /* 0x0000ffff00007812 */ /* 0x000fe400078ec0ff */
[----:B------:R-:W-:Y:S02]  /*1ffd0*/  SHF.R.U32.HI R29, RZ, 0x8, R29 ;  /* 0x00000008ff1d7819 */ /* 0x000fe4000001161d */
[----:B------:R-:W-:Y:S01]  /*1ffe0*/  LOP3.LUT R11, R9, 0xffff, RZ, 0xc0, !PT ;  /* 0x0000ffff090b7812 */ /* 0x000fe200078ec0ff */
[----:B0-----:R-:W-:-:S05]  /*1fff0*/  IMAD.SHL.U32 R8, R8, 0x10, RZ ;  /* 0x0000001008087824 */ /* 0x001fca00078e00ff */
[----:B------:R-:W-:-:S05]  /*20000*/  LOP3.LUT R8, R8, 0x70, RZ, 0xc0, !PT ;  /* 0x0000007008087812 */ /* 0x000fca00078ec0ff */
[----:B------:R-:W-:Y:S01]  /*20010*/  IMAD.IADD R3, R8, 0x1, R24 ;  /* 0x0000000108037824 */ /* 0x000fe200078e0218 */
[----:B------:R-:W-:Y:S01]  /*20020*/  SHF.R.U32.HI R8, RZ, 0x8, R22 ;  /* 0x00000008ff087819 */ /* 0x000fe20000011616 */
[----:B------:R-:W4:Y:S03]  /*20030*/  LDL.LU R24, [R1+0x70] ;  /* 0x0000700001187983 */ /* 0x000f260000300800 */
[----:B------:R-:W-:Y:S02]  /*20040*/  LOP3.LUT R8, R8, 0xffff, RZ, 0xc0, !PT ;  /* 0x0000ffff08087812 */ /* 0x000fe400078ec0ff */
[----:B------:R-:W-:Y:S02]  /*20050*/  SHF.R.U32.HI R10, RZ, 0x8, R27 ;  /* 0x00000008ff0a7819 */ /* 0x000fe4000001161b */
[----:B------:R-:W-:Y:S01]  /*20060*/  PRMT R9, R8, 0x3340, R1 ;  /* 0x0000334008097816 */ /* 0x000fe20000000001 */
[----:B------:R-:W-:Y:S01]  /*20070*/  STL [R1+0xaa4], R3 ;  /* 0x000aa40301007387 */ /* 0x000fe20000100800 */
[----:B------:R-:W-:-:S02]  /*20080*/  PRMT R0, R0, 0x3340, R2 ;  /* 0x0000334000007816 */ /* 0x000fc40000000002 */
[----:B------:R-:W-:Y:S01]  /*20090*/  LOP3.LUT R29, R29, 0xffff, RZ, 0xc0, !PT ;  /* 0x0000ffff1d1d7812 */ /* 0x000fe200078ec0ff */
[----:B------:R-:W5:Y:S01]  /*200a0*/  LDL.LU R22, [R1+0x28] ;  /* 0x0000280001167983 */ /* 0x000f620000300800 */
[----:B------:R-:W-:-:S03]  /*200b0*/  LOP3.LUT R10, R10, 0xffff, RZ, 0xc0, !PT ;  /* 0x0000ffff0a0a7812 */ /* 0x000fc600078ec0ff */
[----:B------:R-:W5:Y:S04]  /*200c0*/  LDL.LU R27, [R1+0x20] ;  /* 0x00002000011b7983 */ /* 0x000f680000300800 */
[----:B------:R-:W-:Y:S04]  /*200d0*/  STL [R1+0xab0], R9 ;  /* 0x000ab00901007387 */ /* 0x000fe80000100800 */
[----:B------:R0:W-:Y:S02]  /*200e0*/  STL [R1+0xc], R0 ;  /* 0x00000c0001007387 */ /* 0x0001e40000100800 */
[----:B0-----:R-:W-:-:S02]  /*200f0*/  PRMT R0, R11, 0x3340, R29 ;  /* 0x000033400b007816 */ /* 0x001fc4000000001d */
[----:B------:R-:W-:-:S05]  /*20100*/  PRMT R11, R10, 0x3340, R1 ;  /* 0x000033400a0b7816 */ /* 0x000fca0000000001 */
[----:B------:R0:W-:Y:S04]  /*20110*/  STL [R1+0xaac], R11 ;  /* 0x000aac0b01007387 */ /* 0x0001e80000100800 */
[----:B------:R2:W-:Y:S04]  /*20120*/  STL [R1+0x10], R0 ;  /* 0x0000100001007387 */ /* 0x0005e80000100800 */
[----:B0-----:R-:W5:Y:S04]  /*20130*/  LDL.LU R11, [R1+0x74] ;  /* 0x00007400010b7983 */ /* 0x001f680000300800 */
[----:B------:R-:W5:Y:S01]  /*20140*/  LDL.LU R9, [R1+0x60] ;  /* 0x0000600001097983 */ /* 0x000f620000300800 */
[----:B---3--:R-:W-:-:S03]  /*20150*/  SHF.R.U32.HI R8, RZ, 0x8, R7 ;  /* 0x00000008ff087819 */ /* 0x008fc60000011607 */
[----:B------:R-:W3:Y:S01]  /*20160*/  LDL.LU R7, [R1+0x50] ;  /* 0x0000500001077983 */ /* 0x000ee20000300800 */
[----:B--2---:R-:W-:Y:S02]  /*20170*/  SHF.R.U32.HI R0, RZ, 0x8, R12 ;  /* 0x00000008ff007819 */ /* 0x004fe4000001160c */
[----:B------:R-:W-:Y:S02]  /*20180*/  SHF.R.U32.HI R13, RZ, 0x8, R13 ;  /* 0x00000008ff0d7819 */ /* 0x000fe4000001160d */
[----:B------:R-:W-:Y:S02]  /*20190*/  LOP3.LUT R0, R0, 0xffff, RZ, 0xc0, !PT ;  /* 0x0000ffff00007812 */ /* 0x000fe400078ec0ff */
[----:B------:R-:W-:Y:S02]  /*201a0*/  LOP3.LUT R8, R8, 0xffff, RZ, 0xc0, !PT ;  /* 0x0000ffff08087812 */ /* 0x000fe400078ec0ff */
[----:B------:R-:W-:Y:S02]  /*201b0*/  LOP3.LUT R10, R13, 0xffff, RZ, 0xc0, !PT ;  /* 0x0000ffff0d0a7812 */ /* 0x000fe400078ec0ff */
[----:B------:R-:W-:-:S02]  /*201c0*/  PRMT R13, R0, 0x3340, R1 ;  /* 0x00003340000d7816 */ /* 0x000fc40000000001 */
[----:B------:R-:W-:-:S03]  /*201d0*/  SHF.R.U32.HI R17, RZ, 0x8, R17 ;  /* 0x00000008ff117819 */ /* 0x000fc60000011611 */
[----:B------:R-:W-:Y:S01]  /*201e0*/  STL [R1+0xaa8], R13 ;  /* 0x000aa80d01007387 */ /* 0x000fe20000100800 */
[----:B------:R-:W-:Y:S02]  /*201f0*/  LOP3.LUT R17, R17, 0xffff, RZ, 0xc0, !PT ;  /* 0x0000ffff11117812 */ /* 0x000fe400078ec0ff */
[----:B------:R-:W-:Y:S02]  /*20200*/  SHF.R.U32.HI R20, RZ, 0x8, R20 ;  /* 0x00000008ff147819 */ /* 0x000fe40000011614 */
[----:B------:R-:W-:Y:S02]  /*20210*/  SHF.R.U32.HI R16, RZ, 0x8, R16 ;  /* 0x00000008ff107819 */ /* 0x000fe40000011610 */
[----:B------:R-:W-:Y:S02]  /*20220*/  LOP3.LUT R20, R20, 0xffff, RZ, 0xc0, !PT ;  /* 0x0000ffff14147812 */ /* 0x000fe400078ec0ff */
[----:B------:R-:W-:Y:S02]  /*20230*/  LOP3.LUT R16, R16, 0xffff, RZ, 0xc0, !PT ;  /* 0x0000ffff10107812 */ /* 0x000fe400078ec0ff */
[----:B----4-:R-:W-:-:S04]  /*20240*/  SHF.R.U32.HI R2, RZ, 0x8, R24 ;  /* 0x00000008ff027819 */ /* 0x010fc80000011618 */
[----:B------:R-:W-:-:S04]  /*20250*/  LOP3.LUT R2, R2, 0xffff, RZ, 0xc0, !PT ;  /* 0x0000ffff02027812 */ /* 0x000fc800078ec0ff */
[----:B------:R-:W-:-:S05]  /*20260*/  PRMT R2, R2, 0x3340, R8 ;  /* 0x0000334002027816 */ /* 0x000fca0000000008 */
[----:B------:R0:W-:Y:S01]  /*20270*/  STL [R1], R2 ;  /* 0x0000000201007387 */ /* 0x0001e20000100800 */
[----:B-----5:R-:W-:Y:S02]  /*20280*/  SHF.R.U32.HI R0, RZ, 0x8, R22 ;  /* 0x00000008ff007819 */ /* 0x020fe40000011616 */
[----:B------:R-:W-:Y:S02]  /*20290*/  PRMT R22, R17, 0x3340, R1 ;  /* 0x0000334011167816 */ /* 0x000fe40000000001 */
[----:B0-----:R-:W-:Y:S02]  /*202a0*/  SHF.R.U32.HI R2, RZ, 0x8, R27 ;  /* 0x00000008ff027819 */ /* 0x001fe4000001161b */
[----:B------:R-:W2:Y:S01]  /*202b0*/  LDL.LU R27, [R1+0x30] ;  /* 0x00003000011b7983 */ /* 0x000ea20000300800 */
[----:B------:R-:W-:-:S03]  /*202c0*/  LOP3.LUT R0, R0, 0xffff, RZ, 0xc0, !PT ;  /* 0x0000ffff00007812 */ /* 0x000fc600078ec0ff */
[----:B------:R-:W4:Y:S04]  /*202d0*/  LDL.LU R24, [R1+0x24] ;  /* 0x0000240001187983 */ /* 0x000f280000300800 */
[----:B------:R-:W5:Y:S01]  /*202e0*/  LDL.LU R17, [R1+0x1c] ;  /* 0x00001c0001117983 */ /* 0x000f620000300800 */
[----:B------:R-:W-:Y:S02]  /*202f0*/  PRMT R3, R10, 0x3340, R20 ;  /* 0x000033400a037816 */ /* 0x000fe40000000014 */
[----:B------:R-:W-:Y:S01]  /*20300*/  LOP3.LUT R29, R2, 0xffff, RZ, 0xc0, !PT ;  /* 0x0000ffff021d7812 */ /* 0x000fe200078ec0ff */
[----:B------:R-:W4:Y:S01]  /*20310*/  LDL.LU R13, [R1+0x7c] ;  /* 0x00007c00010d7983 */ /* 0x000f220000300800 */
[----:B------:R-:W-:Y:S02]  /*20320*/  PRMT R2, R0, 0x3340, R16 ;  /* 0x0000334000027816 */ /* 0x000fe40000000010 */
[----:B------:R-:W-:-:S02]  /*20330*/  SHF.R.U32.HI R10, RZ, 0x8, R11 ;  /* 0x00000008ff0a7819 */ /* 0x000fc4000001160b */
[----:B------:R-:W4:Y:S01]  /*20340*/  LDL.LU R11, [R1+0x78] ;  /* 0x00007800010b7983 */ /* 0x000f220000300800 */
[----:B------:R-:W-:-:S03]  /*20350*/  SHF.R.U32.HI R16, RZ, 0x8, R9 ;  /* 0x00000008ff107819 */ /* 0x000fc60000011609 */
[----:B------:R-:W4:Y:S01]  /*20360*/  LDL.LU R9, [R1+0x5c] ;  /* 0x00005c0001097983 */ /* 0x000f220000300800 */
[----:B---3--:R-:W-:-:S03]  /*20370*/  SHF.R.U32.HI R8, RZ, 0x8, R7 ;  /* 0x00000008ff087819 */ /* 0x008fc60000011607 */
[----:B------:R-:W3:Y:S01]  /*20380*/  LDL.LU R7, [R1+0x2c] ;  /* 0x00002c0001077983 */ /* 0x000ee20000300800 */
[----:B------:R-:W-:Y:S02]  /*20390*/  LOP3.LUT R8, R8, 0xffff, RZ, 0xc0, !PT ;  /* 0x0000ffff08087812 */ /* 0x000fe400078ec0ff */
[----:B------:R-:W-:Y:S02]  /*203a0*/  SHF.R.U32.HI R21, RZ, 0x8, R21 ;  /* 0x00000008ff157819 */ /* 0x000fe40000011615 */
[----:B------:R-:W-:Y:S02]  /*203b0*/  SHF.R.U32.HI R18, RZ, 0x8, R18 ;  /* 0x00000008ff127819 */ /* 0x000fe40000011612 */
[----:B------:R-:W-:Y:S02]  /*203c0*/  SHF.R.U32.HI R19, RZ, 0x8, R19 ;  /* 0x00000008ff137819 */ /* 0x000fe40000011613 */
[----:B------:R-:W-:Y:S02]  /*203d0*/  LOP3.LUT R16, R16, 0xffff, RZ, 0xc0, !PT ;  /* 0x0000ffff10107812 */ /* 0x000fe400078ec0ff */
[----:B------:R-:W-:-:S02]  /*203e0*/  LOP3.LUT R10, R10, 0xffff, RZ, 0xc0, !PT ;  /* 0x0000ffff0a0a7812 */ /* 0x000fc400078ec0ff */
[----:B------:R-:W-:Y:S02]  /*203f0*/  PRMT R20, R8, 0x3340, R1 ;  /* 0x0000334008147816 */ /* 0x000fe40000000001 */
[----:B------:R-:W-:Y:S02]  /*20400*/  SHF.R.U32.HI R15, RZ, 0x8, R15 ;  /* 0x00000008ff0f7819 */ /* 0x000fe4000001160f */
[----:B------:R-:W-:Y:S02]  /*20410*/  LOP3.LUT R12, R21, 0xffff, RZ, 0xc0, !PT ;  /* 0x0000ffff150c7812 */ /* 0x000fe400078ec0ff */
[----:B------:R-:W-:Y:S02]  /*20420*/  LOP3.LUT R18, R18, 0xffff, RZ, 0xc0, !PT ;  /* 0x0000ffff12127812 */ /* 0x000fe400078ec0ff */
[----:B------:R-:W-:Y:S02]  /*20430*/  LOP3.LUT R19, R19, 0xffff, RZ, 0xc0, !PT ;  /* 0x0000ffff13137812 */ /* 0x000fe400078ec0ff */
[----:B------:R-:W-:-:S02]  /*20440*/  SHF.R.U32.HI R23, RZ, 0x8, R23 ;  /* 0x00000008ff177819 */ /* 0x000fc40000011617 */
[----:B------:R-:W-:Y:S02]  /*20450*/  SHF.R.U32.HI R14, RZ, 0x8, R14 ;  /* 0x00000008ff0e7819 */ /* 0x000fe4000001160e */
[----:B------:R-:W-:Y:S02]  /*20460*/  PRMT R21, R10, 0x3340, R16 ;  /* 0x000033400a157816 */ /* 0x000fe40000000010 */
[----:B------:R-:W-:Y:S01]  /*20470*/  LOP3.LUT R15, R15, 0xffff, RZ, 0xc0, !PT ;  /* 0x0000ffff0f0f7812 */ /* 0x000fe200078ec0ff */
[----:B------:R-:W3:Y:S01]  /*20480*/  LDL.LU R16, [R1+0x34] ;  /* 0x0000340001107983 */ /* 0x000ee20000300800 */
[----:B------:R-:W-:Y:S02]  /*20490*/  SHF.R.U32.HI R25, RZ, 0x8, R25 ;  /* 0x00000008ff197819 */ /* 0x000fe40000011619 */
[----:B------:R-:W-:Y:S02]  /*204a0*/  PRMT R0, R18, 0x3340, R1 ;  /* 0x0000334012007816 */ /* 0x000fe40000000001 */
[----:B------:R-:W-:-:S02]  /*204b0*/  PRMT R29, R29, 0x3340, R19 ;  /* 0x000033401d1d7816 */ /* 0x000fc40000000013 */
[----:B------:R-:W-:Y:S02]  /*204c0*/  LOP3.LUT R14, R14, 0xffff, RZ, 0xc0, !PT ;  /* 0x0000ffff0e0e7812 */ /* 0x000fe400078ec0ff */
[----:B------:R-:W-:Y:S02]  /*204d0*/  LOP3.LUT R23, R23, 0xffff, RZ, 0xc0, !PT ;  /* 0x0000ffff17177812 */ /* 0x000fe400078ec0ff */
[----:B------:R-:W-:Y:S02]  /*204e0*/  SHF.R.U32.HI R18, RZ, 0x8, R6 ;  /* 0x00000008ff127819 */ /* 0x000fe40000011606 */
[----:B------:R-:W-:Y:S02]  /*204f0*/  PRMT R19, R15, 0x3340, R1 ;  /* 0x000033400f137816 */ /* 0x000fe40000000001 */
[----:B------:R-:W-:Y:S02]  /*20500*/  LOP3.LUT R25, R25, 0xffff, RZ, 0xc0, !PT ;  /* 0x0000ffff19197812 */ /* 0x000fe400078ec0ff */
[----:B------:R-:W-:-:S02]  /*20510*/  PRMT R23, R23, 0x3340, R14 ;  /* 0x0000334017177816 */ /* 0x000fc4000000000e */
[----:B--2---:R-:W-:Y:S02]  /*20520*/  SHF.R.U32.HI R8, RZ, 0x8, R27 ;  /* 0x00000008ff087819 */ /* 0x004fe4000001161b */
[----:B------:R-:W-:Y:S02]  /*20530*/  SHF.R.U32.HI R27, RZ, 0x8, R4 ;  /* 0x00000008ff1b7819 */ /* 0x000fe40000011604 */
[----:B------:R-:W-:Y:S02]  /*20540*/  LOP3.LUT R4, R8, 0xffff, RZ, 0xc0, !PT ;  /* 0x0000ffff08047812 */ /* 0x000fe400078ec0ff */
[----:B------:R-:W-:Y:S02]  /*20550*/  LOP3.LUT R27, R27, 0xffff, RZ, 0xc0, !PT ;  /* 0x0000ffff1b1b7812 */ /* 0x000fe400078ec0ff */
[----:B-----5:R-:W-:Y:S02]  /*20560*/  SHF.R.U32.HI R10, RZ, 0x8, R17 ;  /* 0x00000008ff0a7819 */ /* 0x020fe40000011611 */
[----:B------:R-:W-:-:S02]  /*20570*/  PRMT R27, R4, 0x3340, R27 ;  /* 0x00003340041b7816 */ /* 0x000fc4000000001b */
[----:B------:R-:W-:Y:S02]  /*20580*/  LOP3.LUT R6, R10, 0xffff, RZ, 0xc0, !PT ;  /* 0x0000ffff0a067812 */ /* 0x000fe400078ec0ff */
[----:B----4-:R-:W-:Y:S02]  /*20590*/  SHF.R.U32.HI R15, RZ, 0x8, R13 ;  /* 0x00000008ff0f7819 */ /* 0x010fe4000001160d */
[----:B------:R-:W-:Y:S02]  /*205a0*/  SHF.R.U32.HI R17, RZ, 0x8, R24 ;  /* 0x00000008ff117819 */ /* 0x000fe40000011618 */
[----:B------:R-:W2:Y:S01]  /*205b0*/  LDL.LU R24, [R1+0x4c] ;  /* 0x00004c0001187983 */ /* 0x000ea20000300800 */
[----:B------:R-:W-:Y:S02]  /*205c0*/  PRMT R25, R6, 0x3340, R25 ;  /* 0x0000334006197816 */ /* 0x000fe40000000019 */
[----:B------:R-:W-:Y:S02]  /*205d0*/  LOP3.LUT R15, R15, 0xffff, RZ, 0xc0, !PT ;  /* 0x0000ffff0f0f7812 */ /* 0x000fe400078ec0ff */
[----:B------:R-:W-:-:S02]  /*205e0*/  SHF.R.U32.HI R4, RZ, 0x8, R11 ;  /* 0x00000008ff047819 */ /* 0x000fc4000001160b */
[----:B------:R-:W-:Y:S02]  /*205f0*/  SHF.R.U32.HI R6, RZ, 0x8, R9 ;  /* 0x00000008ff067819 */ /* 0x000fe40000011609 */
[----:B------:R-:W-:Y:S02]  /*20600*/  LOP3.LUT R4, R4, 0xffff, RZ, 0xc0, !PT ;  /* 0x0000ffff04047812 */ /* 0x000fe400078ec0ff */
[----:B------:R-:W-:Y:S02]  /*20610*/  SHF.R.U32.HI R8, RZ, 0x8, R28 ;  /* 0x00000008ff087819 */ /* 0x000fe4000001161c */
[----:B------:R-:W-:Y:S02]  /*20620*/  SHF.R.U32.HI R10, RZ, 0x8, R26 ;  /* 0x00000008ff0a7819 */ /* 0x000fe4000001161a */
[----:B------:R-:W-:Y:S02]  /*20630*/  PRMT R4, R15, 0x3340, R4 ;  /* 0x000033400f047816 */ /* 0x000fe40000000004 */
[----:B---3--:R-:W-:-:S02]  /*20640*/  SHF.R.U32.HI R14, RZ, 0x8, R7 ;  /* 0x00000008ff0e7819 */ /* 0x008fc40000011607 */
[----:B------:R-:W3:Y:S04]  /*20650*/  LDL.LU R7, [R1+0x4] ;  /* 0x0000040001077983 */ /* 0x000ee80000300800 */
[----:B------:R-:W4:Y:S04]  /*20660*/  LDL.LU R9, [R1+0x18] ;  /* 0x0000180001097983 */ /* 0x000f280000300800 */
[----:B------:R-:W5:Y:S04]  /*20670*/  LDL.LU R11, [R1+0xc] ;  /* 0x00000c00010b7983 */ /* 0x000f680000300800 */
[----:B------:R-:W4:Y:S04]  /*20680*/  LDL.LU R13, [R1+0x10] ;  /* 0x00001000010d7983 */ /* 0x000f280000300800 */
[----:B------:R-:W4:Y:S04]  /*20690*/  LDL.LU R28, [R1+0x40] ;  /* 0x00004000011c7983 */ /* 0x000f280000300800 */
[----:B------:R-:W5:Y:S04]  /*206a0*/  LDL.LU R26, [R1+0x54] ;  /* 0x00005400011a7983 */ /* 0x000f680000300800 */
[----:B------:R-:W5:Y:S01]  /*206b0*/  LDL.LU R15, [R1+0x38] ;  /* 0x00003800010f7983 */ /* 0x000f620000300800 */
[----:B------:R-:W-:-:S02]  /*206c0*/  LOP3.LUT R14, R14, 0xffff, RZ, 0xc0, !PT ;  /* 0x0000ffff0e0e7812 */ /* 0x000fc400078ec0ff */
[----:B------:R-:W-:-:S04]  /*206d0*/  LOP3.LUT R8, R8, 0xffff, RZ, 0xc0, !PT ;  /* 0x0000ffff08087812 */ /* 0x000fc800078ec0ff */
[----:B------:R-:W-:Y:S02]  /*206e0*/  PRMT R8, R14, 0x3340, R8 ;  /* 0x000033400e087816 */ /* 0x000fe40000000008 */
[----:B------:R-:W5:Y:S01]  /*206f0*/  LDL.LU R14, [R1+0x3c] ;  /* 0x00003c00010e7983 */ /* 0x000f620000300800 */
[----:B--2---:R-:W-:-:S04]  /*20700*/  SHF.R.U32.HI R24, RZ, 0x8, R24 ;  /* 0x00000008ff187819 */ /* 0x004fc80000011618 */
[----:B------:R-:W-:Y:S02]  /*20710*/  LOP3.LUT R24, R24, 0xffff, RZ, 0xc0, !PT ;  /* 0x0000ffff18187812 */ /* 0x000fe400078ec0ff */
[----:B---3--:R-:W-:Y:S02]  /*20720*/  PRMT R5, R7, 0x5410, R5 ;  /* 0x0000541007057816 */ /* 0x008fe40000000005 */
[----:B----4-:R-:W-:Y:S02]  /*20730*/  SHF.R.U32.HI R28, RZ, 0x8, R28 ;  /* 0x00000008ff1c7819 */ /* 0x010fe4000001161c */
[----:B-----5:R-:W-:Y:S02]  /*20740*/  SHF.R.U32.HI R26, RZ, 0x8, R26 ;  /* 0x00000008ff1a7819 */ /* 0x020fe4000001161a */
[----:B------:R-:W-:Y:S02]  /*20750*/  SHF.R.U32.HI R15, RZ, 0x8, R15 ;  /* 0x00000008ff0f7819 */ /* 0x000fe4000001160f */
[----:B------:R-:W-:-:S02]  /*20760*/  LOP3.LUT R28, R28, 0xffff, RZ, 0xc0, !PT ;  /* 0x0000ffff1c1c7812 */ /* 0x000fc400078ec0ff */
[----:B------:R-:W-:Y:S02]  /*20770*/  LOP3.LUT R15, R15, 0xffff, RZ, 0xc0, !PT ;  /* 0x0000ffff0f0f7812 */ /* 0x000fe400078ec0ff */
[----:B------:R-:W-:Y:S02]  /*20780*/  LOP3.LUT R26, R26, 0xffff, RZ, 0xc0, !PT ;  /* 0x0000ffff1a1a7812 */ /* 0x000fe400078ec0ff */
[----:B------:R-:W-:Y:S02]  /*20790*/  PRMT R15, R28, 0x3340, R15 ;  /* 0x000033401c0f7816 */ /* 0x000fe4000000000f */
[----:B------:R-:W2:Y:S01]  /*207a0*/  LDL.LU R28, [R1+0xfc] ;  /* 0x0000fc00011c7983 */ /* 0x000ea20000300800 */
[----:B------:R-:W-:-:S03]  /*207b0*/  PRMT R24, R26, 0x3340, R24 ;  /* 0x000033401a187816 */ /* 0x000fc60000000018 */
[----:B------:R-:W3:Y:S04]  /*207c0*/  LDL.LU R26, [R1] ;  /* 0x00000000011a7983 */ /* 0x000ee80000300800 */
[----:B------:R-:W4:Y:S02]  /*207d0*/  LDL.LU R7, [R1+0xab4] ;  /* 0x000ab40001077983 */ /* 0x000f240000300800 */
[----:B----4-:R-:W-:Y:S02]  /*207e0*/  PRMT R7, R9, 0x5410, R7 ;  /* 0x0000541009077816 */ /* 0x010fe40000000007 */
[----:B------:R-:W4:Y:S01]  /*207f0*/  LDL.LU R9, [R1+0xab0] ;  /* 0x000ab00001097983 */ /* 0x000f220000300800 */
[----:B------:R-:W-:Y:S02]  /*20800*/  PRMT R12, R12, 0x3340, R1 ;  /* 0x000033400c0c7816 */ /* 0x000fe40000000001 */
[----:B----4-:R-:W-:-:S02]  /*20810*/  PRMT R9, R11, 0x5410, R9 ;  /* 0x000054100b097816 */ /* 0x010fc40000000009 */
[----:B------:R-:W4:Y:S01]  /*20820*/  LDL.LU R11, [R1+0xaac] ;  /* 0x000aac00010b7983 */ /* 0x000f220000300800 */
[----:B------:R-:W-:Y:S02]  /*20830*/  LOP3.LUT R18, R18, 0xffff, RZ, 0xc0, !PT ;  /* 0x0000ffff12127812 */ /* 0x000fe400078ec0ff */
[----:B------:R-:W-:Y:S02]  /*20840*/  LOP3.LUT R6, R6, 0xffff, RZ, 0xc0, !PT ;  /* 0x0000ffff06067812 */ /* 0x000fe400078ec0ff */
[----:B------:R-:W-:Y:S02]  /*20850*/  PRMT R18, R18, 0x3340, R1 ;  /* 0x0000334012127816 */ /* 0x000fe40000000001 */
[----:B------:R-:W-:Y:S02]  /*20860*/  PRMT R12, R3, 0x5410, R12 ;  /* 0x00005410030c7816 */ /* 0x000fe4000000000c */
[----:B------:R-:W-:Y:S02]  /*20870*/  PRMT R23, R23, 0x5410, R19 ;  /* 0x0000541017177816 */ /* 0x000fe40000000013 */
[----:B------:R-:W-:-:S02]  /*20880*/  PRMT R2, R2, 0x5410, R22 ;  /* 0x0000541002027816 */ /* 0x000fc40000000016 */
[----:B------:R-:W-:Y:S02]  /*20890*/  PRMT R6, R6, 0x3340, R1 ;  /* 0x0000334006067816 */ /* 0x000fe40000000001 */
[----:B------:R-:W-:Y:S02]  /*208a0*/  PRMT R21, R21, 0x5410, R20 ;  /* 0x0000541015157816 */ /* 0x000fe40000000014 */
[----:B------:R-:W-:Y:S02]  /*208b0*/  PRMT R0, R29, 0x5410, R0 ;  /* 0x000054101d007816 */ /* 0x000fe40000000000 */
[----:B------:R-:W-:Y:S02]  /*208c0*/  PRMT R25, R25, 0x5410, R18 ;  /* 0x0000541019197816 */ /* 0x000fe40000000012 */
[----:B------:R-:W-:Y:S02]  /*208d0*/  PRMT R29, R4, 0x5410, R6 ;  /* 0x00005410041d7816 */ /* 0x000fe40000000006 */
[----:B----4-:R-:W-:-:S02]  /*208e0*/  PRMT R11, R13, 0x5410, R11 ;  /* 0x000054100d0b7816 */ /* 0x010fc4000000000b */
[----:B------:R-:W3:Y:S04]  /*208f0*/  LDL.LU R13, [R1+0xaa8] ;  /* 0x000aa800010d7983 */ /* 0x000ee80000300800 */
[----:B------:R-:W4:Y:S04]  /*20900*/  LDL.LU R3, [R1+0xaa4] ;  /* 0x000aa40001037983 */ /* 0x000f280000300800 */
[----:B------:R-:W5:Y:S04]  /*20910*/  LDL.LU R22, [R1+0xbc] ;  /* 0x0000bc0001167983 */ /* 0x000f680000300800 */
[----:B------:R-:W4:Y:S04]  /*20920*/  LDL.LU R20, [R1+0xf8] ;  /* 0x0000f80001147983 */ /* 0x000f280000300800 */
[----:B------:R-:W4:Y:S04]  /*20930*/  LDL.LU R19, [R1+0xd4] ;  /* 0x0000d40001137983 */ /* 0x000f280000300800 */
[----:B------:R0:W-:Y:S04]  /*20940*/  STL [R1+0xaa0], R23 ;  /* 0x000aa01701007387 */ /* 0x0001e80000100800 */
[----:B------:R-:W4:Y:S04]  /*20950*/  LDL.LU R18, [R1+0xc0] ;  /* 0x0000c00001127983 */ /* 0x000f280000300800 */
[----:B------:R-:W4:Y:S01]  /*20960*/  LDL.LU R4, [R1+0x110] ;  /* 0x0001100001047983 */ /* 0x000f220000300800 */
[----:B------:R-:W-:-:S02]  /*20970*/  SHF.R.U32.HI R16, RZ, 0x8, R16 ;  /* 0x00000008ff107819 */ /* 0x000fc40000011610 */
[----:B------:R-:W-:Y:S02]  /*20980*/  LOP3.LUT R10, R10, 0xffff, RZ, 0xc0, !PT ;  /* 0x0000ffff0a0a7812 */ /* 0x000fe400078ec0ff */
[----:B------:R-:W-:Y:S02]  /*20990*/  LOP3.LUT R16, R16, 0xffff, RZ, 0xc0, !PT ;  /* 0x0000ffff10107812 */ /* 0x000fe400078ec0ff */
[--C-:B------:R-:W-:Y:S02]  /*209a0*/  PRMT R10, R10, 0x3340, R1.reuse ;  /* 0x000033400a0a7816 */ /* 0x100fe40000000001 */
[----:B------:R-:W-:Y:S02]  /*209b0*/  LOP3.LUT R17, R17, 0xffff, RZ, 0xc0, !PT ;  /* 0x0000ffff11117812 */ /* 0x000fe400078ec0ff */
[----:B------:R-:W-:Y:S02]  /*209c0*/  PRMT R16, R16, 0x3340, R1 ;  /* 0x0000334010107816 */ /* 0x000fe40000000001 */
[----:B--2---:R-:W-:-:S02]  /*209d0*/  LOP3.LUT R6, R28, 0xffff, RZ, 0xc0, !PT ;  /* 0x0000ffff1c067812 */ /* 0x004fc400078ec0ff */
[----:B------:R-:W-:Y:S02]  /*209e0*/  PRMT R28, R8, 0x5410, R10 ;  /* 0x00005410081c7816 */ /* 0x000fe4000000000a */
[----:B------:R-:W-:Y:S02]  /*209f0*/  PRMT R17, R17, 0x3340, R1 ;  /* 0x0000334011117816 */ /* 0x000fe40000000001 */
[----:B------:R-:W-:Y:S02]  /*20a00*/  PRMT R8, R15, 0x5410, R16 ;  /* 0x000054100f087816 */ /* 0x000fe40000000010 */
[----:B------:R-:W-:Y:S02]  /*20a10*/  PRMT R27, R27, 0x5410, R17 ;  /* 0x000054101b1b7816 */ /* 0x000fe40000000011 */
[----:B------:R-:W-:Y:S02]  /*20a20*/  PRMT R5, R5, 0x5210, R6 ;  /* 0x0000521005057816 */ /* 0x000fe40000000006 */
[----:B---3--:R-:W-:-:S02]  /*20a30*/  PRMT R13, R26, 0x5410, R13 ;  /* 0x000054101a0d7816 */ /* 0x008fc4000000000d */
[----:B------:R-:W2:Y:S04]  /*20a40*/  LDL.LU R26, [R1+0x94] ;  /* 0x00009400011a7983 */ /* 0x000ea80000300800 */
[----:B------:R-:W3:Y:S04]  /*20a50*/  LDL.LU R15, [R1+0xd0] ;  /* 0x0000d000010f7983 */ /* 0x000ee80000300800 */
[----:B------:R-:W2:Y:S04]  /*20a60*/  LDL.LU R16, [R1+0xa8] ;  /* 0x0000a80001107983 */ /* 0x000ea80000300800 */
[----:B------:R4:W-:Y:S04]  /*20a70*/  STL [R1+0x10], R8 ;  /* 0x0000100801007387 */ /* 0x0009e80000100800 */
[----:B------:R-:W2:Y:S04]  /*20a80*/  LDL.LU R17, [R1+0xac] ;  /* 0x0000ac0001117983 */ /* 0x000ea80000300800 */
[----:B0-----:R-:W2:Y:S01]  /*20a90*/  LDL.LU R23, [R1+0x90] ;  /* 0x0000900001177983 */ /* 0x001ea20000300800 */
[----:B----4-:R-:W-:-:S02]  /*20aa0*/  LOP3.LUT R8, R4, 0xffff, RZ, 0xc0, !PT ;  /* 0x0000ffff04087812 */ /* 0x010fc400078ec0ff */
[----:B------:R-:W-:Y:S02]  /*20ab0*/  PRMT R4, R18, 0x4210, R6 ;  /* 0x0000421012047816 */ /* 0x000fe40000000006 */
[----:B------:R-:W4:Y:S04]  /*20ac0*/  LDL.LU R18, [R1+0x98] ;  /* 0x0000980001127983 */ /* 0x000f280000300800 */
[----:B------:R-:W2:Y:S01]  /*20ad0*/  LDL.LU R6, [R1+0xc4] ;  /* 0x0000c40001067983 */ /* 0x000ea20000300800 */
[----:B------:R-:W-:Y:S02]  /*20ae0*/  LOP3.LUT R10, R19, 0xffff, RZ, 0xc0, !PT ;  /* 0x0000ffff130a7812 */ /* 0x000fe400078ec0ff */
[--C-:B------:R-:W-:Y:S01]  /*20af0*/  PRMT R7, R7, 0x5210, R8.reuse ;  /* 0x0000521007077816 */ /* 0x100fe20000000008 */
[----:B------:R-:W3:Y:S01]  /*20b00*/  LDL.LU R19, [R1+0xf0] ;  /* 0x0000f00001137983 */ /* 0x000ee20000300800 */
[----:B--2---:R-:W-:-:S03]  /*20b10*/  PRMT R6, R6, 0x4210, R8 ;  /* 0x0000421006067816 */ /* 0x004fc60000000008 */
[----:B------:R-:W2:Y:S01]  /*20b20*/  LDL.LU R8, [R1+0xb8] ;  /* 0x0000b80001087983 */ /* 0x000ea20000300800 */
[--C-:B------:R-:W-:Y:S02]  /*20b30*/  PRMT R9, R9, 0x5210, R10.reuse ;  /* 0x0000521009097816 */ /* 0x100fe4000000000a */
[----:B---3--:R-:W-:Y:S02]  /*20b40*/  LOP3.LUT R15, R15, 0xffff, RZ, 0xc0, !PT ;  /* 0x0000ffff0f0f7812 */ /* 0x008fe400078ec0ff */
[----:B--2---:R-:W-:Y:S02]  /*20b50*/  PRMT R8, R8, 0x4210, R10 ;  /* 0x0000421008087816 */ /* 0x004fe4000000000a */
[----:B------:R-:W2:Y:S01]  /*20b60*/  LDL.LU R10, [R1+0xb4] ;  /* 0x0000b400010a7983 */ /* 0x000ea20000300800 */
[----:B------:R-:W-:-:S03]  /*20b70*/  PRMT R11, R11, 0x5210, R15 ;  /* 0x000052100b0b7816 */ /* 0x000fc6000000000f */
[----:B------:R-:W-:Y:S01]  /*20b80*/  STSM.16.M88.4 [R3], R4 ;  /* 0x0000000403007844 */ /* 0x000fe20000000200 */
[----:B------:R-:W-:Y:S02]  /*20b90*/  SHF.R.U32.HI R14, RZ, 0x8, R14 ;  /* 0x00000008ff0e7819 */ /* 0x000fe4000001160e */
[----:B--2---:R-:W-:Y:S02]  /*20ba0*/  PRMT R10, R10, 0x4210, R15 ;  /* 0x000042100a0a7816 */ /* 0x004fe4000000000f */
[----:B------:R-:W2:Y:S04]  /*20bb0*/  LDL.LU R15, [R1+0xf4] ;  /* 0x0000f400010f7983 */ /* 0x000ea80000300800 */
[----:B------:R0:W-:Y:S02]  /*20bc0*/  STSM.16.M88.4 [R3+0x100], R8 ;  /* 0x0001000803007844 */ /* 0x0001e40000000200 */
[----:B0-----:R-:W-:-:S02]  /*20bd0*/  LOP3.LUT R9, R16, 0xffff, RZ, 0xc0, !PT ;  /* 0x0000ffff10097812 */ /* 0x001fc400078ec0ff */
[----:B------:R-:W0:Y:S01]  /*20be0*/  S2R R16, SR_TID.X ;  /* 0x0000000000107919 */ /* 0x000e220000002100 */
[----:B------:R-:W-:-:S04]  /*20bf0*/  LOP3.LUT R14, R14, 0xffff, RZ, 0xc0, !PT ;  /* 0x0000ffff0e0e7812 */ /* 0x000fc800078ec0ff */
[----:B------:R-:W-:Y:S02]  /*20c00*/  PRMT R14, R14, 0x3340, R1 ;  /* 0x000033400e0e7816 */ /* 0x000fe40000000001 */
[----:B------:R-:W-:Y:S02]  /*20c10*/  PRMT R8, R23, 0x4210, R9 ;  /* 0x0000421017087816 */ /* 0x000fe40000000009 */
[----:B------:R-:W-:Y:S02]  /*20c20*/  PRMT R24, R24, 0x5410, R14 ;  /* 0x0000541018187816 */ /* 0x000fe4000000000e */
[----:B------:R-:W-:-:S04]  /*20c30*/  LOP3.LUT R14, R20, 0xffff, RZ, 0xc0, !PT ;  /* 0x0000ffff140e7812 */ /* 0x000fc800078ec0ff */
[--C-:B-----5:R-:W-:Y:S02]  /*20c40*/  PRMT R4, R22, 0x4210, R14.reuse ;  /* 0x0000421016047816 */ /* 0x120fe4000000000e */
[----:B------:R-:W-:Y:S02]  /*20c50*/  PRMT R5, R13, 0x5210, R14 ;  /* 0x000052100d057816 */ /* 0x000fe4000000000e */
[----:B0-----:R-:W-:-:S04]  /*20c60*/  LOP3.LUT R10, R16, 0x3f, RZ, 0xc0, !PT ;  /* 0x0000003f100a7812 */ /* 0x001fc800078ec0ff */
[----:B------:R-:W-:Y:S01]  /*20c70*/  LEA R23, R10, UR4, 0x4 ;  /* 0x000000040a177c11 */ /* 0x000fe2000f8e20ff */
[----:B------:R0:W-:Y:S01]  /*20c80*/  STL [R1+0x14], R24 ;  /* 0x0000141801007387 */ /* 0x0001e20000100800 */
[----:B------:R-:W-:Y:S01]  /*20c90*/  LOP3.LUT R11, R17, 0xffff, RZ, 0xc0, !PT ;  /* 0x0000ffff110b7812 */ /* 0x000fe200078ec0ff */
[----:B------:R-:W1:Y:S02]  /*20ca0*/  LDCU UR4, c[0x0][0x3b4] ;  /* 0x00007680ff0477ac */ /* 0x000e640008000800 */
[----:B------:R-:W3:Y:S01]  /*20cb0*/  LDL.LU R20, [R1+0xb0] ;  /* 0x0000b00001147983 */ /* 0x000ee20000300800 */
[----:B------:R-:W-:-:S03]  /*20cc0*/  PRMT R9, R2, 0x5210, R9 ;  /* 0x0000521002097816 */ /* 0x000fc60000000009 */
[----:B------:R-:W5:Y:S01]  /*20cd0*/  LDL.LU R22, [R1+0x8c] ;  /* 0x00008c0001167983 */ /* 0x000f620000300800 */
[----:B----4-:R-:W-:-:S03]  /*20ce0*/  PRMT R10, R18, 0x4210, R11 ;  /* 0x00004210120a7816 */ /* 0x010fc6000000000b */
[----:B0-----:R-:W4:Y:S01]  /*20cf0*/  LDL.LU R24, [R1+0x88] ;  /* 0x0000880001187983 */ /* 0x001f220000300800 */
[----:B------:R-:W-:Y:S02]  /*20d00*/  PRMT R11, R0, 0x5210, R11 ;  /* 0x00005210000b7816 */ /* 0x000fe4000000000b */
[----:B------:R-:W-:Y:S01]  /*20d10*/  LOP3.LUT R0, R19, 0xffff, RZ, 0xc0, !PT ;  /* 0x0000ffff13007812 */ /* 0x000fe200078ec0ff */
[----:B------:R-:W-:Y:S06]  /*20d20*/  BAR.SYNC.DEFER_BLOCKING 0x0 ;  /* 0x0000000000007b1d */ /* 0x000fec0000010000 */
[----:B------:R-:W-:Y:S01]  /*20d30*/  LDS.128 R16, [R23] ;  /* 0x0000000017107984 */ /* 0x000fe20000000c00 */
[----:B--2---:R-:W-:-:S04]  /*20d40*/  LOP3.LUT R7, R15, 0xffff, RZ, 0xc0, !PT ;  /* 0x0000ffff0f077812 */ /* 0x004fc800078ec0ff */
[--C-:B------:R-:W-:Y:S02]  /*20d50*/  PRMT R6, R26, 0x4210, R7.reuse ;  /* 0x000042101a067816 */ /* 0x100fe40000000007 */
[----:B------:R-:W-:Y:S01]  /*20d60*/  PRMT R7, R12, 0x5210, R7 ;  /* 0x000052100c077816 */ /* 0x000fe20000000007 */
[----:B------:R-:W2:Y:S04]  /*20d70*/  LDL.LU R26, [R1+0x84] ;  /* 0x00008400011a7983 */ /* 0x000ea80000300800 */
[----:B------:R-:W0:Y:S04]  /*20d80*/  LDS.128 R12, [R23+0x400] ;  /* 0x00040000170c7984 */ /* 0x000e280000000c00 */
[----:B------:R-:W2:Y:S04]  /*20d90*/  LDL.LU R2, [R1+0x114] ;  /* 0x0001140001027983 */ /* 0x000ea80000300800 */
[----:B------:R-:W-:Y:S01]  /*20da0*/  STL [R1+0x1c], R23 ;  /* 0x00001c1701007387 */ /* 0x000fe20000100800 */
[----:B------:R-:W-:Y:S06]  /*20db0*/  BAR.SYNC.DEFER_BLOCKING 0x0 ;  /* 0x0000000000007b1d */ /* 0x000fec0000010000 */
[----:B0-----:R0:W-:Y:S02]  /*20dc0*/  STL.64 [R1+0xa98], R14 ;  /* 0x000a980e01007387 */ /* 0x0011e40000100a00 */
[----:B0-----:R-:W-:-:S02]  /*20dd0*/  IMAD.MOV.U32 R14, RZ, RZ, R23 ;  /* 0x000000ffff0e7224 */ /* 0x001fc400078e0017 */
[----:B------:R-:W4:Y:S04]  /*20de0*/  LDL.LU R23, [R1+0xaa0] ;  /* 0x000aa00001177983 */ /* 0x000f280000300800 */
[----:B------:R0:W-:Y:S04]  /*20df0*/  STL.64 [R1+0xa90], R12 ;  /* 0x000a900c01007387 */ /* 0x0001e80000100a00 */
[----:B0-----:R-:W4:Y:S04]  /*20e00*/  LDL.LU R12, [R1+0xd8] ;  /* 0x0000d800010c7983 */ /* 0x001f280000300800 */
[----:B------:R-:W4:Y:S04]  /*20e10*/  LDL.LU R13, [R1+0xdc] ;  /* 0x0000dc00010d7983 */ /* 0x000f280000300800 */
[----:B------:R-:W-:Y:S04]  /*20e20*/  STSM.16.M88.4 [R3], R4 ;  /* 0x0000000403007844 */ /* 0x000fe80000000200 */
[----:B------:R-:W-:Y:S01]  /*20e30*/  STSM.16.M88.4 [R3+0x100], R8 ;  /* 0x0001000803007844 */ /* 0x000fe20000000200 */
[----:B------:R-:W-:Y:S01]  /*20e40*/  BAR.SYNC.DEFER_BLOCKING 0x0 ;  /* 0x0000000000007b1d */ /* 0x000fe20000010000 */
[----:B---3--:R-:W-:-:S02]  /*20e50*/  PRMT R20, R20, 0x4210, R0 ;  /* 0x0000421014147816 */ /* 0x008fc40000000000 */
[----:B------:R-:W-:-:S03]  /*20e60*/  PRMT R21, R21, 0x5210, R0 ;  /* 0x0000521015157816 */ /* 0x000fc60000000000 */
[----:B------:R-:W3:Y:S04]  /*20e70*/  LDL.LU R15, [R1+0x11c] ;  /* 0x00011c00010f7983 */ /* 0x000ee80000300800 */
[----:B------:R-:W0:Y:S01]  /*20e80*/  LDS.128 R8, [R14] ;  /* 0x000000000e087984 */ /* 0x000e220000000c00 */
[----:B--2---:R-:W-:-:S04]  /*20e90*/  LOP3.LUT R2, R2, 0xffff, RZ, 0xc0, !PT ;  /* 0x0000ffff02027812 */ /* 0x004fc800078ec0ff */
[--C-:B-----5:R-:W-:Y:S02]  /*20ea0*/  PRMT R22, R22, 0x4210, R2.reuse ;  /* 0x0000421016167816 */ /* 0x120fe40000000002 */
[----:B----4-:R-:W-:Y:S02]  /*20eb0*/  PRMT R23, R23, 0x5210, R2 ;  /* 0x0000521017177816 */ /* 0x010fe40000000002 */
[----:B------:R-:W-:Y:S02]  /*20ec0*/  LOP3.LUT R2, R13, 0xffff, RZ, 0xc0, !PT ;  /* 0x0000ffff0d027812 */ /* 0x000fe400078ec0ff */
[----:B------:R-:W-:Y:S02]  /*20ed0*/  LOP3.LUT R0, R12, 0xffff, RZ, 0xc0, !PT ;  /* 0x0000ffff0c007812 */ /* 0x000fe400078ec0ff */
[--C-:B------:R-:W-:Y:S02]  /*20ee0*/  PRMT R26, R26, 0x4210, R2.reuse ;  /* 0x000042101a1a7816 */ /* 0x100fe40000000002 */
[----:B------:R-:W-:-:S02]  /*20ef0*/  PRMT R27, R27, 0x5210, R2 ;  /* 0x000052101b1b7816 */ /* 0x000fc40000000002 */
[----:B------:R-:W1:Y:S04]  /*20f00*/  LDL.LU R2, [R1+0x860] ;  /* 0x0008600001027983 */ /* 0x000e680000300800 */
[----:B------:R-:W2:Y:S04]  /*20f10*/  LDL.LU R12, [R1+0x9c] ;  /* 0x00009c00010c7983 */ /* 0x000ea80000300800 */
[----:B------:R-:W4:Y:S04]  /*20f20*/  LDL.LU R13, [R1+0x10] ;  /* 0x00001000010d7983 */ /* 0x000f280000300800 */
[----:B0-----:R0:W-:Y:S02]  /*20f30*/  STL [R1+0xa70], R10 ;  /* 0x000a700a01007387 */ /* 0x0011e40000100800 */
[----:B0-----:R-:W-:-:S05]  /*20f40*/  IMAD.MOV.U32 R10, RZ, RZ, R14 ;  /* 0x000000ffff0a7224 */ /* 0x001fca00078e000e */
[----:B------:R-:W0:Y:S04]  /*20f50*/  LDS.128 R4, [R10+0x400] ;  /* 0x000400000a047984 */ /* 0x000e280000000c00 */
[----:B------:R5:W-:Y:S01]  /*20f60*/  STL.64 [R1+0xa68], R8 ;  /* 0x000a680801007387 */ /* 0x000be20000100a00 */
[----:B------:R-:W-:Y:S06]  /*20f70*/  BAR.SYNC.DEFER_BLOCKING 0x0 ;  /* 0x0000000000007b1d */ /* 0x000fec0000010000 */
[----:B-----5:R-:W5:Y:S04]  /*20f80*/  LDL.LU R8, [R1+0xcc] ;  /* 0x0000cc0001087983 */ /* 0x020f680000300800 */
[----:B------:R-:W2:Y:S04]  /*20f90*/  LDL.LU R9, [R1+0xc8] ;  /* 0x0000c80001097983 */ /* 0x000ea80000300800 */
[----:B------:R3:W-:Y:S04]  /*20fa0*/  STL [R1+0xa64], R11 ;  /* 0x000a640b01007387 */ /* 0x0007e80000100800 */
[----:B---3--:R-:W3:Y:S04]  /*20fb0*/  LDL.LU R11, [R1+0xa4] ;  /* 0x0000a400010b7983 */ /* 0x008ee80000300800 */
[----:B0-----:R0:W-:Y:S04]  /*20fc0*/  STL.64 [R1+0xa78], R4 ;  /* 0x000a780401007387 */ /* 0x0011e80000100a00 */
[----:B0-----:R-:W2:Y:S04]  /*20fd0*/  LDL.LU R4, [R1+0x118] ;  /* 0x0001180001047983 */ /* 0x001ea80000300800 */
[----:B------:R-:W3:Y:S01]  /*20fe0*/  LDL.LU R5, [R1+0x80] ;  /* 0x0000800001057983 */ /* 0x000ee20000300800 */
[----:B------:R-:W-:-:S02]  /*20ff0*/  PRMT R24, R24, 0x4210, R0 ;  /* 0x0000421018187816 */ /* 0x000fc40000000000 */
[----:B------:R-:W-:Y:S01]  /*21000*/  PRMT R25, R25, 0x5210, R0 ;  /* 0x0000521019197816 */ /* 0x000fe20000000000 */
[----:B------:R2:W-:Y:S04]  /*21010*/  STSM.16.M88.4 [R3], R20 ;  /* 0x0000001403007844 */ /* 0x0005e80000000200 */
[----:B------:R-:W-:Y:S04]  /*21020*/  STSM.16.M88.4 [R3+0x100], R24 ;  /* 0x0001001803007844 */ /* 0x000fe80000000200 */
[----:B------:R3:W-:Y:S01]  /*21030*/  STL [R1+0xa74], R7 ;  /* 0x000a740701007387 */ /* 0x0007e20000100800 */
[----:B------:R-:W-:-:S03]  /*21040*/  LOP3.LUT R0, R15, 0xffff, RZ, 0xc0, !PT ;  /* 0x0000ffff0f007812 */ /* 0x000fc600078ec0ff */
[----:B------:R-:W4:Y:S04]  /*21050*/  LDL.LU R14, [R1+0xa0] ;  /* 0x0000a000010e7983 */ /* 0x000f280000300800 */
[----:B------:R-:W4:Y:S01]  /*21060*/  LDL.LU R15, [R1+0x14] ;  /* 0x00001400010f7983 */ /* 0x000f220000300800 */
[----:B------:R-:W-:Y:S01]  /*21070*/  BAR.SYNC.DEFER_BLOCKING 0x0 ;  /* 0x0000000000007b1d */ /* 0x000fe20000010000 */
[----:B--2---:R-:W-:-:S05]  /*21080*/  LOP3.LUT R20, R4, 0xffff, RZ, 0xc0, !PT ;  /* 0x0000ffff04147812 */ /* 0x004fca00078ec0ff */
[----:B------:R-:W2:Y:S01]  /*21090*/  LDL.LU R4, [R1+0x2d4] ;  /* 0x0002d40001047983 */ /* 0x000ea20000300800 */
[--C-:B---3--:R-:W-:Y:S02]  /*210a0*/  PRMT R7, R5, 0x4210, R20.reuse ;  /* 0x0000421005077816 */ /* 0x108fe40000000014 */
[----:B------:R-:W-:Y:S02]  /*210b0*/  PRMT R5, R28, 0x5210, R20 ;  /* 0x000052101c057816 */ /* 0x000fe40000000014 */
[----:B------:R-:W0:Y:S01]  /*210c0*/  LDS.128 R20, [R10] ;  /* 0x000000000a147984 */ /* 0x000e220000000c00 */
[--C-:B------:R-:W-:Y:S02]  /*210d0*/  PRMT R24, R11, 0x4210, R0.reuse ;  /* 0x000042100b187816 */ /* 0x100fe40000000000 */
[----:B------:R-:W-:Y:S02]  /*210e0*/  PRMT R11, R29, 0x5210, R0 ;  /* 0x000052101d0b7816 */ /* 0x000fe40000000000 */
[----:B------:R-:W-:Y:S01]  /*210f0*/  LOP3.LUT R29, R9, 0xffff, RZ, 0xc0, !PT ;  /* 0x0000ffff091d7812 */ /* 0x000fe200078ec0ff */
[----:B0-----:R-:W-:Y:S04]  /*21100*/  STL.64 [R1+0xa88], R20 ;  /* 0x000a881401007387 */ /* 0x001fe80000100a00 */
[----:B------:R0:W-:Y:S02]  /*21110*/  STL.64 [R1+0xa80], R22 ;  /* 0x000a801601007387 */ /* 0x0001e40000100a00 */
[----:B0-----:R-:W-:-:S02]  /*21120*/  IMAD.MOV.U32 R22, RZ, RZ, R7 ;  /* 0x000000ffff167224 */ /* 0x001fc400078e0007 */
[----:B------:R-:W3:Y:S01]  /*21130*/  LDL.LU R7, [R1+0x864] ;  /* 0x0008640001077983 */ /* 0x000ee20000300800 */
[----:B------:R-:W-:-:S03]  /*21140*/  IMAD.MOV.U32 R23, RZ, RZ, R5 ;  /* 0x000000ffff177224 */ /* 0x000fc600078e0005 */
[----:B------:R-:W3:Y:S04]  /*21150*/  LDL.LU R5, [R1+0x868] ;  /* 0x0008680001057983 */ /* 0x000ee80000300800 */
[----:B------:R-:W3:Y:S01]  /*21160*/  LDL.LU R9, [R1+0x86c] ;  /* 0x00086c0001097983 */ /* 0x000ee20000300800 */
[----:B------:R-:W-:-:S03]  /*21170*/  IMAD.MOV.U32 R20, RZ, RZ, R24 ;  /* 0x000000ffff147224 */ /* 0x000fc600078e0018 */
[----:B------:R0:W2:Y:S02]  /*21180*/  LDS.128 R24, [R10+0x400] ;  /* 0x000400000a187984 */ /* 0x0000a40000000c00 */
[----:B0-----:R-:W0:Y:S01]  /*21190*/  LDC R10, c[0x0][0x3b8] ;  /* 0x0000ee00ff0a7b82 */ /* 0x001e220000000800 */
[----:B-1----:R-:W-:Y:S01]  /*211a0*/  IMAD R2, R2, UR4, RZ ;  /* 0x0000000402027c24 */ /* 0x002fe2000f8e02ff */
[----:B-----5:R-:W-:Y:S01]  /*211b0*/  LOP3.LUT R28, R8, 0xffff, RZ, 0xc0, !PT ;  /* 0x0000ffff081c7812 */ /* 0x020fe200078ec0ff */
[----:B------:R-:W-:-:S05]  /*211c0*/  IMAD.MOV.U32 R21, RZ, RZ, R11 ;  /* 0x000000ffff157224 */ /* 0x000fca00078e000b */
[----:B------:R-:W-:Y:S01]  /*211d0*/  BAR.SYNC.DEFER_BLOCKING 0x0 ;  /* 0x0000000000007b1d */ /* 0x000fe20000010000 */
[----:B------:R-:W-:Y:S02]  /*211e0*/  IADD3 R0, P2, PT, R2, UR10, RZ ;  /* 0x0000000a02007c10 */ /* 0x000fe4000ff5e0ff */
[--C-:B----4-:R-:W-:Y:S02]  /*211f0*/  PRMT R14, R14, 0x4210, R29.reuse ;  /* 0x000042100e0e7816 */ /* 0x110fe4000000001d */
[----:B------:R-:W-:Y:S01]  /*21200*/  PRMT R15, R15, 0x5210, R29 ;  /* 0x000052100f0f7816 */ /* 0x000fe2000000001d */
[----:B------:R-:W1:Y:S01]  /*21210*/  LDCU UR4, c[0x0][0x39c] ;  /* 0x00007380ff0477ac */ /* 0x000e620008000800 */
[----:B------:R-:W-:Y:S02]  /*21220*/  LEA.HI.X.SX32 R2, R2, UR11, 0x1, P2 ;  /* 0x0000000b02027c11 */ /* 0x000fe400090f0eff */
[--C-:B------:R-:W-:Y:S02]  /*21230*/  PRMT R12, R12, 0x4210, R28.reuse ;  /* 0x000042100c0c7816 */ /* 0x100fe4000000001c */
[----:B------:R-:W-:Y:S01]  /*21240*/  PRMT R13, R13, 0x5210, R28 ;  /* 0x000052100d0d7816 */ /* 0x000fe2000000001c */
[----:B------:R-:W-:Y:S04]  /*21250*/  STSM.16.M88.4 [R3], R20 ;  /* 0x0000001403007844 */ /* 0x000fe80000000200 */
[----:B------:R4:W-:Y:S04]  /*21260*/  STSM.16.M88.4 [R3+0x100], R12 ;  /* 0x0001000c03007844 */ /* 0x0009e80000000200 */
[----:B----4-:R-:W4:Y:S04]  /*21270*/  LDL.LU.64 R14, [R1+0xa98] ;  /* 0x000a9800010e7983 */ /* 0x010f280000300a00 */
[----:B------:R-:W5:Y:S04]  /*21280*/  LDL.LU.64 R12, [R1+0xa90] ;  /* 0x000a9000010c7983 */ /* 0x000f680000300a00 */
[----:B------:R-:W4:Y:S01]  /*21290*/  LDL.LU R8, [R1+0x870] ;  /* 0x0008700001087983 */ /* 0x000f220000300800 */
[----:B------:R-:W-:Y:S01]  /*212a0*/  BAR.SYNC.DEFER_BLOCKING 0x0 ;  /* 0x0000000000007b1d */ /* 0x000fe20000010000 */
[C---:B--2---:R-:W-:Y:S01]  /*212b0*/  ISETP.LT.AND P3, PT, R4.reuse, UR15, !P0 ;  /* 0x0000000f04007c0c */ /* 0x044fe2000c761270 */
[----:B0-----:R-:W-:-:S05]  /*212c0*/  IMAD R4, R4, R10, RZ ;  /* 0x0000000a04047224 */ /* 0x001fca00078e02ff */
[----:B------:R-:W-:-:S04]  /*212d0*/  IADD3 R20, P4, PT, R4, R0, RZ ;  /* 0x0000000004147210 */ /* 0x000fc80007f9e0ff */
[----:B------:R-:W-:Y:S01]  /*212e0*/  LEA.HI.X.SX32 R21, R4, R2, 0x1, P4 ;  /* 0x0000000204157211 */ /* 0x000fe200020f0eff */
[----:B---3--:R-:W-:-:S05]  /*212f0*/  IMAD R29, R7, R10, RZ ;  /* 0x0000000a071d7224 */ /* 0x008fca00078e02ff */
[----:B------:R-:W-:Y:S01]  /*21300*/  IADD3 R28, P4, PT, R29, R0, RZ ;  /* 0x000000001d1c7210 */ /* 0x000fe20007f9e0ff */
[----:B------:R-:W-:-:S03]  /*21310*/  IMAD R3, R9, R10, RZ ;  /* 0x0000000a09037224 */ /* 0x000fc600078e02ff */
[----:B------:R-:W-:Y:S02]  /*21320*/  LEA.HI.X.SX32 R29, R29, R2, 0x1, P4 ;  /* 0x000000021d1d7211 */ /* 0x000fe400020f0eff */
[----:B------:R-:W-:Y:S01]  /*21330*/  ISETP.LT.AND P4, PT, R9, UR6, !P0 ;  /* 0x0000000609007c0c */ /* 0x000fe2000c781270 */
[----:B------:R-:W0:Y:S01]  /*21340*/  LDCU UR6, c[0x0][0x39c] ;  /* 0x00007380ff0677ac */ /* 0x000e220008000800 */
[----:B------:R-:W2:Y:S01]  /*21350*/  LDL.LU R9, [R1+0x874] ;  /* 0x0008740001097983 */ /* 0x000ea20000300800 */
[----:B-1----:R-:W-:Y:S02]  /*21360*/  ISETP.LT.AND P2, PT, R7, UR4, !P0 ;  /* 0x0000000407007c0c */ /* 0x002fe4000c741270 */
[----:B------:R-:W-:Y:S01]  /*21370*/  PRMT R7, R16, 0x7770, RZ ;  /* 0x0000777010077816 */ /* 0x000fe200000000ff */
[----:B------:R-:W4:Y:S04]  /*21380*/  LDCU UR4, c[0x0][0x39c] ;  /* 0x00007380ff0477ac */ /* 0x000f280008000800 */
[----:B------:R1:W-:Y:S01]  /*21390*/  @P3 STG.E.U8 desc[UR12][R20.64], R7 ;  /* 0x0000000714003986 */ /* 0x0003e2000c10110c */
[C---:B------:R-:W-:Y:S01]  /*213a0*/  ISETP.LT.AND P3, PT, R5.reuse, UR5, !P0 ;  /* 0x0000000505007c0c */ /* 0x040fe2000c761270 */
[----:B------:R-:W2:Y:S01]  /*213b0*/  LDCU UR5, c[0x0][0x39c] ;  /* 0x00007380ff0577ac */ /* 0x000ea20008000800 */
[----:B-1----:R-:W-:Y:S01]  /*213c0*/  IMAD R7, R5, R10, RZ ;  /* 0x0000000a05077224 */ /* 0x002fe200078e02ff */
[----:B------:R-:W-:-:S04]  /*213d0*/  PRMT R5, R17, 0x7770, RZ ;  /* 0x0000777011057816 */ /* 0x000fc800000000ff */
[C---:B------:R-:W-:Y:S01]  /*213e0*/  IADD3 R20, P5, PT, R7.reuse, R0, RZ ;  /* 0x0000000007147210 */ /* 0x040fe20007fbe0ff */
[----:B------:R1:W-:Y:S03]  /*213f0*/  @P2 STG.E.U8 desc[UR12][R28.64], R5 ;  /* 0x000000051c002986 */ /* 0x0003e6000c10110c */
[----:B------:R-:W-:Y:S02]  /*21400*/  LEA.HI.X.SX32 R21, R7, R2, 0x1, P5 ;  /* 0x0000000207157211 */ /* 0x000fe400028f0eff */
[----:B------:R-:W-:Y:S01]  /*21410*/  PRMT R7, R18, 0x7770, RZ ;  /* 0x0000777012077816 */ /* 0x000fe200000000ff */
[----:B-1----:R-:W0:Y:S04]  /*21420*/  LDL.LU R5, [R1+0x878] ;  /* 0x0008780001057983 */ /* 0x002e280000300800 */
[----:B------:R1:W-:Y:S04]  /*21430*/  @P3 STG.E.U8 desc[UR12][R20.64], R7 ;  /* 0x0000000714003986 */ /* 0x0003e8000c10110c */
[----:B-1----:R-:W3:Y:S01]  /*21440*/  LDL.LU R7, [R1+0x87c] ;  /* 0x00087c0001077983 */ /* 0x002ee20000300800 */
[----:B------:R-:W-:-:S03]  /*21450*/  IADD3 R28, P6, PT, R3, R0, RZ ;  /* 0x00000000031c7210 */ /* 0x000fc60007fde0ff */
[----:B------:R-:W3:Y:S01]  /*21460*/  LDL.LU R11, [R1+0x8a4] ;  /* 0x0008a400010b7983 */ /* 0x000ee20000300800 */
[----:B------:R-:W-:Y:S02]  /*21470*/  LEA.HI.X.SX32 R29, R3, R2, 0x1, P6 ;  /* 0x00000002031d7211 */ /* 0x000fe400030f0eff */
[----:B------:R-:W-:-:S05]  /*21480*/  PRMT R3, R19, 0x7770, RZ ;  /* 0x0000777013037816 */ /* 0x000fca00000000ff */
[----:B------:R1:W-:Y:S01]  /*21490*/  @P4 STG.E.U8 desc[UR12][R28.64], R3 ;  /* 0x000000031c004986 */ /* 0x0003e2000c10110c */
[C---:B----4-:R-:W-:Y:S01]  /*214a0*/  ISETP.LT.AND P2, PT, R8.reuse, UR4, !P0 ;  /* 0x0000000408007c0c */ /* 0x050fe2000c741270 */
[-C--:B------:R-:W-:Y:S01]  /*214b0*/  IMAD R8, R8, R10.reuse, RZ ;  /* 0x0000000a08087224 */ /* 0x080fe200078e02ff */
[----:B------:R-:W4:Y:S01]  /*214c0*/  LDCU UR4, c[0x0][0x39c] ;  /* 0x00007380ff0477ac */ /* 0x000f220008000800 */
[C---:B--2---:R-:W-:Y:S01]  /*214d0*/  ISETP.LT.AND P3, PT, R9.reuse, UR5, !P0 ;  /* 0x0000000509007c0c */ /* 0x044fe2000c761270 */
[----:B-1----:R-:W-:Y:S02]  /*214e0*/  IMAD R3, R9, R10, RZ ;  /* 0x0000000a09037224 */ /* 0x002fe400078e02ff */
[C---:B------:R-:W-:Y:S01]  /*214f0*/  IADD3 R28, P4, PT, R8.reuse, R0, RZ ;  /* 0x00000000081c7210 */ /* 0x040fe20007f9e0ff */
[----:B------:R-:W2:Y:S01]  /*21500*/  LDL.LU R9, [R1+0x880] ;  /* 0x0008800001097983 */ /* 0x000ea20000300800 */
[----:B-----5:R-:W-:Y:S01]  /*21510*/  PRMT R22, R13, 0x7770, RZ ;  /* 0x000077700d167816 */ /* 0x020fe200000000ff */
[----:B------:R-:W2:Y:S01]  /*21520*/  LDCU UR5, c[0x0][0x39c] ;  /* 0x00007380ff0577ac */ /* 0x000ea20008000800 */
[----:B------:R-:W-:-:S02]  /*21530*/  LEA.HI.X.SX32 R29, R8, R2, 0x1, P4 ;  /* 0x00000002081d7211 */ /* 0x000fc400020f0eff */
[----:B------:R-:W-:-:S05]  /*21540*/  PRMT R8, R12, 0x7770, RZ ;  /* 0x000077700c087816 */ /* 0x000fca00000000ff */
[----:B------:R1:W-:Y:S02]  /*21550*/  @P2 STG.E.U8 desc[UR12][R28.64], R8 ;  /* 0x000000081c002986 */ /* 0x0003e4000c10110c */
[----:B-1----:R-:W-:-:S04]  /*21560*/  IADD3 R28, P5, PT, R3, R0, RZ ;  /* 0x00000000031c7210 */ /* 0x002fc80007fbe0ff */
[----:B------:R-:W-:Y:S02]  /*21570*/  LEA.HI.X.SX32 R29, R3, R2, 0x1, P5 ;  /* 0x00000002031d7211 */ /* 0x000fe400028f0eff */
[C---:B0-----:R-:W-:Y:S01]  /*21580*/  ISETP.LT.AND P4, PT, R5.reuse, UR6, !P0 ;  /* 0x0000000605007c0c */ /* 0x041fe2000c781270 */
[----:B------:R-:W-:Y:S02]  /*21590*/  IMAD R5, R5, R10, RZ ;  /* 0x0000000a05057224 */ /* 0x000fe400078e02ff */
[----:B------:R0:W-:Y:S01]  /*215a0*/  @P3 STG.E.U8 desc[UR12][R28.64], R22 ;  /* 0x000000161c003986 */ /* 0x0001e2000c10110c */
[----:B------:R-:W1:Y:S02]  /*215b0*/  LDCU UR6, c[0x0][0x39c] ;  /* 0x00007380ff0677ac */ /* 0x000e640008000800 */
[----:B------:R-:W-:-:S04]  /*215c0*/  IADD3 R20, P6, PT, R5, R0, RZ ;  /* 0x0000000005147210 */ /* 0x000fc80007fde0ff */
[----:B------:R-:W-:Y:S02]  /*215d0*/  LEA.HI.X.SX32 R21, R5, R2, 0x1, P6 ;  /* 0x0000000205157211 */ /* 0x000fe400030f0eff */
[----:B------:R-:W-:Y:S01]  /*215e0*/  PRMT R5, R14, 0x7770, RZ ;  /* 0x000077700e057816 */ /* 0x000fe200000000ff */
[C---:B---3--:R-:W-:Y:S01]  /*215f0*/  IMAD R3, R7.reuse, R10, RZ ;  /* 0x0000000a07037224 */ /* 0x048fe200078e02ff */
[----:B----4-:R-:W-:-:S03]  /*21600*/  ISETP.LT.AND P2, PT, R7, UR4, !P0 ;  /* 0x0000000407007c0c */ /* 0x010fc6000c741270 */
[----:B------:R3:W-:Y:S01]  /*21610*/  @P4 STG.E.U8 desc[UR12][R20.64], R5 ;  /* 0x0000000514004986 */ /* 0x0007e2000c10110c */
[----:B------:R-:W4:Y:S01]  /*21620*/  LDCU UR4, c[0x0][0x39c] ;  /* 0x00007380ff0477ac */ /* 0x000f220008000800 */
[C---:B0-----:R-:W-:Y:S02]  /*21630*/  IADD3 R28, P5, PT, R3.reuse, R0, RZ ;  /* 0x00000000031c7210 */ /* 0x041fe40007fbe0ff */
[----:B------:R-:W1:Y:S02]  /*21640*/  LDL.LU R7, [R1+0x884] ;  /* 0x0008840001077983 */ /* 0x000e640000300800 */
[----:B------:R-:W-:Y:S02]  /*21650*/  LEA.HI.X.SX32 R29, R3, R2, 0x1, P5 ;  /* 0x00000002031d7211 */ /* 0x000fe400028f0eff */
[----:B------:R-:W5:Y:S01]  /*21660*/  LDL.LU R8, [R1+0x888] ;  /* 0x0008880001087983 */ /* 0x000f620000300800 */
[----:B---3--:R-:W-:-:S05]  /*21670*/  PRMT R5, R15, 0x7770, RZ ;  /* 0x000077700f057816 */ /* 0x008fca00000000ff */
[----:B------:R0:W-:Y:S04]  /*21680*/  @P2 STG.E.U8 desc[UR12][R28.64], R5 ;  /* 0x000000051c002986 */ /* 0x0001e8000c10110c */
[----:B0-----:R-:W3:Y:S01]  /*21690*/  LDL.LU R5, [R1+0x88c] ;  /* 0x00088c0001057983 */ /* 0x001ee20000300800 */
[C---:B--2---:R-:W-:Y:S01]  /*216a0*/  ISETP.LT.AND P6, PT, R9.reuse, UR5, !P0 ;  /* 0x0000000509007c0c */ /* 0x044fe2000c7c1270 */
[----:B------:R-:W-:Y:S01]  /*216b0*/  IMAD R3, R9, R10, RZ ;  /* 0x0000000a09037224 */ /* 0x000fe200078e02ff */
[----:B------:R-:W3:Y:S01]  /*216c0*/  LDCU UR5, c[0x0][0x39c] ;  /* 0x00007380ff0577ac */ /* 0x000ee20008000800 */
[----:B------:R-:W2:Y:S03]  /*216d0*/  LDL.LU R9, [R1+0x890] ;  /* 0x0008900001097983 */ /* 0x000ea60000300800 */
[----:B------:R-:W-:-:S04]  /*216e0*/  IADD3 R28, P4, PT, R3, R0, RZ ;  /* 0x00000000031c7210 */ /* 0x000fc80007f9e0ff */
[----:B------:R-:W-:Y:S02]  /*216f0*/  LEA.HI.X.SX32 R29, R3, R2, 0x1, P4 ;  /* 0x00000002031d7211 */ /* 0x000fe400020f0eff */
[----:B------:R-:W-:Y:S01]  /*21700*/  ISETP.LT.AND P3, PT, R11, UR9, !P0 ;  /* 0x000000090b007c0c */ /* 0x000fe2000c761270 */
[----:B------:R-:W0:Y:S01]  /*21710*/  LDCU UR9, c[0x0][0x39c] ;  /* 0x00007380ff0977ac */ /* 0x000e220008000800 */
[----:B------:R-:W-:-:S05]  /*21720*/  PRMT R11, R16, 0x7771, RZ ;  /* 0x00007771100b7816 */ /* 0x000fca00000000ff */
[----:B------:R0:W-:Y:S01]  /*21730*/  @P6 STG.E.U8 desc[UR12][R28.64], R11 ;  /* 0x0000000b1c006986 */ /* 0x0001e2000c10110c */
[C---:B-1----:R-:W-:Y:S01]  /*21740*/  ISETP.LT.AND P5, PT, R7.reuse, UR6, !P0 ;  /* 0x0000000607007c0c */ /* 0x042fe2000c7a1270 */
[----:B------:R-:W-:Y:S01]  /*21750*/  IMAD R7, R7, R10, RZ ;  /* 0x0000000a07077224 */ /* 0x000fe200078e02ff */
[----:B------:R-:W2:Y:S04]  /*21760*/  LDCU UR6, c[0x0][0x39c] ;  /* 0x00007380ff0677ac */ /* 0x000ea80008000800 */
[C---:B------:R-:W-:Y:S01]  /*21770*/  IADD3 R20, P4, PT, R7.reuse, R0, RZ ;  /* 0x0000000007147210 */ /* 0x040fe20007f9e0ff */
[C---:B-----5:R-:W-:Y:S01]  /*21780*/  IMAD R3, R8.reuse, R10, RZ ;  /* 0x0000000a08037224 */ /* 0x060fe200078e02ff */
[----:B----4-:R-:W-:Y:S01]  /*21790*/  ISETP.LT.AND P2, PT, R8, UR4, !P0 ;  /* 0x0000000408007c0c */ /* 0x010fe2000c741270 */
[----:B------:R-:W1:Y:S01]  /*217a0*/  LDCU UR4, c[0x0][0x39c] ;  /* 0x00007380ff0477ac */ /* 0x000e620008000800 */
[----:B------:R-:W-:Y:S01]  /*217b0*/  LEA.HI.X.SX32 R21, R7, R2, 0x1, P4 ;  /* 0x0000000207157211 */ /* 0x000fe200020f0eff */
[----:B------:R-:W1:Y:S01]  /*217c0*/  LDL.LU R8, [R1+0x894] ;  /* 0x0008940001087983 */ /* 0x000e620000300800 */
[C---:B---3--:R-:W-:Y:S01]  /*217d0*/  ISETP.LT.AND P4, PT, R5.reuse, UR5, !P0 ;  /* 0x0000000505007c0c */ /* 0x048fe2000c781270 */
[----:B------:R-:W-:Y:S01]  /*217e0*/  IMAD R7, R5, R10, RZ ;  /* 0x0000000a05077224 */ /* 0x000fe200078e02ff */
[----:B0-----:R-:W-:Y:S01]  /*217f0*/  IADD3 R28, P6, PT, R3, R0, RZ ;  /* 0x00000000031c7210 */ /* 0x001fe20007fde0ff */
[----:B------:R-:W3:Y:S01]  /*21800*/  LDL.LU R5, [R1+0x898] ;  /* 0x0008980001057983 */ /* 0x000ee20000300800 */
[----:B------:R-:W-:Y:S01]  /*21810*/  PRMT R11, R17, 0x7771, RZ ;  /* 0x00007771110b7816 */ /* 0x000fe200000000ff */
[----:B------:R-:W0:Y:S01]  /*21820*/  LDCU UR5, c[0x0][0x39c] ;  /* 0x00007380ff0577ac */ /* 0x000e220008000800 */
[----:B------:R-:W-:-:S02]  /*21830*/  LEA.HI.X.SX32 R29, R3, R2, 0x1, P6 ;  /* 0x00000002031d7211 */ /* 0x000fc400030f0eff */
[----:B------:R-:W-:Y:S01]  /*21840*/  PRMT R3, R18, 0x7771, RZ ;  /* 0x0000777112037816 */ /* 0x000fe200000000ff */
[----:B------:R-:W-:Y:S04]  /*21850*/  @P5 STG.E.U8 desc[UR12][R20.64], R11 ;  /* 0x0000000b14005986 */ /* 0x000fe8000c10110c */
[----:B------:R4:W-:Y:S02]  /*21860*/  @P2 STG.E.U8 desc[UR12][R28.64], R3 ;  /* 0x000000031c002986 */ /* 0x0009e4000c10110c */
[----:B----4-:R-:W-:-:S04]  /*21870*/  IADD3 R28, P6, PT, R7, R0, RZ ;  /* 0x00000000071c7210 */ /* 0x010fc80007fde0ff */
[----:B------:R-:W-:Y:S02]  /*21880*/  LEA.HI.X.SX32 R29, R7, R2, 0x1, P6 ;  /* 0x00000002071d7211 */ /* 0x000fe400030f0eff */
[----:B------:R-:W-:-:S05]  /*21890*/  PRMT R7, R19, 0x7771, RZ ;  /* 0x0000777113077816 */ /* 0x000fca00000000ff */
[----:B------:R4:W-:Y:S01]  /*218a0*/  @P4 STG.E.U8 desc[UR12][R28.64], R7 ;  /* 0x000000071c004986 */ /* 0x0009e2000c10110c */
[C---:B--2---:R-:W-:Y:S01]  /*218b0*/  ISETP.LT.AND P2, PT, R9.reuse, UR6, !P0 ;  /* 0x0000000609007c0c */ /* 0x044fe2000c741270 */
[----:B------:R-:W-:Y:S01]  /*218c0*/  IMAD R3, R9, R10, RZ ;  /* 0x0000000a09037224 */ /* 0x000fe200078e02ff */
[----:B----4-:R-:W-:Y:S01]  /*218d0*/  PRMT R28, R12, 0x7771, RZ ;  /* 0x000077710c1c7816 */ /* 0x010fe200000000ff */
[----:B------:R-:W2:Y:S01]  /*218e0*/  LDL.LU R9, [R1+0x89c] ;  /* 0x00089c0001097983 */ /* 0x000ea20000300800 */
[----:B------:R-:W-:Y:S01]  /*218f0*/  PRMT R29, R13, 0x7771, RZ ;  /* 0x000077710d1d7816 */ /* 0x000fe200000000ff */
[----:B------:R-:W4:Y:S02]  /*21900*/  LDCU UR6, c[0x0][0x39c] ;  /* 0x00007380ff0677ac */ /* 0x000f240008000800 */
[----:B------:R-:W0:Y:S01]  /*21910*/  LDL.LU R7, [R1+0x8a8] ;  /* 0x0008a80001077983 */ /* 0x000e220000300800 */
[----:B------:R-:W-:-:S04]  /*21920*/  IADD3 R20, P6, PT, R3, R0, RZ ;  /* 0x0000000003147210 */ /* 0x000fc80007fde0ff */
[----:B------:R-:W-:-:S05]  /*21930*/  LEA.HI.X.SX32 R21, R3, R2, 0x1, P6 ;  /* 0x0000000203157211 */ /* 0x000fca00030f0eff */
[----:B------:R5:W-:Y:S01]  /*21940*/  @P2 STG.E.U8 desc[UR12][R20.64], R28 ;  /* 0x0000001c14002986 */ /* 0x000be2000c10110c */
[C---:B---3--:R-:W-:Y:S01]  /*21950*/  ISETP.LT.AND P4, PT, R5.reuse, UR9, !P0 ;  /* 0x0000000905007c0c */ /* 0x048fe2000c781270 */
[-C--:B------:R-:W-:Y:S01]  /*21960*/  IMAD R3, R5, R10.reuse, RZ ;  /* 0x0000000a05037224 */ /* 0x080fe200078e02ff */
[C---:B-1----:R-:W-:Y:S01]  /*21970*/  ISETP.LT.AND P5, PT, R8.reuse, UR4, !P0 ;  /* 0x0000000408007c0c */ /* 0x042fe2000c7a1270 */
[----:B------:R-:W4:Y:S01]  /*21980*/  LDL.LU R5, [R1+0x8ac] ;  /* 0x0008ac0001057983 */ /* 0x000f220000300800 */
[----:B------:R-:W-:Y:S01]  /*21990*/  IMAD R8, R8, R10, RZ ;  /* 0x0000000a08087224 */ /* 0x000fe200078e02ff */
[----:B------:R-:W1:Y:S01]  /*219a0*/  LDCU UR4, c[0x0][0x39c] ;  /* 0x00007380ff0477ac */ /* 0x000e620008000800 */
[-C--:B-----5:R-:W-:Y:S01]  /*219b0*/  IADD3 R28, P2, PT, R3, R0.reuse, RZ ;  /* 0x00000000031c7210 */ /* 0x0a0fe20007f5e0ff */
[----:B------:R-:W3:Y:S02]  /*219c0*/  LDL.LU.64 R20, [R1+0xa88] ;  /* 0x000a880001147983 */ /* 0x000ee40000300a00 */
[----:B------:R-:W-:Y:S01]  /*219d0*/  IADD3 R22, P6, PT, R8, R0, RZ ;  /* 0x0000000008167210 */ /* 0x000fe20007fde0ff */
[----:B------:R-:W-:Y:S01]  /*219e0*/  IMAD R4, R10, 0x20, R4 ;  /* 0x000000200a047824 */ /* 0x000fe200078e0204 */
[----:B------:R-:W5:Y:S02]  /*219f0*/  LDCU UR9, c[0x0][0x39c] ;  /* 0x00007380ff0977ac */ /* 0x000f640008000800 */
[----:B------:R-:W-:-:S02]  /*21a00*/  LEA.HI.X.SX32 R23, R8, R2, 0x1, P6 ;  /* 0x0000000208177211 */ /* 0x000fc400030f0eff */
[----:B------:R-:W-:-:S03]  /*21a10*/  PRMT R8, R14, 0x7771, RZ ;  /* 0x000077710e087816 */ /* 0x000fc600000000ff */
[----:B------:R1:W-:Y:S02]  /*21a20*/  @P5 STG.E.U8 desc[UR12][R22.64], R29 ;  /* 0x0000001d16005986 */ /* 0x0003e4000c10110c */
[----:B-1----:R-:W-:-:S05]  /*21a30*/  LEA.HI.X.SX32 R29, R3, R2, 0x1, P2 ;  /* 0x00000002031d7211 */ /* 0x002fca00010f0eff */
[----:B------:R1:W-:Y:S01]  /*21a40*/  @P4 STG.E.U8 desc[UR12][R28.64], R8 ;  /* 0x000000081c004986 */ /* 0x0003e2000c10110c */
[----:B0-----:R-:W-:Y:S01]  /*21a50*/  ISETP.LT.AND P2, PT, R7, UR5, !P0 ;  /* 0x0000000507007c0c */ /* 0x001fe2000c741270 */
[C---:B--2---:R-:W-:Y:S02]  /*21a60*/  IMAD R3, R9.reuse, R10, RZ ;  /* 0x0000000a09037224 */ /* 0x044fe400078e02ff */
[----:B------:R-:W2:Y:S01]  /*21a70*/  LDL.LU R7, [R1+0x8b0] ;  /* 0x0008b00001077983 */ /* 0x000ea20000300800 */
[----:B------:R-:W-:Y:S01]  /*21a80*/  ISETP.LT.AND P5, PT, R9, UR4, !P0 ;  /* 0x0000000409007c0c */ /* 0x000fe2000c7a1270 */
[----:B------:R-:W0:Y:S02]  /*21a90*/  LDCU UR5, c[0x0][0x39c] ;  /* 0x00007380ff0577ac */ /* 0x000e240008000800 */
[----:B-1----:R-:W0:Y:S01]  /*21aa0*/  LDL.LU R8, [R1+0x8b4] ;  /* 0x0008b40001087983 */ /* 0x002e220000300800 */
[C---:B------:R-:W-:Y:S01]  /*21ab0*/  IADD3 R28, P4, PT, R3.reuse, R0, RZ ;  /* 0x00000000031c7210 */ /* 0x040fe20007f9e0ff */
[----:B------:R-:W2:Y:S03]  /*21ac0*/  LDCU UR4, c[0x0][0x39c] ;  /* 0x00007380ff0477ac */ /* 0x000ea60008000800 */
[----:B------:R-:W-:-:S02]  /*21ad0*/  LEA.HI.X.SX32 R29, R3, R2, 0x1, P4 ;  /* 0x00000002031d7211 */ /* 0x000fc400020f0eff */
[----:B------:R-:W-:Y:S01]  /*21ae0*/  IADD3 R22, P4, PT, R4, R0, RZ ;  /* 0x0000000004167210 */ /* 0x000fe20007f9e0ff */
[----:B------:R-:W-:Y:S01]  /*21af0*/  IMAD R3, R10, 0x2, R4 ;  /* 0x000000020a037824 */ /* 0x000fe200078e0204 */
[----:B------:R-:W-:Y:S02]  /*21b00*/  PRMT R9, R15, 0x7771, RZ ;  /* 0x000077710f097816 */ /* 0x000fe400000000ff */
[----:B------:R-:W-:Y:S02]  /*21b10*/  LEA.HI.X.SX32 R23, R4, R2, 0x1, P4 ;  /* 0x0000000204177211 */ /* 0x000fe400020f0eff */
[----:B------:R-:W-:Y:S01]  /*21b20*/  PRMT R4, R16, 0x7772, RZ ;  /* 0x0000777210047816 */ /* 0x000fe200000000ff */
[----:B------:R-:W-:Y:S04]  /*21b30*/  @P5 STG.E.U8 desc[UR12][R28.64], R9 ;  /* 0x000000091c005986 */ /* 0x000fe8000c10110c */
[----:B------:R1:W-:Y:S01]  /*21b40*/  @P3 STG.E.U8 desc[UR12][R22.64], R4 ;  /* 0x0000000416003986 */ /* 0x0003e2000c10110c */
[----:B----4-:R-:W-:Y:S01]  /*21b50*/  ISETP.LT.AND P6, PT, R5, UR6, !P0 ;  /* 0x0000000605007c0c */ /* 0x010fe2000c7c1270 */
[----:B------:R-:W4:Y:S02]  /*21b60*/  LDCU UR6, c[0x0][0x39c] ;  /* 0x00007380ff0677ac */ /* 0x000f240008000800 */
[----:B------:R-:W4:Y:S04]  /*21b70*/  LDL.LU R5, [R1+0x8b8] ;  /* 0x0008b80001057983 */ /* 0x000f280000300800 */
[----:B-1----:R-:W3:Y:S01]  /*21b80*/  LDL.LU R4, [R1+0x8bc] ;  /* 0x0008bc0001047983 */ /* 0x002ee20000300800 */
[----:B0-----:R-:W-:Y:S01]  /*21b90*/  ISETP.LT.AND P3, PT, R8, UR5, !P0 ;  /* 0x0000000508007c0c */ /* 0x001fe2000c761270 */
[----:B------:R-:W0:Y:S02]  /*21ba0*/  LDCU UR5, c[0x0][0x39c] ;  /* 0x00007380ff0577ac */ /* 0x000e240008000800 */
[----:B------:R-:W0:Y:S01]  /*21bb0*/  LDL.LU R8, [R1+0x8c0] ;  /* 0x0008c00001087983 */ /* 0x000e220000300800 */
[----:B------:R-:W-:-:S02]  /*21bc0*/  IADD3 R28, P5, PT, R3, R0, RZ ;  /* 0x00000000031c7210 */ /* 0x000fc40007fbe0ff */
[----:B--2---:R-:W-:Y:S01]  /*21bd0*/  ISETP.LT.AND P4, PT, R7, UR4, !P0 ;  /* 0x0000000407007c0c */ /* 0x004fe2000c781270 */
[----:B------:R-:W3:Y:S01]  /*21be0*/  LDCU UR4, c[0x0][0x39c] ;  /* 0x00007380ff0477ac */ /* 0x000ee20008000800 */
[----:B------:R-:W-:Y:S01]  /*21bf0*/  LEA.HI.X.SX32 R29, R3, R2, 0x1, P5 ;  /* 0x00000002031d7211 */ /* 0x000fe200028f0eff */
[----:B------:R-:W-:Y:S01]  /*21c00*/  IMAD R3, R10, 0x2, R3 ;  /* 0x000000020a037824 */ /* 0x000fe200078e0203 */
[----:B------:R-:W-:-:S05]  /*21c10*/  PRMT R7, R17, 0x7772, RZ ;  /* 0x0000777211077816 */ /* 0x000fca00000000ff */
[----:B------:R1:W-:Y:S01]  /*21c20*/  @P2 STG.E.U8 desc[UR12][R28.64], R7 ;  /* 0x000000071c002986 */ /* 0x0003e2000c10110c */
[----:B------:R-:W-:Y:S02]  /*21c30*/  PRMT R9, R18, 0x7772, RZ ;  /* 0x0000777212097816 */ /* 0x000fe400000000ff */
[----:B-1----:R-:W-:Y:S01]  /*21c40*/  IADD3 R28, P5, PT, R3, R0, RZ ;  /* 0x00000000031c7210 */ /* 0x002fe20007fbe0ff */
[----:B------:R-:W-:-:S03]  /*21c50*/  IMAD R7, R10, 0x2, R3 ;  /* 0x000000020a077824 */ /* 0x000fc600078e0203 */
[----:B------:R-:W-:Y:S02]  /*21c60*/  LEA.HI.X.SX32 R29, R3, R2, 0x1, P5 ;  /* 0x00000002031d7211 */ /* 0x000fe400028f0eff */
[----:B------:R-:W-:-:S04]  /*21c70*/  IADD3 R22, P5, PT, R7, R0, RZ ;  /* 0x0000000007167210 */ /* 0x000fc80007fbe0ff */
[----:B------:R-:W-:Y:S01]  /*21c80*/  LEA.HI.X.SX32 R23, R7, R2, 0x1, P5 ;  /* 0x0000000207177211 */ /* 0x000fe200028f0eff */
[----:B------:R-:W-:Y:S01]  /*21c90*/  @P6 STG.E.U8 desc[UR12][R28.64], R9 ;  /* 0x000000091c006986 */ /* 0x000fe2000c10110c */
[----:B----4-:R-:W-:Y:S01]  /*21ca0*/  ISETP.LT.AND P2, PT, R5, UR6, !P0 ;  /* 0x0000000605007c0c */ /* 0x010fe2000c741270 */
[----:B------:R-:W1:Y:S02]  /*21cb0*/  LDCU UR6, c[0x0][0x39c] ;  /* 0x00007380ff0677ac */ /* 0x000e640008000800 */
[----:B------:R-:W1:Y:S01]  /*21cc0*/  LDL.LU R5, [R1+0x8c4] ;  /* 0x0008c40001057983 */ /* 0x000e620000300800 */
[----:B---3--:R-:W-:Y:S01]  /*21cd0*/  ISETP.LT.AND P5, PT, R4, UR4, !P0 ;  /* 0x0000000404007c0c */ /* 0x008fe2000c7a1270 */
[----:B------:R-:W-:Y:S01]  /*21ce0*/  IMAD R3, R10, 0x2, R7 ;  /* 0x000000020a037824 */ /* 0x000fe200078e0207 */
[----:B------:R-:W-:Y:S01]  /*21cf0*/  PRMT R4, R19, 0x7772, RZ ;  /* 0x0000777213047816 */ /* 0x000fe200000000ff */
[----:B------:R-:W2:Y:S04]  /*21d00*/  LDCU UR4, c[0x0][0x39c] ;  /* 0x00007380ff0477ac */ /* 0x000ea80008000800 */
[----:B------:R3:W-:Y:S04]  /*21d10*/  @P4 STG.E.U8 desc[UR12][R22.64], R4 ;  /* 0x0000000416004986 */ /* 0x0007e8000c10110c */
[----:B---3--:R-:W3:Y:S04]  /*21d20*/  LDL.LU.64 R22, [R1+0xa80] ;  /* 0x000a800001167983 */ /* 0x008ee80000300a00 */
[----:B------:R-:W2:Y:S04]  /*21d30*/  LDL.LU R9, [R1+0x8c8] ;  /* 0x0008c80001097983 */ /* 0x000ea80000300800 */
[----:B------:R-:W4:Y:S01]  /*21d40*/  LDL.LU R11, [R1+0x8cc] ;  /* 0x0008cc00010b7983 */ /* 0x000f220000300800 */
[----:B0-----:R-:W-:-:S02]  /*21d50*/  ISETP.LT.AND P4, PT, R8, UR5, !P0 ;  /* 0x0000000508007c0c */ /* 0x001fc4000c781270 */
[C---:B------:R-:W-:Y:S01]  /*21d60*/  IADD3 R28, P6, PT, R3.reuse, R0, RZ ;  /* 0x00000000031c7210 */ /* 0x040fe20007fde0ff */
[----:B------:R-:W3:Y:S01]  /*21d70*/  LDL.LU R8, [R1+0x8d0] ;  /* 0x0008d00001087983 */ /* 0x000ee20000300800 */
[----:B------:R-:W-:Y:S01]  /*21d80*/  PRMT R7, R12, 0x7772, RZ ;  /* 0x000077720c077816 */ /* 0x000fe200000000ff */
[C---:B------:R-:W-:Y:S01]  /*21d90*/  IMAD R4, R10.reuse, 0x2, R3 ;  /* 0x000000020a047824 */ /* 0x040fe200078e0203 */
[----:B------:R-:W-:Y:S01]  /*21da0*/  LEA.HI.X.SX32 R29, R3, R2, 0x1, P6 ;  /* 0x00000002031d7211 */ /* 0x000fe200030f0eff */
[----:B------:R-:W4:Y:S02]  /*21db0*/  LDCU UR5, c[0x0][0x39c] ;  /* 0x00007380ff0577ac */ /* 0x000f240008000800 */
[----:B------:R-:W-:Y:S02]  /*21dc0*/  IMAD R3, R10, 0x2, R4 ;  /* 0x000000020a037824 */ /* 0x000fe400078e0204 */
[----:B------:R0:W-:Y:S02]  /*21dd0*/  @P3 STG.E.U8 desc[UR12][R28.64], R7 ;  /* 0x000000071c003986 */ /* 0x0001e4000c10110c */
[----:B0-----:R-:W-:Y:S01]  /*21de0*/  IADD3 R28, P6, PT, R4, R0, RZ ;  /* 0x00000000041c7210 */ /* 0x001fe20007fde0ff */
[----:B------:R-:W-:-:S03]  /*21df0*/  IMAD R7, R10, 0x2, R3 ;  /* 0x000000020a077824 */ /* 0x000fc600078e0203 */
[----:B------:R-:W-:Y:S02]  /*21e00*/  LEA.HI.X.SX32 R29, R4, R2, 0x1, P6 ;  /* 0x00000002041d7211 */ /* 0x000fe400030f0eff */
[----:B------:R-:W-:Y:S02]  /*21e10*/  IADD3 R4, P6, PT, R3, R0, RZ ;  /* 0x0000000003047210 */ /* 0x000fe40007fde0ff */
[----:B------:R-:W-:Y:S02]  /*21e20*/  PRMT R16, R16, 0x7773, RZ ;  /* 0x0000777310107816 */ /* 0x000fe400000000ff */
[----:B-1----:R-:W-:Y:S01]  /*21e30*/  ISETP.LT.AND P3, PT, R5, UR6, !P0 ;  /* 0x0000000605007c0c */ /* 0x002fe2000c761270 */
[----:B------:R-:W3:Y:S01]  /*21e40*/  LDCU UR6, c[0x0][0x39c] ;  /* 0x00007380ff0677ac */ /* 0x000ee20008000800 */
[----:B------:R-:W-:-:S05]  /*21e50*/  PRMT R5, R13, 0x7772, RZ ;  /* 0x000077720d057816 */ /* 0x000fca00000000ff */
[----:B------:R0:W-:Y:S02]  /*21e60*/  @P2 STG.E.U8 desc[UR12][R28.64], R5 ;  /* 0x000000051c002986 */ /* 0x0001e4000c10110c */
[----:B0-----:R-:W-:Y:S02]  /*21e70*/  LEA.HI.X.SX32 R5, R3, R2, 0x1, P6 ;  /* 0x0000000203057211 */ /* 0x001fe400030f0eff */
[----:B------:R-:W-:Y:S02]  /*21e80*/  PRMT R3, R14, 0x7772, RZ ;  /* 0x000077720e037816 */ /* 0x000fe400000000ff */
[----:B------:R-:W-:Y:S02]  /*21e90*/  IADD3 R28, P6, PT, R7, R0, RZ ;  /* 0x00000000071c7210 */ /* 0x000fe40007fde0ff */
[----:B--2---:R-:W-:Y:S01]  /*21ea0*/  ISETP.LT.AND P2, PT, R9, UR4, !P0 ;  /* 0x0000000409007c0c */ /* 0x004fe2000c741270 */
[----:B------:R0:W-:Y:S01]  /*21eb0*/  @P5 STG.E.U8 desc[UR12][R4.64], R3 ;  /* 0x0000000304005986 */ /* 0x0001e2000c10110c */
[----:B------:R-:W-:Y:S01]  /*21ec0*/  LEA.HI.X.SX32 R29, R7, R2, 0x1, P6 ;  /* 0x00000002071d7211 */ /* 0x000fe200030f0eff */
[----:B------:R-:W1:Y:S01]  /*21ed0*/  LDCU UR4, c[0x0][0x39c] ;  /* 0x00007380ff0477ac */ /* 0x000e620008000800 */
[----:B------:R-:W-:-:S05]  /*21ee0*/  PRMT R9, R15, 0x7772, RZ ;  /* 0x000077720f097816 */ /* 0x000fca00000000ff */
[----:B------:R2:W-:Y:S01]  /*21ef0*/  @P4 STG.E.U8 desc[UR12][R28.64], R9 ;  /* 0x000000091c004986 */ /* 0x0005e2000c10110c */
[----:B0-----:R-:W-:-:S03]  /*21f00*/  IMAD R3, R10, 0x2, R7 ;  /* 0x000000020a037824 */ /* 0x001fc600078e0207 */
[----:B------:R-:W5:Y:S01]  /*21f10*/  LDL.LU.64 R4, [R1+0xa78] ;  /* 0x000a780001047983 */ /* 0x000f620000300a00 */
[----:B----4-:R-:W-:Y:S01]  /*21f20*/  ISETP.LT.AND P5, PT, R11, UR5, !P0 ;  /* 0x000000050b007c0c */ /* 0x010fe2000c7a1270 */
[----:B------:R-:W0:Y:S02]  /*21f30*/  LDCU UR5, c[0x0][0x39c] ;  /* 0x00007380ff0577ac */ /* 0x000e240008000800 */
[----:B------:R-:W4:Y:S01]  /*21f40*/  LDL.LU R7, [R1+0xa74] ;  /* 0x000a740001077983 */ /* 0x000f220000300800 */
[----:B--2---:R-:W-:-:S03]  /*21f50*/  IADD3 R28, P6, PT, R3, R0, RZ ;  /* 0x00000000031c7210 */ /* 0x004fc60007fde0ff */
[----:B------:R-:W0:Y:S01]  /*21f60*/  LDL.LU R11, [R1+0x8d8] ;  /* 0x0008d800010b7983 */ /* 0x000e220000300800 */
[----:B------:R-:W-:Y:S01]  /*21f70*/  LEA.HI.X.SX32 R29, R3, R2, 0x1, P6 ;  /* 0x00000002031d7211 */ /* 0x000fe200030f0eff */
[----:B------:R-:W-:Y:S02]  /*21f80*/  IMAD R10, R10, 0x2, R3 ;  /* 0x000000020a0a7824 */ /* 0x000fe400078e0203 */
[----:B------:R-:W2:Y:S02]  /*21f90*/  LDC R3, c[0x0][0x3b8] ;  /* 0x0000ee00ff037b82 */ /* 0x000ea40000000800 */
[----:B------:R1:W-:Y:S04]  /*21fa0*/  @P3 STG.E.U8 desc[UR12][R28.64], R16 ;  /* 0x000000101c003986 */ /* 0x0003e8000c10110c */
[----:B-1----:R-:W4:Y:S01]  /*21fb0*/  LDL.LU R29, [R1+0x8d4] ;  /* 0x0008d400011d7983 */ /* 0x002f220000300800 */
[----:B------:R-:W-:Y:S01]  /*21fc0*/  PRMT R28, R17, 0x7773, RZ ;  /* 0x00007773111c7816 */ /* 0x000fe200000000ff */
[----:B--2---:R-:W-:Y:S01]  /*21fd0*/  IMAD R3, R3, 0x2, R10 ;  /* 0x0000000203037824 */ /* 0x004fe200078e020a */
[----:B---3--:R-:W-:Y:S01]  /*21fe0*/  ISETP.LT.AND P4, PT, R8, UR6, !P0 ;  /* 0x0000000608007c0c */ /* 0x008fe2000c781270 */
[----:B------:R-:W1:Y:S01]  /*21ff0*/  LDCU UR6, c[0x0][0x39c] ;  /* 0x00007380ff0677ac */ /* 0x000e620008000800 */
[----:B------:R-:W-:-:S04]  /*22000*/  IADD3 R8, P6, PT, R10, R0, RZ ;  /* 0x000000000a087210 */ /* 0x000fc80007fde0ff */
[----:B------:R-:W-:Y:S02]  /*22010*/  LEA.HI.X.SX32 R9, R10, R2, 0x1, P6 ;  /* 0x000000020a097211 */ /* 0x000fe400030f0eff */
[----:B------:R-:W2:Y:S04]  /*22020*/  LDL.LU R10, [R1+0xa70] ;  /* 0x000a7000010a7983 */ /* 0x000ea80000300800 */
[----:B------:R3:W-:Y:S04]  /*22030*/  @P2 STG.E.U8 desc[UR12][R8.64], R28 ;  /* 0x0000001c08002986 */ /* 0x0007e8000c10110c */
[----:B---3--:R-:W3:Y:S04]  /*22040*/  LDL.LU.64 R8, [R1+0xa68] ;  /* 0x000a680001087983 */ /* 0x008ee80000300a00 */
[----:B------:R-:W1:Y:S01]  /*22050*/  LDL.LU R28, [R1+0x8dc] ;  /* 0x0008dc00011c7983 */ /* 0x000e620000300800 */
[----:B------:R-:W-:-:S02]  /*22060*/  IADD3 R16, P6, PT, R3, R0, RZ ;  /* 0x0000000003107210 */ /* 0x000fc40007fde0ff */
[----:B------:R-:W-:Y:S02]  /*22070*/  PRMT R18, R18, 0x7773, RZ ;  /* 0x0000777312127816 */ /* 0x000fe400000000ff */
[----:B------:R-:W-:-:S05]  /*22080*/  LEA.HI.X.SX32 R17, R3, R2, 0x1, P6 ;  /* 0x0000000203117211 */ /* 0x000fca00030f0eff */
[----:B------:R0:W-:Y:S01]  /*22090*/  @P5 STG.E.U8 desc[UR12][R16.64], R18 ;  /* 0x0000001210005986 */ /* 0x0001e2000c10110c */
[----:B------:R-:W-:Y:S02]  /*220a0*/  PRMT R19, R19, 0x7773, RZ ;  /* 0x0000777313137816 */ /* 0x000fe400000000ff */
[----:B------:R-:W-:Y:S02]  /*220b0*/  PRMT R12, R12, 0x7773, RZ ;  /* 0x000077730c0c7816 */ /* 0x000fe400000000ff */
[----:B----4-:R-:W-:Y:S01]  /*220c0*/  ISETP.LT.AND P3, PT, R29, UR4, !P0 ;  /* 0x000000041d007c0c */ /* 0x010fe2000c761270 */
[----:B------:R-:W4:Y:S01]  /*220d0*/  LDCU UR4, c[0x0][0x39c] ;  /* 0x00007380ff0477ac */ /* 0x000f220008000800 */
[----:B------:R-:W4:Y:S01]  /*220e0*/  LDC R29, c[0x0][0x3b8] ;  /* 0x0000ee00ff1d7b82 */ /* 0x000f220000000800 */
[----:B0-----:R-:W-:Y:S02]  /*220f0*/  ISETP.LT.AND P2, PT, R11, UR5, !P0 ;  /* 0x000000050b007c0c */ /* 0x001fe4000c741270 */
[----:B------:R-:W2:Y:S01]  /*22100*/  LDL.LU R11, [R1+0xa64] ;  /* 0x000a6400010b7983 */ /* 0x000ea20000300800 */
[----:B------:R-:W0:Y:S01]  /*22110*/  LDCU UR5, c[0x0][0x39c] ;  /* 0x00007380ff0577ac */ /* 0x000e220008000800 */
[----:B----4-:R-:W-:-:S05]  /*22120*/  IMAD R3, R29, 0x2, R3 ;  /* 0x000000021d037824 */ /* 0x010fca00078e0203 */
[----:B------:R-:W-:-:S04]  /*22130*/  IADD3 R16, P6, PT, R3, R0, RZ ;  /* 0x0000000003107210 */ /* 0x000fc80007fde0ff */
[----:B------:R-:W-:-:S05]  /*22140*/  LEA.HI.X.SX32 R17, R3, R2, 0x1, P6 ;  /* 0x0000000203117211 */ /* 0x000fca00030f0eff */
[----:B------:R4:W-:Y:S04]  /*22150*/  @P4 STG.E.U8 desc[UR12][R16.64], R19 ;  /* 0x0000001310004986 */ /* 0x0009e8000c10110c */
[----:B----4-:R-:W4:Y:S01]  /*22160*/  LDL.LU R17, [R1+0x8e0] ;  /* 0x0008e00001117983 */ /* 0x010f220000300800 */
[----:B-1----:R-:W-:Y:S01]  /*22170*/  ISETP.LT.AND P5, PT, R28, UR6, !P0 ;  /* 0x000000061c007c0c */ /* 0x002fe2000c7a1270 */
[----:B------:R-:W-:Y:S01]  /*22180*/  IMAD R28, R29, 0x2, R3 ;  /* 0x000000021d1c7824 */ /* 0x000fe200078e0203 */
[----:B------:R-:W1:Y:S04]  /*22190*/  LDCU UR6, c[0x0][0x39c] ;  /* 0x00007380ff0677ac */ /* 0x000e680008000800 */
[----:B------:R-:W-:-:S04]  /*221a0*/  IADD3 R18, P6, PT, R28, R0, RZ ;  /* 0x000000001c127210 */ /* 0x000fc80007fde0ff */
[----:B------:R-:W-:Y:S01]  /*221b0*/  LEA.HI.X.SX32 R19, R28, R2, 0x1, P6 ;  /* 0x000000021c137211 */ /* 0x000fe200030f0eff */
[----:B------:R-:W-:Y:S02]  /*221c0*/  IMAD R3, R29, 0x2, R28 ;  /* 0x000000021d037824 */ /* 0x000fe400078e021c */
[----:B------:R-:W2:Y:S04]  /*221d0*/  LDL.LU R28, [R1+0x8ec] ;  /* 0x0008ec00011c7983 */ /* 0x000ea80000300800 */
[----:B------:R0:W-:Y:S04]  /*221e0*/  @P3 STG.E.U8 desc[UR12][R18.64], R12 ;  /* 0x0000000c12003986 */ /* 0x0001e8000c10110c */
[----:B0-----:R-:W2:Y:S04]  /*221f0*/  LDL.LU R18, [R1+0x8e4] ;  /* 0x0008e40001127983 */ /* 0x001ea80000300800 */
[----:B------:R-:W1:Y:S01]  /*22200*/  LDL.LU R19, [R1+0x8e8] ;  /* 0x0008e80001137983 */ /* 0x000e620000300800 */
[----:B------:R-:W-:-:S02]  /*22210*/  IADD3 R16, P6, PT, R3, R0, RZ ;  /* 0x0000000003107210 */ /* 0x000fc40007fde0ff */
[----:B------:R-:W-:Y:S02]  /*22220*/  PRMT R13, R13, 0x7773, RZ ;  /* 0x000077730d0d7816 */ /* 0x000fe400000000ff */
[----:B----4-:R-:W-:Y:S01]  /*22230*/  ISETP.LT.AND P4, PT, R17, UR4, !P0 ;  /* 0x0000000411007c0c */ /* 0x010fe2000c781270 */
[----:B------:R-:W0:Y:S01]  /*22240*/  LDCU UR4, c[0x0][0x39c] ;  /* 0x00007380ff0477ac */ /* 0x000e220008000800 */
[----:B------:R-:W-:-:S05]  /*22250*/  LEA.HI.X.SX32 R17, R3, R2, 0x1, P6 ;  /* 0x0000000203117211 */ /* 0x000fca00030f0eff */
[----:B------:R4:W-:Y:S01]  /*22260*/  @P2 STG.E.U8 desc[UR12][R16.64], R13 ;  /* 0x0000000d10002986 */ /* 0x0009e2000c10110c */
[----:B--2---:R-:W-:Y:S01]  /*22270*/  ISETP.LT.AND P3, PT, R18, UR5, !P0 ;  /* 0x0000000512007c0c */ /* 0x004fe2000c761270 */
[----:B------:R-:W-:Y:S01]  /*22280*/  IMAD R3, R29, 0x2, R3 ;  /* 0x000000021d037824 */ /* 0x000fe200078e0203 */
[----:B------:R-:W2:Y:S01]  /*22290*/  LDCU UR5, c[0x0][0x39c] ;  /* 0x00007380ff0577ac */ /* 0x000ea20008000800 */
[----:B-1----:R-:W-:Y:S02]  /*222a0*/  ISETP.LT.AND P2, PT, R19, UR6, !P0 ;  /* 0x0000000613007c0c */ /* 0x002fe4000c741270 */
[----:B------:R-:W2:Y:S01]  /*222b0*/  LDL.LU R19, [R1+0x8f4] ;  /* 0x0008f40001137983 */ /* 0x000ea20000300800 */
[----:B----4-:R-:W-:Y:S01]  /*222c0*/  IADD3 R16, P6, PT, R3, R0, RZ ;  /* 0x0000000003107210 */ /* 0x010fe20007fde0ff */
[----:B------:R-:W-:Y:S01]  /*222d0*/  IMAD R13, R29, 0x2, R3 ;  /* 0x000000021d0d7824 */ /* 0x000fe200078e0203 */
[----:B------:R-:W1:Y:S01]  /*222e0*/  LDCU UR6, c[0x0][0x39c] ;  /* 0x00007380ff0677ac */ /* 0x000e620008000800 */
[----:B------:R-:W1:Y:S01]  /*222f0*/  LDL.LU R18, [R1+0x8f0] ;  /* 0x0008f00001127983 */ /* 0x000e620000300800 */
[----:B------:R-:W-:Y:S01]  /*22300*/  LEA.HI.X.SX32 R17, R3, R2, 0x1, P6 ;  /* 0x0000000203117211 */ /* 0x000fe200030f0eff */
[----:B------:R-:W-:Y:S01]  /*22310*/  IMAD R3, R29, 0x2, R13 ;  /* 0x000000021d037824 */ /* 0x000fe200078e020d */
[----:B------:R-:W-:-:S02]  /*22320*/  PRMT R14, R14, 0x7773, RZ ;  /* 0x000077730e0e7816 */ /* 0x000fc400000000ff */
[----:B------:R-:W-:-:S03]  /*22330*/  IADD3 R12, P6, PT, R13, R0, RZ ;  /* 0x000000000d0c7210 */ /* 0x000fc60007fde0ff */
[----:B------:R4:W-:Y:S01]  /*22340*/  @P5 STG.E.U8 desc[UR12][R16.64], R14 ;  /* 0x0000000e10005986 */ /* 0x0009e2000c10110c */
[----:B------:R-:W-:Y:S02]  /*22350*/  LEA.HI.X.SX32 R13, R13, R2, 0x1, P6 ;  /* 0x000000020d0d7211 */ /* 0x000fe400030f0eff */
[----:B0-----:R-:W-:Y:S01]  /*22360*/  ISETP.LT.AND P5, PT, R28, UR4, !P0 ;  /* 0x000000041c007c0c */ /* 0x001fe2000c7a1270 */
[----:B------:R-:W0:Y:S01]  /*22370*/  LDCU UR4, c[0x0][0x39c] ;  /* 0x00007380ff0477ac */ /* 0x000e220008000800 */
[----:B------:R-:W0:Y:S01]  /*22380*/  LDL.LU R28, [R1+0x8f8] ;  /* 0x0008f800011c7983 */ /* 0x000e220000300800 */
[----:B----4-:R-:W-:Y:S02]  /*22390*/  IADD3 R14, P6, PT, R3, R0, RZ ;  /* 0x00000000030e7210 */ /* 0x010fe40007fde0ff */
[----:B------:R-:W-:Y:S02]  /*223a0*/  PRMT R16, R15, 0x7773, RZ ;  /* 0x000077730f107816 */ /* 0x000fe400000000ff */
[----:B------:R-:W-:-:S02]  /*223b0*/  LEA.HI.X.SX32 R15, R3, R2, 0x1, P6 ;  /* 0x00000002030f7211 */ /* 0x000fc400030f0eff */
[----:B---3--:R-:W-:Y:S01]  /*223c0*/  PRMT R17, R8, 0x7770, RZ ;  /* 0x0000777008117816 */ /* 0x008fe200000000ff */
[----:B------:R3:W-:Y:S04]  /*223d0*/  @P4 STG.E.U8 desc[UR12][R12.64], R16 ;  /* 0x000000100c004986 */ /* 0x0007e8000c10110c */
[----:B------:R4:W-:Y:S01]  /*223e0*/  @P3 STG.E.U8 desc[UR12][R14.64], R17 ;  /* 0x000000110e003986 */ /* 0x0009e2000c10110c */
[----:B--2---:R-:W-:Y:S01]  /*223f0*/  ISETP.LT.AND P4, PT, R19, UR5, !P0 ;  /* 0x0000000513007c0c */ /* 0x004fe2000c781270 */
[----:B------:R-:W-:Y:S02]  /*22400*/  IMAD R3, R29, 0x2, R3 ;  /* 0x000000021d037824 */ /* 0x000fe400078e0203 */
[----:B------:R-:W2:Y:S01]  /*22410*/  LDL.LU R19, [R1+0x900] ;  /* 0x0009000001137983 */ /* 0x000ea20000300800 */
[----:B------:R-:W2:Y:S01]  /*22420*/  LDCU UR5, c[0x0][0x39c] ;  /* 0x00007380ff0577ac */ /* 0x000ea20008000800 */
[----:B-1----:R-:W-:-:S02]  /*22430*/  ISETP.LT.AND P3, PT, R18, UR6, !P0 ;  /* 0x0000000612007c0c */ /* 0x002fc4000c761270 */
[----:B------:R-:W5:Y:S01]  /*22440*/  LDL.LU R18, [R1+0x8fc] ;  /* 0x0008fc0001127983 */ /* 0x000f620000300800 */
[----:B---3--:R-:W-:Y:S01]  /*22450*/  IADD3 R12, P6, PT, R3, R0, RZ ;  /* 0x00000000030c7210 */ /* 0x008fe20007fde0ff */
[----:B----4-:R-:W-:Y:S01]  /*22460*/  IMAD R15, R29, 0x2, R3 ;  /* 0x000000021d0f7824 */ /* 0x010fe200078e0203 */
[----:B------:R-:W5:Y:S01]  /*22470*/  LDCU UR6, c[0x0][0x39c] ;  /* 0x00007380ff0677ac */ /* 0x000f620008000800 */
[----:B------:R-:W-:Y:S02]  /*22480*/  PRMT R16, R9, 0x7770, RZ ;  /* 0x0000777009107816 */ /* 0x000fe400000000ff */
[----:B------:R-:W-:Y:S01]  /*22490*/  LEA.HI.X.SX32 R13, R3, R2, 0x1, P6 ;  /* 0x00000002030d7211 */ /* 0x000fe200030f0eff */
[----:B------:R-:W-:Y:S01]  /*224a0*/  IMAD R3, R29, 0x2, R15 ;  /* 0x000000021d037824 */ /* 0x000fe200078e020f */
[----:B------:R-:W-:-:S03]  /*224b0*/  IADD3 R14, P6, PT, R15, R0, RZ ;  /* 0x000000000f0e7210 */ /* 0x000fc60007fde0ff */
[----:B------:R1:W-:Y:S01]  /*224c0*/  @P2 STG.E.U8 desc[UR12][R12.64], R16 ;  /* 0x000000100c002986 */ /* 0x0003e2000c10110c */
[----:B------:R-:W-:Y:S02]  /*224d0*/  LEA.HI.X.SX32 R15, R15, R2, 0x1, P6 ;  /* 0x000000020f0f7211 */ /* 0x000fe400030f0eff */
[----:B------:R-:W-:Y:S02]  /*224e0*/  PRMT R17, R11, 0x7770, RZ ;  /* 0x000077700b117816 */ /* 0x000fe400000000ff */
[C---:B-1----:R-:W-:Y:S02]  /*224f0*/  IADD3 R12, P6, PT, R3.reuse, R0, RZ ;  /* 0x00000000030c7210 */ /* 0x042fe40007fde0ff */
[----:B------:R-:W-:Y:S02]  /*22500*/  PRMT R16, R10, 0x7770, RZ ;  /* 0x000077700a107816 */ /* 0x000fe400000000ff */
[----:B------:R-:W-:Y:S02]  /*22510*/  LEA.HI.X.SX32 R13, R3, R2, 0x1, P6 ;  /* 0x00000002030d7211 */ /* 0x000fe400030f0eff */
[----:B0-----:R-:W-:Y:S01]  /*22520*/  ISETP.LT.AND P2, PT, R28, UR4, !P0 ;  /* 0x000000041c007c0c */ /* 0x001fe2000c741270 */
[----:B------:R0:W-:Y:S01]  /*22530*/  @P5 STG.E.U8 desc[UR12][R14.64], R16 ;  /* 0x000000100e005986 */ /* 0x0001e2000c10110c */
[----:B------:R-:W-:Y:S01]  /*22540*/  IMAD R3, R29, 0x2, R3 ;  /* 0x000000021d037824 */ /* 0x000fe200078e0203 */
[----:B------:R-:W1:Y:S02]  /*22550*/  LDCU UR4, c[0x0][0x39c] ;  /* 0x00007380ff0477ac */ /* 0x000e640008000800 */
[----:B------:R-:W1:Y:S04]  /*22560*/  LDL.LU R28, [R1+0x904] ;  /* 0x00090400011c7983 */ /* 0x000e680000300800 */
[----:B------:R3:W-:Y:S01]  /*22570*/  @P4 STG.E.U8 desc[UR12][R12.64], R17 ;  /* 0x000000110c004986 */ /* 0x0007e2000c10110c */
[----:B--2---:R-:W-:Y:S01]  /*22580*/  ISETP.LT.AND P5, PT, R19, UR5, !P0 ;  /* 0x0000000513007c0c */ /* 0x004fe2000c7a1270 */
[----:B0-----:R-:W-:-:S02]  /*22590*/  IMAD R15, R29, 0x2, R3 ;  /* 0x000000021d0f7824 */ /* 0x001fc400078e0203 */
[----:B------:R-:W2:Y:S01]  /*225a0*/  LDL.LU R19, [R1+0x90c] ;  /* 0x00090c0001137983 */ /* 0x000ea20000300800 */
[C---:B---3--:R-:W-:Y:S01]  /*225b0*/  IADD3 R12, P6, PT, R3.reuse, R0, RZ ;  /* 0x00000000030c7210 */ /* 0x048fe20007fde0ff */
[----:B------:R-:W2:Y:S01]  /*225c0*/  LDCU UR5, c[0x0][0x39c] ;  /* 0x00007380ff0577ac */ /* 0x000ea20008000800 */
[----:B-----5:R-:W-:Y:S02]  /*225d0*/  ISETP.LT.AND P4, PT, R18, UR6, !P0 ;  /* 0x0000000612007c0c */ /* 0x020fe4000c781270 */
[----:B------:R-:W3:Y:S01]  /*225e0*/  LDL.LU R18, [R1+0x908] ;  /* 0x0009080001127983 */ /* 0x000ee20000300800 */
[----:B------:R-:W3:Y:S01]  /*225f0*/  LDCU UR6, c[0x0][0x39c] ;  /* 0x00007380ff0677ac */ /* 0x000ee20008000800 */
[----:B------:R-:W-:Y:S01]  /*22600*/  LEA.HI.X.SX32 R13, R3, R2, 0x1, P6 ;  /* 0x00000002030d7211 */ /* 0x000fe200030f0eff */
[----:B------:R-:W-:Y:S01]  /*22610*/  IMAD R3, R29, 0x2, R15 ;  /* 0x000000021d037824 */ /* 0x000fe200078e020f */
[----:B------:R-:W-:Y:S02]  /*22620*/  PRMT R16, R4, 0x7770, RZ ;  /* 0x0000777004107816 */ /* 0x000fe400000000ff */
[----:B------:R-:W-:-:S03]  /*22630*/  IADD3 R14, P6, PT, R15, R0, RZ ;  /* 0x000000000f0e7210 */ /* 0x000fc60007fde0ff */
[----:B------:R0:W-:Y:S01]  /*22640*/  @P3 STG.E.U8 desc[UR12][R12.64], R16 ;  /* 0x000000100c003986 */ /* 0x0001e2000c10110c */
[----:B------:R-:W-:Y:S02]  /*22650*/  LEA.HI.X.SX32 R15, R15, R2, 0x1, P6 ;  /* 0x000000020f0f7211 */ /* 0x000fe400030f0eff */
[----:B------:R-:W-:Y:S02]  /*22660*/  PRMT R17, R6, 0x7770, RZ ;  /* 0x0000777006117816 */ /* 0x000fe400000000ff */
[----:B0-----:R-:W-:Y:S02]  /*22670*/  IADD3 R12, P6, PT, R3, R0, RZ ;  /* 0x00000000030c7210 */ /* 0x001fe40007fde0ff */
[----:B------:R-:W-:Y:S02]  /*22680*/  PRMT R16, R5, 0x7770, RZ ;  /* 0x0000777005107816 */ /* 0x000fe400000000ff */
[----:B------:R-:W-:-:S03]  /*22690*/  LEA.HI.X.SX32 R13, R3, R2, 0x1, P6 ;  /* 0x00000002030d7211 */ /* 0x000fc600030f0eff */
[----:B------:R-:W-:Y:S01]  /*226a0*/  @P2 STG.E.U8 desc[UR12][R14.64], R16 ;  /* 0x000000100e002986 */ /* 0x000fe2000c10110c */
[----:B-1----:R-:W-:-:S03]  /*226b0*/  ISETP.LT.AND P3, PT, R28, UR4, !P0 ;  /* 0x000000041c007c0c */ /* 0x002fc6000c761270 */
[----:B------:R0:W-:Y:S01]  /*226c0*/  @P5 STG.E.U8 desc[UR12][R12.64], R17 ;  /* 0x000000110c005986 */ /* 0x0001e2000c10110c */
[----:B------:R-:W-:Y:S01]  /*226d0*/  IMAD R3, R29, 0x2, R3 ;  /* 0x000000021d037824 */ /* 0x000fe200078e0203 */
[----:B------:R-:W1:Y:S02]  /*226e0*/  LDCU UR4, c[0x0][0x39c] ;  /* 0x00007380ff0477ac */ /* 0x000e640008000800 */
[----:B------:R-:W1:Y:S01]  /*226f0*/  LDL.LU R28, [R1+0x910] ;  /* 0x00091000011c7983 */ /* 0x000e620000300800 */
[----:B--2---:R-:W-:Y:S02]  /*22700*/  ISETP.LT.AND P2, PT, R19, UR5, !P0 ;  /* 0x0000000513007c0c */ /* 0x004fe4000c741270 */
[----:B---3--:R-:W-:Y:S01]  /*22710*/  ISETP.LT.AND P5, PT, R18, UR6, !P0 ;  /* 0x0000000612007c0c */ /* 0x008fe2000c7a1270 */
[----:B------:R-:W2:Y:S01]  /*22720*/  LDL.LU R19, [R1+0x918] ;  /* 0x0009180001137983 */ /* 0x000ea20000300800 */
[----:B0-----:R-:W-:Y:S01]  /*22730*/  IADD3 R12, P6, PT, R3, R0, RZ ;  /* 0x00000000030c7210 */ /* 0x001fe20007fde0ff */
[----:B------:R-:W-:Y:S01]  /*22740*/  IMAD R15, R29, 0x2, R3 ;  /* 0x000000021d0f7824 */ /* 0x000fe200078e0203 */
[----:B------:R-:W2:Y:S01]  /*22750*/  LDCU UR5, c[0x0][0x39c] ;  /* 0x00007380ff0577ac */ /* 0x000ea20008000800 */
[----:B------:R-:W3:Y:S01]  /*22760*/  LDL.LU R18, [R1+0x914] ;  /* 0x0009140001127983 */ /* 0x000ee20000300800 */
[----:B------:R-:W-:Y:S01]  /*22770*/  LEA.HI.X.SX32 R13, R3, R2, 0x1, P6 ;  /* 0x00000002030d7211 */ /* 0x000fe200030f0eff */
[----:B------:R-:W3:Y:S01]  /*22780*/  LDCU UR6, c[0x0][0x39c] ;  /* 0x00007380ff0677ac */ /* 0x000ee20008000800 */
[----:B------:R-:W-:Y:S01]  /*22790*/  PRMT R16, R7, 0x7770, RZ ;  /* 0x0000777007107816 */ /* 0x000fe200000000ff */
[----:B------:R-:W-:Y:S01]  /*227a0*/  IMAD R3, R29, 0x2, R15 ;  /* 0x000000021d037824 */ /* 0x000fe200078e020f */
[----:B------:R-:W-:-:S03]  /*227b0*/  IADD3 R14, P6, PT, R15, R0, RZ ;  /* 0x000000000f0e7210 */ /* 0x000fc60007fde0ff */
[----:B------:R0:W-:Y:S01]  /*227c0*/  @P4 STG.E.U8 desc[UR12][R12.64], R16 ;  /* 0x000000100c004986 */ /* 0x0001e2000c10110c */
[----:B------:R-:W-:Y:S02]  /*227d0*/  LEA.HI.X.SX32 R15, R15, R2, 0x1, P6 ;  /* 0x000000020f0f7211 */ /* 0x000fe400030f0eff */
[----:B------:R-:W-:Y:S02]  /*227e0*/  PRMT R17, R9, 0x7771, RZ ;  /* 0x0000777109117816 */ /* 0x000fe400000000ff */
[C---:B0-----:R-:W-:Y:S02]  /*227f0*/  IADD3 R12, P6, PT, R3.reuse, R0, RZ ;  /* 0x00000000030c7210 */ /* 0x041fe40007fde0ff */
        /* <DEDUP_REMOVED lines=102> */
[----:B------:R-:W-:Y:S01]  /*22e60*/  PRMT R8, R8, 0x7773, RZ ;  /* 0x0000777308087816 */ /* 0x000fe200000000ff */
[----:B------:R-:W1:Y:S01]  /*22e70*/  LDCU UR4, c[0x0][0x39c] ;  /* 0x00007380ff0477ac */ /* 0x000e620008000800 */
        /* <DEDUP_REMOVED lines=8> */
[----:B------:R-:W-:Y:S01]  /*22f00*/  PRMT R16, R6, 0x7772, RZ ;  /* 0x0000777206107816 */ /* 0x000fe200000000ff */
[----:B------:R-:W3:Y:S02]  /*22f10*/  LDCU UR6, c[0x0][0x39c] ;  /* 0x00007380ff0677ac */ /* 0x000ee40008000800 */
[----:B------:R-:W4:Y:S01]  /*22f20*/  LDL.LU R17, [R1+0x95c] ;  /* 0x00095c0001117983 */ /* 0x000f220000300800 */
[----:B------:R-:W-:Y:S01]  /*22f30*/  LEA.HI.X.SX32 R13, R3, R2, 0x1, P6 ;  /* 0x00000002030d7211 */ /* 0x000fe200030f0eff */
[----:B------:R-:W-:Y:S01]  /*22f40*/  IMAD R3, R29, 0x2, R15 ;  /* 0x000000021d037824 */ /* 0x000fe200078e020f */
[----:B------:R-:W-:-:S03]  /*22f50*/  IADD3 R14, P6, PT, R15, R0, RZ ;  /* 0x000000000f0e7210 */ /* 0x000fc60007fde0ff */
[----:B------:R0:W-:Y:S01]  /*22f60*/  @P5 STG.E.U8 desc[UR12][R12.64], R16 ;  /* 0x000000100c005986 */ /* 0x0001e2000c10110c */
[----:B------:R-:W-:Y:S02]  /*22f70*/  LEA.HI.X.SX32 R15, R15, R2, 0x1, P6 ;  /* 0x000000020f0f7211 */ /* 0x000fe400030f0eff */
[----:B0-----:R-:W-:Y:S02]  /*22f80*/  IADD3 R12, P6, PT, R3, R0, RZ ;  /* 0x00000000030c7210 */ /* 0x001fe40007fde0ff */
[----:B------:R-:W-:Y:S02]  /*22f90*/  PRMT R16, R7, 0x7772, RZ ;  /* 0x0000777207107816 */ /* 0x000fe400000000ff */
[----:B------:R-:W-:-:S03]  /*22fa0*/  LEA.HI.X.SX32 R13, R3, R2, 0x1, P6 ;  /* 0x00000002030d7211 */ /* 0x000fc600030f0eff */
[----:B------:R-:W-:Y:S04]  /*22fb0*/  @P4 STG.E.U8 desc[UR12][R14.64], R16 ;  /* 0x000000100e004986 */ /* 0x000fe8000c10110c */
[----:B------:R0:W-:Y:S01]  /*22fc0*/  @P3 STG.E.U8 desc[UR12][R12.64], R8 ;  /* 0x000000080c003986 */ /* 0x0001e2000c10110c */
[----:B------:R-:W-:Y:S01]  /*22fd0*/  IMAD R3, R29, 0x2, R3 ;  /* 0x000000021d037824 */ /* 0x000fe200078e0203 */
[----:B--2---:R-:W-:Y:S02]  /*22fe0*/  ISETP.LT.AND P4, PT, R19, UR5, !P0 ;  /* 0x0000000513007c0c */ /* 0x004fe4000c781270 */
[----:B---3--:R-:W-:Y:S01]  /*22ff0*/  ISETP.LT.AND P3, PT, R18, UR6, !P0 ;  /* 0x0000000612007c0c */ /* 0x008fe2000c761270 */
[----:B------:R-:W2:Y:S01]  /*23000*/  LDL.LU R19, [R1+0x968] ;  /* 0x0009680001137983 */ /* 0x000ea20000300800 */
[----:B-1----:R-:W-:Y:S01]  /*23010*/  ISETP.LT.AND P5, PT, R28, UR4, !P0 ;  /* 0x000000041c007c0c */ /* 0x002fe2000c7a1270 */
[----:B------:R-:W4:Y:S02]  /*23020*/  LDCU UR4, c[0x0][0x39c] ;  /* 0x00007380ff0477ac */ /* 0x000f240008000800 */
[----:B------:R-:W3:Y:S01]  /*23030*/  LDL.LU R18, [R1+0x964] ;  /* 0x0009640001127983 */ /* 0x000ee20000300800 */
[----:B0-----:R-:W-:Y:S01]  /*23040*/  IADD3 R12, P6, PT, R3, R0, RZ ;  /* 0x00000000030c7210 */ /* 0x001fe20007fde0ff */
[----:B------:R-:W-:Y:S01]  /*23050*/  IMAD R14, R29, 0x2, R3 ;  /* 0x000000021d0e7824 */ /* 0x000fe200078e0203 */
[----:B------:R-:W-:Y:S01]  /*23060*/  PRMT R9, R9, 0x7773, RZ ;  /* 0x0000777309097816 */ /* 0x000fe200000000ff */
[----:B------:R-:W5:Y:S01]  /*23070*/  LDL.LU R15, [R1+0x96c] ;  /* 0x00096c00010f7983 */ /* 0x000f620000300800 */
[----:B------:R-:W-:Y:S01]  /*23080*/  LEA.HI.X.SX32 R13, R3, R2, 0x1, P6 ;  /* 0x00000002030d7211 */ /* 0x000fe200030f0eff */
[----:B------:R-:W-:Y:S01]  /*23090*/  IMAD R3, R29, 0x2, R14 ;  /* 0x000000021d037824 */ /* 0x000fe200078e020e */
[----:B------:R-:W-:Y:S01]  /*230a0*/  IADD3 R8, P6, PT, R14, R0, RZ ;  /* 0x000000000e087210 */ /* 0x000fe20007fde0ff */
[----:B------:R-:W2:Y:S02]  /*230b0*/  LDCU UR5, c[0x0][0x39c] ;  /* 0x00007380ff0577ac */ /* 0x000ea40008000800 */
[----:B------:R0:W-:Y:S01]  /*230c0*/  @P2 STG.E.U8 desc[UR12][R12.64], R9 ;  /* 0x000000090c002986 */ /* 0x0001e2000c10110c */
[----:B------:R-:W-:Y:S01]  /*230d0*/  PRMT R10, R10, 0x7773, RZ ;  /* 0x000077730a0a7816 */ /* 0x000fe200000000ff */
[----:B------:R-:W3:Y:S01]  /*230e0*/  LDCU UR6, c[0x0][0x39c] ;  /* 0x00007380ff0677ac */ /* 0x000ee20008000800 */
[----:B------:R-:W-:-:S02]  /*230f0*/  PRMT R11, R11, 0x7773, RZ ;  /* 0x000077730b0b7816 */ /* 0x000fc400000000ff */
[----:B----4-:R-:W-:Y:S01]  /*23100*/  ISETP.LT.AND P2, PT, R17, UR4, !P0 ;  /* 0x0000000411007c0c */ /* 0x010fe2000c741270 */
[----:B------:R-:W5:Y:S01]  /*23110*/  LDCU UR4, c[0x0][0x39c] ;  /* 0x00007380ff0477ac */ /* 0x000f620008000800 */
[----:B------:R-:W4:Y:S01]  /*23120*/  LDL.LU R17, [R1+0x978] ;  /* 0x0009780001117983 */ /* 0x000f220000300800 */
[----:B0-----:R-:W-:-:S03]  /*23130*/  LEA.HI.X.SX32 R9, R14, R2, 0x1, P6 ;  /* 0x000000020e097211 */ /* 0x001fc600030f0eff */
[----:B------:R-:W4:Y:S01]  /*23140*/  LDL.LU R16, [R1+0x97c] ;  /* 0x00097c0001107983 */ /* 0x000f220000300800 */
[----:B------:R-:W-:-:S04]  /*23150*/  IADD3 R12, P6, PT, R3, R0, RZ ;  /* 0x00000000030c7210 */ /* 0x000fc80007fde0ff */
[----:B------:R-:W-:Y:S01]  /*23160*/  LEA.HI.X.SX32 R13, R3, R2, 0x1, P6 ;  /* 0x00000002030d7211 */ /* 0x000fe200030f0eff */
[----:B------:R0:W-:Y:S01]  /*23170*/  @P5 STG.E.U8 desc[UR12][R8.64], R10 ;  /* 0x0000000a08005986 */ /* 0x0001e2000c10110c */
[----:B------:R-:W-:-:S03]  /*23180*/  IMAD R3, R29, 0x2, R3 ;  /* 0x000000021d037824 */ /* 0x000fc600078e0203 */
[----:B------:R1:W-:Y:S01]  /*23190*/  @P4 STG.E.U8 desc[UR12][R12.64], R11 ;  /* 0x0000000b0c004986 */ /* 0x0003e2000c10110c */
[----:B------:R-:W-:Y:S02]  /*231a0*/  PRMT R4, R4, 0x7773, RZ ;  /* 0x0000777304047816 */ /* 0x000fe400000000ff */
[----:B0-----:R-:W-:Y:S01]  /*231b0*/  IADD3 R8, P6, PT, R3, R0, RZ ;  /* 0x0000000003087210 */ /* 0x001fe20007fde0ff */
[----:B-1----:R-:W4:Y:S01]  /*231c0*/  LDL.LU R12, [R1+0x980] ;  /* 0x00098000010c7983 */ /* 0x002f220000300800 */
[----:B------:R-:W-:Y:S02]  /*231d0*/  IMAD R11, R29, 0x2, R3 ;  /* 0x000000021d0b7824 */ /* 0x000fe400078e0203 */
[----:B------:R-:W-:-:S03]  /*231e0*/  LEA.HI.X.SX32 R9, R3, R2, 0x1, P6 ;  /* 0x0000000203097211 */ /* 0x000fc600030f0eff */
[----:B------:R-:W-:Y:S01]  /*231f0*/  IADD3 R10, P6, PT, R11, R0, RZ ;  /* 0x000000000b0a7210 */ /* 0x000fe20007fde0ff */
[----:B------:R-:W-:Y:S01]  /*23200*/  IMAD R3, R29, 0x2, R11 ;  /* 0x000000021d037824 */ /* 0x000fe200078e020b */
[----:B------:R0:W-:Y:S02]  /*23210*/  @P3 STG.E.U8 desc[UR12][R8.64], R4 ;  /* 0x0000000408003986 */ /* 0x0001e4000c10110c */
[----:B------:R-:W-:Y:S02]  /*23220*/  LEA.HI.X.SX32 R11, R11, R2, 0x1, P6 ;  /* 0x000000020b0b7211 */ /* 0x000fe400030f0eff */
[----:B0-----:R-:W-:-:S05]  /*23230*/  PRMT R8, R5, 0x7773, RZ ;  /* 0x0000777305087816 */ /* 0x001fca00000000ff */
[----:B------:R0:W-:Y:S01]  /*23240*/  @P2 STG.E.U8 desc[UR12][R10.64], R8 ;  /* 0x000000080a002986 */ /* 0x0001e2000c10110c */
[----:B-----5:R-:W-:Y:S01]  /*23250*/  ISETP.LT.AND P3, PT, R15, UR4, !P0 ;  /* 0x000000040f007c0c */ /* 0x020fe2000c761270 */
[----:B------:R-:W1:Y:S02]  /*23260*/  LDCU UR4, c[0x0][0x39c] ;  /* 0x00007380ff0477ac */ /* 0x000e640008000800 */
[----:B------:R-:W5:Y:S04]  /*23270*/  LDL.LU R15, [R1+0x988] ;  /* 0x00098800010f7983 */ /* 0x000f680000300800 */
[----:B------:R-:W5:Y:S04]  /*23280*/  LDL.LU R13, [R1+0x984] ;  /* 0x00098400010d7983 */ /* 0x000f680000300800 */
[----:B0-----:R-:W5:Y:S01]  /*23290*/  LDL.LU R10, [R1+0x98c] ;  /* 0x00098c00010a7983 */ /* 0x001f620000300800 */
[----:B--2---:R-:W-:Y:S01]  /*232a0*/  ISETP.LT.AND P5, PT, R19, UR5, !P0 ;  /* 0x0000000513007c0c */ /* 0x004fe2000c7a1270 */
[----:B------:R-:W4:Y:S01]  /*232b0*/  LDCU UR5, c[0x0][0x39c] ;  /* 0x00007380ff0577ac */ /* 0x000f220008000800 */
[----:B------:R-:W-:Y:S01]  /*232c0*/  IADD3 R4, P6, PT, R3, R0, RZ ;  /* 0x0000000003047210 */ /* 0x000fe20007fde0ff */
[----:B------:R-:W2:Y:S01]  /*232d0*/  LDL.LU R14, [R1+0x994] ;  /* 0x00099400010e7983 */ /* 0x000ea20000300800 */
[----:B---3--:R-:W-:Y:S01]  /*232e0*/  ISETP.LT.AND P4, PT, R18, UR6, !P0 ;  /* 0x0000000612007c0c */ /* 0x008fe2000c781270 */
[----:B------:R-:W0:Y:S01]  /*232f0*/  LDCU UR6, c[0x0][0x39c] ;  /* 0x00007380ff0677ac */ /* 0x000e220008000800 */
[----:B------:R-:W-:-:S02]  /*23300*/  PRMT R6, R6, 0x7773, RZ ;  /* 0x0000777306067816 */ /* 0x000fc400000000ff */
[----:B------:R-:W-:Y:S01]  /*23310*/  LEA.HI.X.SX32 R5, R3, R2, 0x1, P6 ;  /* 0x0000000203057211 */ /* 0x000fe200030f0eff */
[----:B------:R-:W-:-:S04]  /*23320*/  IMAD R3, R29, 0x2, R3 ;  /* 0x000000021d037824 */ /* 0x000fc800078e0203 */
[----:B------:R3:W-:Y:S01]  /*23330*/  @P5 STG.E.U8 desc[UR12][R4.64], R6 ;  /* 0x0000000604005986 */ /* 0x0007e2000c10110c */
[----:B------:R-:W-:Y:S01]  /*23340*/  IMAD R8, R29, 0x2, R3 ;  /* 0x000000021d087824 */ /* 0x000fe200078e0203 */
[----:B------:R-:W-:Y:S02]  /*23350*/  PRMT R7, R7, 0x7773, RZ ;  /* 0x0000777307077816 */ /* 0x000fe400000000ff */
[----:B---3--:R-:W-:-:S04]  /*23360*/  IADD3 R4, P6, PT, R3, R0, RZ ;  /* 0x0000000003047210 */ /* 0x008fc80007fde0ff */
[----:B------:R-:W-:Y:S01]  /*23370*/  LEA.HI.X.SX32 R5, R3, R2, 0x1, P6 ;  /* 0x0000000203057211 */ /* 0x000fe200030f0eff */
[----:B------:R-:W-:Y:S01]  /*23380*/  IMAD R3, R29, 0x2, R8 ;  /* 0x000000021d037824 */ /* 0x000fe200078e0208 */
[----:B------:R-:W-:Y:S02]  /*23390*/  IADD3 R6, P6, PT, R8, R0, RZ ;  /* 0x0000000008067210 */ /* 0x000fe40007fde0ff */
[----:B----4-:R-:W-:Y:S01]  /*233a0*/  ISETP.LT.AND P2, PT, R17, UR5, !P0 ;  /* 0x0000000511007c0c */ /* 0x010fe2000c741270 */
[----:B------:R3:W-:Y:S01]  /*233b0*/  @P4 STG.E.U8 desc[UR12][R4.64], R7 ;  /* 0x0000000704004986 */ /* 0x0007e2000c10110c */
[----:B0-----:R-:W-:Y:S01]  /*233c0*/  ISETP.LT.AND P5, PT, R16, UR6, !P0 ;  /* 0x0000000610007c0c */ /* 0x001fe2000c7a1270 */
[----:B------:R-:W5:Y:S01]  /*233d0*/  LDCU UR6, c[0x0][0x39c] ;  /* 0x00007380ff0677ac */ /* 0x000f620008000800 */
[----:B-1----:R-:W-:Y:S02]  /*233e0*/  ISETP.LT.AND P4, PT, R12, UR4, !P0 ;  /* 0x000000040c007c0c */ /* 0x002fe4000c781270 */
[----:B------:R-:W4:Y:S01]  /*233f0*/  LDL.LU R12, [R1+0x990] ;  /* 0x00099000010c7983 */ /* 0x000f220000300800 */
[----:B------:R-:W0:Y:S01]  /*23400*/  LDCU UR4, c[0x0][0x39c] ;  /* 0x00007380ff0477ac */ /* 0x000e220008000800 */
[----:B------:R-:W-:-:S02]  /*23410*/  PRMT R9, R21, 0x7770, RZ ;  /* 0x0000777015097816 */ /* 0x000fc400000000ff */
[----:B------:R-:W2:Y:S01]  /*23420*/  LDL.LU R11, [R1+0x998] ;  /* 0x00099800010b7983 */ /* 0x000ea20000300800 */
[----:B------:R-:W1:Y:S01]  /*23430*/  LDCU UR5, c[0x0][0x39c] ;  /* 0x00007380ff0577ac */ /* 0x000e620008000800 */
[----:B---3--:R-:W-:Y:S02]  /*23440*/  LEA.HI.X.SX32 R7, R8, R2, 0x1, P6 ;  /* 0x0000000208077211 */ /* 0x008fe400030f0eff */
[C---:B------:R-:W-:Y:S02]  /*23450*/  IADD3 R4, P6, PT, R3.reuse, R0, RZ ;  /* 0x0000000003047210 */ /* 0x040fe40007fde0ff */
[----:B------:R-:W-:Y:S02]  /*23460*/  PRMT R8, R20, 0x7770, RZ ;  /* 0x0000777014087816 */ /* 0x000fe400000000ff */
[----:B------:R-:W-:Y:S01]  /*23470*/  LEA.HI.X.SX32 R5, R3, R2, 0x1, P6 ;  /* 0x0000000203057211 */ /* 0x000fe200030f0eff */
[----:B------:R-:W-:Y:S02]  /*23480*/  IMAD R3, R29, 0x2, R3 ;  /* 0x000000021d037824 */ /* 0x000fe400078e0203 */
[----:B------:R3:W-:Y:S04]  /*23490*/  @P3 STG.E.U8 desc[UR12][R6.64], R8 ;  /* 0x0000000806003986 */ /* 0x0007e8000c10110c */
[----:B------:R0:W-:Y:S01]  /*234a0*/  @P2 STG.E.U8 desc[UR12][R4.64], R9 ;  /* 0x0000000904002986 */ /* 0x0001e2000c10110c */
[----:B---3--:R-:W-:-:S02]  /*234b0*/  PRMT R8, R22, 0x7770, RZ ;  /* 0x0000777016087816 */ /* 0x008fc400000000ff */
[----:B0-----:R-:W-:-:S04]  /*234c0*/  IADD3 R4, P6, PT, R3, R0, RZ ;  /* 0x0000000003047210 */ /* 0x001fc80007fde0ff */
[----:B------:R-:W-:-:S05]  /*234d0*/  LEA.HI.X.SX32 R5, R3, R2, 0x1, P6 ;  /* 0x0000000203057211 */ /* 0x000fca00030f0eff */
[----:B------:R0:W-:Y:S01]  /*234e0*/  @P5 STG.E.U8 desc[UR12][R4.64], R8 ;  /* 0x0000000804005986 */ /* 0x0001e2000c10110c */
[----:B-----5:R-:W-:Y:S01]  /*234f0*/  ISETP.LT.AND P2, PT, R13, UR6, !P0 ;  /* 0x000000060d007c0c */ /* 0x020fe2000c741270 */
[C---:B------:R-:W-:Y:S02]  /*23500*/  IMAD R7, R29.reuse, 0x2, R3 ;  /* 0x000000021d077824 */ /* 0x040fe400078e0203 */
[----:B------:R-:W3:Y:S01]  /*23510*/  LDL.LU R13, [R1+0x9a0] ;  /* 0x0009a000010d7983 */ /* 0x000ee20000300800 */
[----:B------:R-:W4:Y:S01]  /*23520*/  LDCU UR6, c[0x0][0x39c] ;  /* 0x00007380ff0677ac */ /* 0x000f220008000800 */
[----:B------:R-:W-:Y:S02]  /*23530*/  ISETP.LT.AND P5, PT, R10, UR4, !P0 ;  /* 0x000000040a007c0c */ /* 0x000fe4000c7a1270 */
[----:B------:R-:W5:Y:S01]  /*23540*/  LDL.LU R10, [R1+0x99c] ;  /* 0x00099c00010a7983 */ /* 0x000f620000300800 */
[----:B------:R-:W-:Y:S01]  /*23550*/  IMAD R3, R29, 0x2, R7 ;  /* 0x000000021d037824 */ /* 0x000fe200078e0207 */
[----:B------:R-:W-:Y:S01]  /*23560*/  IADD3 R6, P6, PT, R7, R0, RZ ;  /* 0x0000000007067210 */ /* 0x000fe20007fde0ff */
[----:B------:R-:W2:Y:S01]  /*23570*/  LDCU UR4, c[0x0][0x39c] ;  /* 0x00007380ff0477ac */ /* 0x000ea20008000800 */
[----:B-1----:R-:W-:-:S02]  /*23580*/  ISETP.LT.AND P3, PT, R15, UR5, !P0 ;  /* 0x000000050f007c0c */ /* 0x002fc4000c761270 */
[----:B------:R-:W-:Y:S01]  /*23590*/  LEA.HI.X.SX32 R7, R7, R2, 0x1, P6 ;  /* 0x0000000207077211 */ /* 0x000fe200030f0eff */
[----:B------:R-:W2:Y:S01]  /*235a0*/  LDCU UR5, c[0x0][0x39c] ;  /* 0x00007380ff0577ac */ /* 0x000ea20008000800 */
[----:B0-----:R-:W-:Y:S02]  /*235b0*/  IADD3 R4, P6, PT, R3, R0, RZ ;  /* 0x0000000003047210 */ /* 0x001fe40007fde0ff */
[----:B------:R-:W-:Y:S02]  /*235c0*/  PRMT R8, R23, 0x7770, RZ ;  /* 0x0000777017087816 */ /* 0x000fe400000000ff */
[----:B------:R-:W-:Y:S02]  /*235d0*/  PRMT R9, R24, 0x7770, RZ ;  /* 0x0000777018097816 */ /* 0x000fe400000000ff */
[----:B------:R-:W-:Y:S01]  /*235e0*/  LEA.HI.X.SX32 R5, R3, R2, 0x1, P6 ;  /* 0x0000000203057211 */ /* 0x000fe200030f0eff */
[C---:B------:R-:W-:Y:S01]  /*235f0*/  IMAD R3, R29.reuse, 0x2, R3 ;  /* 0x000000021d037824 */ /* 0x040fe200078e0203 */
[----:B------:R0:W-:Y:S04]  /*23600*/  @P4 STG.E.U8 desc[UR12][R6.64], R8 ;  /* 0x0000000806004986 */ /* 0x0001e8000c10110c */
[----:B------:R1:W-:Y:S01]  /*23610*/  @P3 STG.E.U8 desc[UR12][R4.64], R9 ;  /* 0x0000000904003986 */ /* 0x0003e2000c10110c */
[----:B0-----:R-:W-:Y:S01]  /*23620*/  IMAD R7, R29, 0x2, R3 ;  /* 0x000000021d077824 */ /* 0x001fe200078e0203 */
[----:B-1----:R-:W-:-:S02]  /*23630*/  IADD3 R4, P6, PT, R3, R0, RZ ;  /* 0x0000000003047210 */ /* 0x002fc40007fde0ff */
[----:B------:R-:W-:Y:S02]  /*23640*/  PRMT R8, R25, 0x7770, RZ ;  /* 0x0000777019087816 */ /* 0x000fe400000000ff */
[----:B----4-:R-:W-:Y:S01]  /*23650*/  ISETP.LT.AND P3, PT, R12, UR6, !P0 ;  /* 0x000000060c007c0c */ /* 0x010fe2000c761270 */
[----:B------:R-:W5:Y:S01]  /*23660*/  LDCU UR6, c[0x0][0x39c] ;  /* 0x00007380ff0677ac */ /* 0x000f620008000800 */
[----:B------:R-:W4:Y:S01]  /*23670*/  LDL.LU R12, [R1+0x9a4] ;  /* 0x0009a400010c7983 */ /* 0x000f220000300800 */
[----:B------:R-:W-:Y:S01]  /*23680*/  LEA.HI.X.SX32 R5, R3, R2, 0x1, P6 ;  /* 0x0000000203057211 */ /* 0x000fe200030f0eff */
[----:B------:R-:W-:Y:S01]  /*23690*/  IMAD R3, R29, 0x2, R7 ;  /* 0x000000021d037824 */ /* 0x000fe200078e0207 */
[C---:B------:R-:W-:Y:S02]  /*236a0*/  IADD3 R6, P6, PT, R7.reuse, R0, RZ ;  /* 0x0000000007067210 */ /* 0x040fe40007fde0ff */
[----:B--2---:R-:W-:Y:S01]  /*236b0*/  ISETP.LT.AND P4, PT, R14, UR5, !P0 ;  /* 0x000000050e007c0c */ /* 0x004fe2000c781270 */
[----:B------:R0:W-:Y:S01]  /*236c0*/  @P2 STG.E.U8 desc[UR12][R4.64], R8 ;  /* 0x0000000804002986 */ /* 0x0001e2000c10110c */
[----:B------:R-:W-:Y:S01]  /*236d0*/  LEA.HI.X.SX32 R7, R7, R2, 0x1, P6 ;  /* 0x0000000207077211 */ /* 0x000fe200030f0eff */
[----:B------:R-:W3:Y:S01]  /*236e0*/  LDCU UR5, c[0x0][0x39c] ;  /* 0x00007380ff0577ac */ /* 0x000ee20008000800 */
[----:B------:R-:W-:Y:S01]  /*236f0*/  PRMT R9, R27, 0x7770, RZ ;  /* 0x000077701b097816 */ /* 0x000fe200000000ff */
[----:B------:R-:W2:Y:S01]  /*23700*/  LDL.LU R14, [R1+0x9ac] ;  /* 0x0009ac00010e7983 */ /* 0x000ea20000300800 */
[----:B0-----:R-:W-:-:S02]  /*23710*/  IADD3 R4, P6, PT, R3, R0, RZ ;  /* 0x0000000003047210 */ /* 0x001fc40007fde0ff */
[----:B------:R-:W-:Y:S02]  /*23720*/  PRMT R8, R26, 0x7770, RZ ;  /* 0x000077701a087816 */ /* 0x000fe400000000ff */
[----:B------:R-:W-:Y:S02]  /*23730*/  LEA.HI.X.SX32 R5, R3, R2, 0x1, P6 ;  /* 0x0000000203057211 */ /* 0x000fe400030f0eff */
[----:B------:R-:W-:Y:S01]  /*23740*/  ISETP.LT.AND P2, PT, R11, UR4, !P0 ;  /* 0x000000040b007c0c */ /* 0x000fe2000c741270 */
[----:B------:R0:W-:Y:S01]  /*23750*/  @P5 STG.E.U8 desc[UR12][R6.64], R8 ;  /* 0x0000000806005986 */ /* 0x0001e2000c10110c */
[----:B------:R-:W4:Y:S03]  /*23760*/  LDCU UR4, c[0x0][0x39c] ;  /* 0x00007380ff0477ac */ /* 0x000f260008000800 */
[----:B------:R-:W2:Y:S04]  /*23770*/  LDL.LU R11, [R1+0x9a8] ;  /* 0x0009a800010b7983 */ /* 0x000ea80000300800 */
[----:B------:R1:W-:Y:S01]  /*23780*/  @P4 STG.E.U8 desc[UR12][R4.64], R9 ;  /* 0x0000000904004986 */ /* 0x0003e2000c10110c */
[----:B-----5:R-:W-:Y:S01]  /*23790*/  ISETP.LT.AND P4, PT, R10, UR6, !P0 ;  /* 0x000000060a007c0c */ /* 0x020fe2000c781270 */
[----:B------:R-:W-:-:S02]  /*237a0*/  IMAD R3, R29, 0x2, R3 ;  /* 0x000000021d037824 */ /* 0x000fc400078e0203 */
[----:B------:R-:W5:Y:S01]  /*237b0*/  LDL.LU R10, [R1+0x9b0] ;  /* 0x0009b000010a7983 */ /* 0x000f620000300800 */
[----:B0-----:R-:W-:Y:S01]  /*237c0*/  PRMT R8, R20, 0x7771, RZ ;  /* 0x0000777114087816 */ /* 0x001fe200000000ff */
[----:B------:R-:W0:Y:S01]  /*237d0*/  LDCU UR6, c[0x0][0x39c] ;  /* 0x00007380ff0677ac */ /* 0x000e220008000800 */
[----:B------:R-:W-:Y:S01]  /*237e0*/  IMAD R7, R29, 0x2, R3 ;  /* 0x000000021d077824 */ /* 0x000fe200078e0203 */
[----:B-1----:R-:W-:Y:S02]  /*237f0*/  IADD3 R4, P6, PT, R3, R0, RZ ;  /* 0x0000000003047210 */ /* 0x002fe40007fde0ff */
[----:B---3--:R-:W-:Y:S01]  /*23800*/  ISETP.LT.AND P5, PT, R13, UR5, !P0 ;  /* 0x000000050d007c0c */ /* 0x008fe2000c7a1270 */
[----:B------:R-:W2:Y:S01]  /*23810*/  LDCU UR5, c[0x0][0x39c] ;  /* 0x00007380ff0577ac */ /* 0x000ea20008000800 */
[----:B------:R-:W-:Y:S01]  /*23820*/  LEA.HI.X.SX32 R5, R3, R2, 0x1, P6 ;  /* 0x0000000203057211 */ /* 0x000fe200030f0eff */
[----:B------:R-:W-:Y:S01]  /*23830*/  IMAD R3, R29, 0x2, R7 ;  /* 0x000000021d037824 */ /* 0x000fe200078e0207 */
[C---:B------:R-:W-:Y:S01]  /*23840*/  IADD3 R6, P6, PT, R7.reuse, R0, RZ ;  /* 0x0000000007067210 */ /* 0x040fe20007fde0ff */
[----:B------:R-:W3:Y:S03]  /*23850*/  LDL.LU R13, [R1+0x9b8] ;  /* 0x0009b800010d7983 */ /* 0x000ee60000300800 */
[----:B------:R-:W-:Y:S01]  /*23860*/  LEA.HI.X.SX32 R7, R7, R2, 0x1, P6 ;  /* 0x0000000207077211 */ /* 0x000fe200030f0eff */
[----:B------:R1:W-:Y:S01]  /*23870*/  @P3 STG.E.U8 desc[UR12][R4.64], R8 ;  /* 0x0000000804003986 */ /* 0x0003e2000c10110c */
[----:B------:R-:W-:-:S02]  /*23880*/  PRMT R9, R22, 0x7771, RZ ;  /* 0x0000777116097816 */ /* 0x000fc400000000ff */
[----:B-1----:R-:W-:Y:S02]  /*23890*/  IADD3 R4, P6, PT, R3, R0, RZ ;  /* 0x0000000003047210 */ /* 0x002fe40007fde0ff */
[----:B------:R-:W-:Y:S02]  /*238a0*/  PRMT R8, R21, 0x7771, RZ ;  /* 0x0000777115087816 */ /* 0x000fe400000000ff */
[----:B------:R-:W-:Y:S01]  /*238b0*/  LEA.HI.X.SX32 R5, R3, R2, 0x1, P6 ;  /* 0x0000000203057211 */ /* 0x000fe200030f0eff */
[----:B------:R-:W-:Y:S01]  /*238c0*/  IMAD R3, R29, 0x2, R3 ;  /* 0x000000021d037824 */ /* 0x000fe200078e0203 */
[----:B----4-:R-:W-:Y:S01]  /*238d0*/  ISETP.LT.AND P3, PT, R12, UR4, !P0 ;  /* 0x000000040c007c0c */ /* 0x010fe2000c761270 */
[----:B------:R-:W5:Y:S01]  /*238e0*/  LDCU UR4, c[0x0][0x39c] ;  /* 0x00007380ff0477ac */ /* 0x000f620008000800 */
[----:B------:R-:W4:Y:S04]  /*238f0*/  LDL.LU R12, [R1+0x9b4] ;  /* 0x0009b400010c7983 */ /* 0x000f280000300800 */
[----:B------:R1:W-:Y:S04]  /*23900*/  @P2 STG.E.U8 desc[UR12][R6.64], R8 ;  /* 0x0000000806002986 */ /* 0x0003e8000c10110c */
[----:B------:R0:W-:Y:S01]  /*23910*/  @P5 STG.E.U8 desc[UR12][R4.64], R9 ;  /* 0x0000000904005986 */ /* 0x0001e2000c10110c */
[----:B--2---:R-:W-:Y:S01]  /*23920*/  ISETP.LT.AND P2, PT, R14, UR5, !P0 ;  /* 0x000000050e007c0c */ /* 0x004fe2000c741270 */
[----:B------:R-:W3:Y:S01]  /*23930*/  LDCU UR5, c[0x0][0x39c] ;  /* 0x00007380ff0577ac */ /* 0x000ee20008000800 */
[----:B-1----:R-:W-:-:S02]  /*23940*/  PRMT R8, R23, 0x7771, RZ ;  /* 0x0000777117087816 */ /* 0x002fc400000000ff */
[----:B0-----:R-:W-:-:S04]  /*23950*/  IADD3 R4, P6, PT, R3, R0, RZ ;  /* 0x0000000003047210 */ /* 0x001fc80007fde0ff */
[----:B------:R-:W-:Y:S02]  /*23960*/  LEA.HI.X.SX32 R5, R3, R2, 0x1, P6 ;  /* 0x0000000203057211 */ /* 0x000fe400030f0eff */
[----:B------:R-:W-:Y:S01]  /*23970*/  ISETP.LT.AND P5, PT, R11, UR6, !P0 ;  /* 0x000000060b007c0c */ /* 0x000fe2000c7a1270 */
[C---:B------:R-:W-:Y:S01]  /*23980*/  IMAD R7, R29.reuse, 0x2, R3 ;  /* 0x000000021d077824 */ /* 0x040fe200078e0203 */
[----:B------:R-:W2:Y:S01]  /*23990*/  LDL.LU R11, [R1+0x9bc] ;  /* 0x0009bc00010b7983 */ /* 0x000ea20000300800 */
[----:B------:R-:W4:Y:S03]  /*239a0*/  LDCU UR6, c[0x0][0x39c] ;  /* 0x00007380ff0677ac */ /* 0x000f260008000800 */
[----:B------:R0:W-:Y:S04]  /*239b0*/  @P4 STG.E.U8 desc[UR12][R4.64], R8 ;  /* 0x0000000804004986 */ /* 0x0001e8000c10110c */
[----:B------:R-:W2:Y:S01]  /*239c0*/  LDL.LU R14, [R1+0x9c4] ;  /* 0x0009c400010e7983 */ /* 0x000ea20000300800 */
[----:B-----5:R-:W-:Y:S01]  /*239d0*/  ISETP.LT.AND P4, PT, R10, UR4, !P0 ;  /* 0x000000040a007c0c */ /* 0x020fe2000c781270 */
[----:B------:R-:W-:-:S02]  /*239e0*/  IMAD R3, R29, 0x2, R7 ;  /* 0x000000021d037824 */ /* 0x000fc400078e0207 */
[----:B------:R-:W5:Y:S01]  /*239f0*/  LDL.LU R10, [R1+0x9c0] ;  /* 0x0009c000010a7983 */ /* 0x000f620000300800 */
[C---:B------:R-:W-:Y:S01]  /*23a00*/  IADD3 R6, P6, PT, R7.reuse, R0, RZ ;  /* 0x0000000007067210 */ /* 0x040fe20007fde0ff */
[----:B------:R-:W2:Y:S03]  /*23a10*/  LDCU UR4, c[0x0][0x39c] ;  /* 0x00007380ff0477ac */ /* 0x000ea60008000800 */
[----:B------:R-:W-:Y:S02]  /*23a20*/  LEA.HI.X.SX32 R7, R7, R2, 0x1, P6 ;  /* 0x0000000207077211 */ /* 0x000fe400030f0eff */
[----:B0-----:R-:W-:Y:S02]  /*23a30*/  IADD3 R4, P6, PT, R3, R0, RZ ;  /* 0x0000000003047210 */ /* 0x001fe40007fde0ff */
[----:B------:R-:W-:Y:S02]  /*23a40*/  PRMT R8, R24, 0x7771, RZ ;  /* 0x0000777118087816 */ /* 0x000fe400000000ff */
[----:B------:R-:W-:-:S02]  /*23a50*/  PRMT R9, R25, 0x7771, RZ ;  /* 0x0000777119097816 */ /* 0x000fc400000000ff */
[----:B------:R-:W-:Y:S01]  /*23a60*/  LEA.HI.X.SX32 R5, R3, R2, 0x1, P6 ;  /* 0x0000000203057211 */ /* 0x000fe200030f0eff */
[----:B------:R-:W-:Y:S01]  /*23a70*/  IMAD R3, R29, 0x2, R3 ;  /* 0x000000021d037824 */ /* 0x000fe200078e0203 */
[----:B------:R0:W-:Y:S01]  /*23a80*/  @P3 STG.E.U8 desc[UR12][R6.64], R8 ;  /* 0x0000000806003986 */ /* 0x0001e2000c10110c */
[----:B---3--:R-:W-:Y:S01]  /*23a90*/  ISETP.LT.AND P3, PT, R13, UR5, !P0 ;  /* 0x000000050d007c0c */ /* 0x008fe2000c761270 */
[----:B------:R-:W1:Y:S02]  /*23aa0*/  LDCU UR5, c[0x0][0x39c] ;  /* 0x00007380ff0577ac */ /* 0x000e640008000800 */
[----:B------:R3:W-:Y:S04]  /*23ab0*/  @P2 STG.E.U8 desc[UR12][R4.64], R9 ;  /* 0x0000000904002986 */ /* 0x0007e8000c10110c */
[----:B------:R-:W5:Y:S01]  /*23ac0*/  LDL.LU R13, [R1+0x9c8] ;  /* 0x0009c800010d7983 */ /* 0x000f620000300800 */
[----:B0-----:R-:W-:Y:S01]  /*23ad0*/  IMAD R7, R29, 0x2, R3 ;  /* 0x000000021d077824 */ /* 0x001fe200078e0203 */
[----:B---3--:R-:W-:-:S02]  /*23ae0*/  IADD3 R4, P6, PT, R3, R0, RZ ;  /* 0x0000000003047210 */ /* 0x008fc40007fde0ff */
[----:B------:R-:W-:Y:S02]  /*23af0*/  PRMT R8, R26, 0x7771, RZ ;  /* 0x000077711a087816 */ /* 0x000fe400000000ff */
[----:B------:R-:W-:Y:S02]  /*23b00*/  LEA.HI.X.SX32 R5, R3, R2, 0x1, P6 ;  /* 0x0000000203057211 */ /* 0x000fe400030f0eff */
[----:B----4-:R-:W-:Y:S01]  /*23b10*/  ISETP.LT.AND P2, PT, R12, UR6, !P0 ;  /* 0x000000060c007c0c */ /* 0x010fe2000c741270 */
[----:B------:R-:W5:Y:S01]  /*23b20*/  LDCU UR6, c[0x0][0x39c] ;  /* 0x00007380ff0677ac */ /* 0x000f620008000800 */
[----:B------:R-:W3:Y:S01]  /*23b30*/  LDL.LU R12, [R1+0x9d0] ;  /* 0x0009d000010c7983 */ /* 0x000ee20000300800 */
[----:B------:R-:W-:Y:S01]  /*23b40*/  IMAD R3, R29, 0x2, R7 ;  /* 0x000000021d037824 */ /* 0x000fe200078e0207 */
[C---:B------:R-:W-:Y:S02]  /*23b50*/  IADD3 R6, P6, PT, R7.reuse, R0, RZ ;  /* 0x0000000007067210 */ /* 0x040fe40007fde0ff */
[----:B------:R0:W-:Y:S02]  /*23b60*/  @P5 STG.E.U8 desc[UR12][R4.64], R8 ;  /* 0x0000000804005986 */ /* 0x0001e4000c10110c */
[----:B------:R-:W-:-:S02]  /*23b70*/  LEA.HI.X.SX32 R7, R7, R2, 0x1, P6 ;  /* 0x0000000207077211 */ /* 0x000fc400030f0eff */
[----:B------:R-:W-:Y:S02]  /*23b80*/  PRMT R9, R20, 0x7772, RZ ;  /* 0x0000777214097816 */ /* 0x000fe400000000ff */
[----:B0-----:R-:W-:Y:S02]  /*23b90*/  IADD3 R4, P6, PT, R3, R0, RZ ;  /* 0x0000000003047210 */ /* 0x001fe40007fde0ff */
[----:B------:R-:W-:Y:S02]  /*23ba0*/  PRMT R8, R27, 0x7771, RZ ;  /* 0x000077711b087816 */ /* 0x000fe400000000ff */
[----:B------:R-:W-:-:S03]  /*23bb0*/  LEA.HI.X.SX32 R5, R3, R2, 0x1, P6 ;  /* 0x0000000203057211 */ /* 0x000fc600030f0eff */
[----:B------:R0:W-:Y:S01]  /*23bc0*/  @P4 STG.E.U8 desc[UR12][R6.64], R8 ;  /* 0x0000000806004986 */ /* 0x0001e2000c10110c */
[----:B--2---:R-:W-:-:S03]  /*23bd0*/  ISETP.LT.AND P5, PT, R11, UR4, !P0 ;  /* 0x000000040b007c0c */ /* 0x004fc6000c7a1270 */
[----:B------:R2:W-:Y:S01]  /*23be0*/  @P3 STG.E.U8 desc[UR12][R4.64], R9 ;  /* 0x0000000904003986 */ /* 0x0005e2000c10110c */
[C---:B------:R-:W-:Y:S01]  /*23bf0*/  IMAD R3, R29.reuse, 0x2, R3 ;  /* 0x000000021d037824 */ /* 0x040fe200078e0203 */
[----:B------:R-:W4:Y:S02]  /*23c00*/  LDCU UR4, c[0x0][0x39c] ;  /* 0x00007380ff0477ac */ /* 0x000f240008000800 */
[----:B------:R-:W3:Y:S01]  /*23c10*/  LDL.LU R11, [R1+0x9cc] ;  /* 0x0009cc00010b7983 */ /* 0x000ee20000300800 */
[----:B-1----:R-:W-:Y:S01]  /*23c20*/  ISETP.LT.AND P4, PT, R14, UR5, !P0 ;  /* 0x000000050e007c0c */ /* 0x002fe2000c781270 */
[----:B------:R-:W3:Y:S01]  /*23c30*/  LDCU UR5, c[0x0][0x39c] ;  /* 0x00007380ff0577ac */ /* 0x000ee20008000800 */
[----:B-----5:R-:W-:Y:S01]  /*23c40*/  ISETP.LT.AND P3, PT, R10, UR6, !P0 ;  /* 0x000000060a007c0c */ /* 0x020fe2000c761270 */
[----:B0-----:R-:W-:Y:S01]  /*23c50*/  IMAD R7, R29, 0x2, R3 ;  /* 0x000000021d077824 */ /* 0x001fe200078e0203 */
[----:B------:R-:W5:Y:S01]  /*23c60*/  LDL.LU R10, [R1+0x9d4] ;  /* 0x0009d400010a7983 */ /* 0x000f620000300800 */
[C---:B--2---:R-:W-:Y:S01]  /*23c70*/  IADD3 R4, P6, PT, R3.reuse, R0, RZ ;  /* 0x0000000003047210 */ /* 0x044fe20007fde0ff */
[----:B------:R-:W0:Y:S02]  /*23c80*/  LDCU UR6, c[0x0][0x39c] ;  /* 0x00007380ff0677ac */ /* 0x000e240008000800 */
[----:B------:R-:W2:Y:S01]  /*23c90*/  LDL.LU R14, [R1+0x9d8] ;  /* 0x0009d800010e7983 */ /* 0x000ea20000300800 */
[----:B------:R-:W-:Y:S01]  /*23ca0*/  LEA.HI.X.SX32 R5, R3, R2, 0x1, P6 ;  /* 0x0000000203057211 */ /* 0x000fe200030f0eff */
[----:B------:R-:W-:Y:S01]  /*23cb0*/  IMAD R3, R29, 0x2, R7 ;  /* 0x000000021d037824 */ /* 0x000fe200078e0207 */
[----:B------:R-:W-:-:S02]  /*23cc0*/  PRMT R8, R21, 0x7772, RZ ;  /* 0x0000777215087816 */ /* 0x000fc400000000ff */
[----:B------:R-:W-:-:S03]  /*23cd0*/  IADD3 R6, P6, PT, R7, R0, RZ ;  /* 0x0000000007067210 */ /* 0x000fc60007fde0ff */
[----:B------:R1:W-:Y:S01]  /*23ce0*/  @P2 STG.E.U8 desc[UR12][R4.64], R8 ;  /* 0x0000000804002986 */ /* 0x0003e2000c10110c */
[----:B------:R-:W-:Y:S02]  /*23cf0*/  LEA.HI.X.SX32 R7, R7, R2, 0x1, P6 ;  /* 0x0000000207077211 */ /* 0x000fe400030f0eff */
[----:B------:R-:W-:Y:S02]  /*23d00*/  PRMT R9, R23, 0x7772, RZ ;  /* 0x0000777217097816 */ /* 0x000fe400000000ff */
[C---:B-1----:R-:W-:Y:S02]  /*23d10*/  IADD3 R4, P6, PT, R3.reuse, R0, RZ ;  /* 0x0000000003047210 */ /* 0x042fe40007fde0ff */
[----:B------:R-:W-:Y:S02]  /*23d20*/  PRMT R8, R22, 0x7772, RZ ;  /* 0x0000777216087816 */ /* 0x000fe400000000ff */
[----:B------:R-:W-:Y:S01]  /*23d30*/  LEA.HI.X.SX32 R5, R3, R2, 0x1, P6 ;  /* 0x0000000203057211 */ /* 0x000fe200030f0eff */
[----:B------:R-:W-:Y:S01]  /*23d40*/  IMAD R3, R29, 0x2, R3 ;  /* 0x000000021d037824 */ /* 0x000fe200078e0203 */
[----:B----4-:R-:W-:Y:S01]  /*23d50*/  ISETP.LT.AND P2, PT, R13, UR4, !P0 ;  /* 0x000000040d007c0c */ /* 0x010fe2000c741270 */
[----:B------:R-:W5:Y:S01]  /*23d60*/  LDCU UR4, c[0x0][0x39c] ;  /* 0x00007380ff0477ac */ /* 0x000f620008000800 */
[----:B------:R1:W-:Y:S04]  /*23d70*/  @P5 STG.E.U8 desc[UR12][R6.64], R8 ;  /* 0x0000000806005986 */ /* 0x0003e8000c10110c */
[----:B------:R-:W4:Y:S01]  /*23d80*/  LDL.LU R13, [R1+0x974] ;  /* 0x00097400010d7983 */ /* 0x000f220000300800 */
[----:B---3--:R-:W-:Y:S01]  /*23d90*/  ISETP.LT.AND P5, PT, R12, UR5, !P0 ;  /* 0x000000050c007c0c */ /* 0x008fe2000c7a1270 */
[----:B------:R-:W2:Y:S02]  /*23da0*/  LDCU UR5, c[0x0][0x39c] ;  /* 0x00007380ff0577ac */ /* 0x000ea40008000800 */
[----:B------:R-:W3:Y:S04]  /*23db0*/  LDL.LU R12, [R1+0x970] ;  /* 0x00097000010c7983 */ /* 0x000ee80000300800 */
[----:B------:R0:W-:Y:S01]  /*23dc0*/  @P4 STG.E.U8 desc[UR12][R4.64], R9 ;  /* 0x0000000904004986 */ /* 0x0001e2000c10110c */
[----:B-1----:R-:W-:Y:S01]  /*23dd0*/  IMAD R7, R29, 0x2, R3 ;  /* 0x000000021d077824 */ /* 0x002fe200078e0203 */
[----:B------:R-:W-:-:S02]  /*23de0*/  PRMT R8, R24, 0x7772, RZ ;  /* 0x0000777218087816 */ /* 0x000fc400000000ff */
[----:B0-----:R-:W-:-:S04]  /*23df0*/  IADD3 R4, P6, PT, R3, R0, RZ ;  /* 0x0000000003047210 */ /* 0x001fc80007fde0ff */
[----:B------:R-:W-:Y:S02]  /*23e00*/  LEA.HI.X.SX32 R5, R3, R2, 0x1, P6 ;  /* 0x0000000203057211 */ /* 0x000fe400030f0eff */
[----:B------:R-:W-:Y:S01]  /*23e10*/  IADD3 R6, P6, PT, R7, R0, RZ ;  /* 0x0000000007067210 */ /* 0x000fe20007fde0ff */
[----:B------:R-:W-:Y:S02]  /*23e20*/  IMAD R3, R29, 0x2, R7 ;  /* 0x000000021d037824 */ /* 0x000fe400078e0207 */
[----:B------:R0:W-:Y:S01]  /*23e30*/  @P3 STG.E.U8 desc[UR12][R4.64], R8 ;  /* 0x0000000804003986 */ /* 0x0001e2000c10110c */
[----:B------:R-:W-:Y:S02]  /*23e40*/  LEA.HI.X.SX32 R7, R7, R2, 0x1, P6 ;  /* 0x0000000207077211 */ /* 0x000fe400030f0eff */
[----:B------:R-:W-:Y:S01]  /*23e50*/  ISETP.LT.AND P4, PT, R11, UR6, !P0 ;  /* 0x000000060b007c0c */ /* 0x000fe2000c781270 */
[----:B------:R-:W4:Y:S01]  /*23e60*/  LDCU UR6, c[0x0][0x39c] ;  /* 0x00007380ff0677ac */ /* 0x000f220008000800 */
[----:B------:R-:W4:Y:S01]  /*23e70*/  LDL.LU R11, [R1+0x960] ;  /* 0x00096000010b7983 */ /* 0x000f220000300800 */
[----:B0-----:R-:W-:-:S05]  /*23e80*/  PRMT R8, R25, 0x7772, RZ ;  /* 0x0000777219087816 */ /* 0x001fca00000000ff */
[----:B------:R0:W-:Y:S01]  /*23e90*/  @P2 STG.E.U8 desc[UR12][R6.64], R8 ;  /* 0x0000000806002986 */ /* 0x0001e2000c10110c */
[----:B-----5:R-:W-:Y:S01]  /*23ea0*/  ISETP.LT.AND P3, PT, R10, UR4, !P0 ;  /* 0x000000040a007c0c */ /* 0x020fe2000c761270 */
[----:B------:R-:W3:Y:S02]  /*23eb0*/  LDCU UR4, c[0x0][0x39c] ;  /* 0x00007380ff0477ac */ /* 0x000ee40008000800 */
[----:B------:R-:W5:Y:S01]  /*23ec0*/  LDL.LU R10, [R1+0x950] ;  /* 0x00095000010a7983 */ /* 0x000f620000300800 */
[----:B--2---:R-:W-:Y:S01]  /*23ed0*/  ISETP.LT.AND P2, PT, R14, UR5, !P0 ;  /* 0x000000050e007c0c */ /* 0x004fe2000c741270 */
[----:B------:R-:W1:Y:S02]  /*23ee0*/  LDCU UR5, c[0x0][0x39c] ;  /* 0x00007380ff0577ac */ /* 0x000e640008000800 */
[----:B------:R-:W2:Y:S04]  /*23ef0*/  LDL.LU R28, [R1+0x1c] ;  /* 0x00001c00011c7983 */ /* 0x000ea80000300800 */
[----:B------:R-:W2:Y:S01]  /*23f00*/  LDL.LU R14, [R1+0x9e8] ;  /* 0x0009e800010e7983 */ /* 0x000ea20000300800 */
[----:B------:R-:W-:-:S02]  /*23f10*/  IADD3 R4, P6, PT, R3, R0, RZ ;  /* 0x0000000003047210 */ /* 0x000fc40007fde0ff */
[----:B------:R-:W-:Y:S01]  /*23f20*/  PRMT R9, R26, 0x7772, RZ ;  /* 0x000077721a097816 */ /* 0x000fe200000000ff */
[----:B------:R-:W5:Y:S01]  /*23f30*/  LDL.LU R15, [R1+0x9e4] ;  /* 0x0009e400010f7983 */ /* 0x000f620000300800 */
[----:B------:R-:W-:Y:S01]  /*23f40*/  LEA.HI.X.SX32 R5, R3, R2, 0x1, P6 ;  /* 0x0000000203057211 */ /* 0x000fe200030f0eff */
[----:B------:R-:W-:-:S04]  /*23f50*/  IMAD R3, R29, 0x2, R3 ;  /* 0x000000021d037824 */ /* 0x000fc800078e0203 */
[----:B------:R1:W-:Y:S01]  /*23f60*/  @P5 STG.E.U8 desc[UR12][R4.64], R9 ;  /* 0x0000000904005986 */ /* 0x0003e2000c10110c */
[----:B0-----:R-:W-:Y:S01]  /*23f70*/  IMAD R7, R29, 0x2, R3 ;  /* 0x000000021d077824 */ /* 0x001fe200078e0203 */
[----:B------:R-:W-:Y:S02]  /*23f80*/  PRMT R8, R27, 0x7772, RZ ;  /* 0x000077721b087816 */ /* 0x000fe400000000ff */
[----:B-1----:R-:W-:-:S04]  /*23f90*/  IADD3 R4, P6, PT, R3, R0, RZ ;  /* 0x0000000003047210 */ /* 0x002fc80007fde0ff */
[----:B------:R-:W-:Y:S02]  /*23fa0*/  LEA.HI.X.SX32 R5, R3, R2, 0x1, P6 ;  /* 0x0000000203057211 */ /* 0x000fe400030f0eff */
[----:B------:R-:W-:Y:S01]  /*23fb0*/  IADD3 R6, P6, PT, R7, R0, RZ ;  /* 0x0000000007067210 */ /* 0x000fe20007fde0ff */
[----:B------:R-:W-:Y:S01]  /*23fc0*/  IMAD R3, R29, 0x2, R7 ;  /* 0x000000021d037824 */ /* 0x000fe200078e0207 */
[----:B------:R-:W-:Y:S01]  /*23fd0*/  PRMT R20, R20, 0x7773, RZ ;  /* 0x0000777314147816 */ /* 0x000fe200000000ff */
[----:B------:R0:W-:Y:S01]  /*23fe0*/  @P4 STG.E.U8 desc[UR12][R4.64], R8 ;  /* 0x0000000804004986 */ /* 0x0001e2000c10110c */
[----:B------:R-:W-:Y:S02]  /*23ff0*/  LEA.HI.X.SX32 R7, R7, R2, 0x1, P6 ;  /* 0x0000000207077211 */ /* 0x000fe400030f0eff */
[----:B---3--:R-:W-:Y:S01]  /*24000*/  ISETP.LT.AND P4, PT, R12, UR4, !P0 ;  /* 0x000000040c007c0c */ /* 0x008fe2000c781270 */
[----:B------:R-:W2:Y:S01]  /*24010*/  LDCU UR4, c[0x0][0x39c] ;  /* 0x00007380ff0477ac */ /* 0x000ea20008000800 */
[----:B----4-:R-:W-:Y:S01]  /*24020*/  ISETP.LT.AND P5, PT, R13, UR6, !P0 ;  /* 0x000000060d007c0c */ /* 0x010fe2000c7a1270 */
[----:B------:R1:W-:Y:S01]  /*24030*/  @P3 STG.E.U8 desc[UR12][R6.64], R20 ;  /* 0x0000001406003986 */ /* 0x0003e2000c10110c */
[----:B------:R-:W-:Y:S01]  /*24040*/  PRMT R21, R21, 0x7773, RZ ;  /* 0x0000777315157816 */ /* 0x000fe200000000ff */
[----:B------:R-:W5:Y:S02]  /*24050*/  LDCU UR6, c[0x0][0x39c] ;  /* 0x00007380ff0677ac */ /* 0x000f640008000800 */
[----:B------:R-:W3:Y:S01]  /*24060*/  LDL.LU R13, [R1+0x9e0] ;  /* 0x0009e000010d7983 */ /* 0x000ee20000300800 */
[----:B0-----:R-:W-:-:S03]  /*24070*/  IADD3 R4, P6, PT, R3, R0, RZ ;  /* 0x0000000003047210 */ /* 0x001fc60007fde0ff */
[----:B------:R-:W4:Y:S01]  /*24080*/  LDL.LU R12, [R1+0x9dc] ;  /* 0x0009dc00010c7983 */ /* 0x000f220000300800 */
[----:B-1----:R-:W-:Y:S01]  /*24090*/  IMAD R6, R29, 0x2, R3 ;  /* 0x000000021d067824 */ /* 0x002fe200078e0203 */
[----:B------:R-:W-:-:S04]  /*240a0*/  LEA.HI.X.SX32 R5, R3, R2, 0x1, P6 ;  /* 0x0000000203057211 */ /* 0x000fc800030f0eff */
[----:B------:R-:W-:Y:S02]  /*240b0*/  IADD3 R8, P6, PT, R6, R0, RZ ;  /* 0x0000000006087210 */ /* 0x000fe40007fde0ff */
[----:B------:R-:W-:Y:S02]  /*240c0*/  PRMT R22, R22, 0x7773, RZ ;  /* 0x0000777316167816 */ /* 0x000fe400000000ff */
[----:B------:R-:W-:Y:S01]  /*240d0*/  LEA.HI.X.SX32 R9, R6, R2, 0x1, P6 ;  /* 0x0000000206097211 */ /* 0x000fe200030f0eff */
[----:B------:R-:W-:Y:S04]  /*240e0*/  @P2 STG.E.U8 desc[UR12][R4.64], R21 ;  /* 0x0000001504002986 */ /* 0x000fe8000c10110c */
[----:B------:R0:W-:Y:S01]  /*240f0*/  @P5 STG.E.U8 desc[UR12][R8.64], R22 ;  /* 0x0000001608005986 */ /* 0x0001e2000c10110c */
[----:B--2---:R-:W-:Y:S01]  /*24100*/  ISETP.LT.AND P5, PT, R14, UR4, !P0 ;  /* 0x000000040e007c0c */ /* 0x004fe2000c7a1270 */
[----:B------:R-:W-:-:S02]  /*24110*/  IMAD R3, R29, 0x2, R6 ;  /* 0x000000021d037824 */ /* 0x000fc400078e0206 */
[----:B------:R-:W2:Y:S01]  /*24120*/  LDL.LU R14, [R1+0xa00] ;  /* 0x000a0000010e7983 */ /* 0x000ea20000300800 */
[----:B-----5:R-:W-:Y:S01]  /*24130*/  ISETP.LT.AND P2, PT, R10, UR6, !P0 ;  /* 0x000000060a007c0c */ /* 0x020fe2000c741270 */
[----:B------:R-:W3:Y:S02]  /*24140*/  LDCU UR4, c[0x0][0x39c] ;  /* 0x00007380ff0477ac */ /* 0x000ee40008000800 */
[----:B------:R-:W5:Y:S01]  /*24150*/  LDL.LU R20, [R1+0xa10] ;  /* 0x000a100001147983 */ /* 0x000f620000300800 */
[----:B------:R-:W-:Y:S01]  /*24160*/  IADD3 R10, P6, PT, R3, R0, RZ ;  /* 0x00000000030a7210 */ /* 0x000fe20007fde0ff */
[----:B------:R-:W4:Y:S02]  /*24170*/  LDCU UR6, c[0x0][0x39c] ;  /* 0x00007380ff0677ac */ /* 0x000f240008000800 */
[----:B------:R-:W2:Y:S04]  /*24180*/  LDL.LU R19, [R1+0xa0c] ;  /* 0x000a0c0001137983 */ /* 0x000ea80000300800 */
[----:B------:R-:W2:Y:S04]  /*24190*/  LDL.LU R17, [R1+0xa08] ;  /* 0x000a080001117983 */ /* 0x000ea80000300800 */
[----:B0-----:R-:W2:Y:S04]  /*241a0*/  LDL.LU R22, [R1+0xa1c] ;  /* 0x000a1c0001167983 */ /* 0x001ea80000300800 */
[----:B------:R-:W2:Y:S01]  /*241b0*/  LDL.LU R18, [R1+0xa18] ;  /* 0x000a180001127983 */ /* 0x000ea20000300800 */
[----:B------:R-:W-:Y:S01]  /*241c0*/  ISETP.LT.AND P3, PT, R11, UR5, !P0 ;  /* 0x000000050b007c0c */ /* 0x000fe2000c761270 */
[----:B------:R-:W0:Y:S01]  /*241d0*/  LDCU UR5, c[0x0][0x39c] ;  /* 0x00007380ff0577ac */ /* 0x000e220008000800 */
[----:B------:R-:W-:Y:S01]  /*241e0*/  PRMT R23, R23, 0x7773, RZ ;  /* 0x0000777317177816 */ /* 0x000fe200000000ff */
[----:B------:R-:W1:Y:S01]  /*241f0*/  LDS.128 R4, [R28] ;  /* 0x000000001c047984 */ /* 0x000e620000000c00 */
[----:B------:R-:W-:Y:S01]  /*24200*/  LEA.HI.X.SX32 R11, R3, R2, 0x1, P6 ;  /* 0x00000002030b7211 */ /* 0x000fe200030f0eff */
[----:B------:R-:W-:Y:S01]  /*24210*/  IMAD R3, R29, 0x2, R3 ;  /* 0x000000021d037824 */ /* 0x000fe200078e0203 */
[----:B------:R-:W-:Y:S01]  /*24220*/  PRMT R24, R24, 0x7773, RZ ;  /* 0x0000777318187816 */ /* 0x000fe200000000ff */
[----:B------:R-:W2:Y:S03]  /*24230*/  LDL.LU R21, [R1+0xa14] ;  /* 0x000a140001157983 */ /* 0x000ea60000300800 */
[C---:B------:R-:W-:Y:S01]  /*24240*/  IADD3 R8, P6, PT, R3.reuse, R0, RZ ;  /* 0x0000000003087210 */ /* 0x040fe20007fde0ff */
[----:B------:R0:W-:Y:S03]  /*24250*/  @P4 STG.E.U8 desc[UR12][R10.64], R23 ;  /* 0x000000170a004986 */ /* 0x0001e6000c10110c */
[----:B------:R-:W-:Y:S01]  /*24260*/  LEA.HI.X.SX32 R9, R3, R2, 0x1, P6 ;  /* 0x0000000203097211 */ /* 0x000fe200030f0eff */
[----:B0-----:R-:W-:-:S04]  /*24270*/  IMAD R11, R29, 0x2, R3 ;  /* 0x000000021d0b7824 */ /* 0x001fc800078e0203 */
[----:B------:R-:W-:Y:S01]  /*24280*/  IMAD R3, R29, 0x2, R11 ;  /* 0x000000021d037824 */ /* 0x000fe200078e020b */
[----:B------:R-:W-:Y:S01]  /*24290*/  IADD3 R10, P6, PT, R11, R0, RZ ;  /* 0x000000000b0a7210 */ /* 0x000fe20007fde0ff */
[----:B------:R0:W-:Y:S01]  /*242a0*/  @P3 STG.E.U8 desc[UR12][R8.64], R24 ;  /* 0x0000001808003986 */ /* 0x0001e2000c10110c */
[----:B---3--:R-:W-:Y:S01]  /*242b0*/  ISETP.LT.AND P3, PT, R13, UR4, !P0 ;  /* 0x000000040d007c0c */ /* 0x008fe2000c761270 */
[----:B------:R-:W5:Y:S01]  /*242c0*/  LDCU UR4, c[0x0][0x39c] ;  /* 0x00007380ff0477ac */ /* 0x000f620008000800 */
[----:B------:R-:W-:Y:S02]  /*242d0*/  LEA.HI.X.SX32 R11, R11, R2, 0x1, P6 ;  /* 0x000000020b0b7211 */ /* 0x000fe400030f0eff */
[----:B------:R-:W-:Y:S02]  /*242e0*/  PRMT R25, R25, 0x7773, RZ ;  /* 0x0000777319197816 */ /* 0x000fe400000000ff */
[----:B0-----:R-:W-:Y:S02]  /*242f0*/  IADD3 R8, P6, PT, R3, R0, RZ ;  /* 0x0000000003087210 */ /* 0x001fe40007fde0ff */
[----:B------:R-:W-:Y:S01]  /*24300*/  ISETP.LT.AND P4, PT, R15, UR5, !P0 ;  /* 0x000000050f007c0c */ /* 0x000fe2000c781270 */
[----:B------:R-:W-:Y:S01]  /*24310*/  @P2 STG.E.U8 desc[UR12][R10.64], R25 ;  /* 0x000000190a002986 */ /* 0x000fe2000c10110c */
[----:B------:R-:W-:Y:S01]  /*24320*/  LEA.HI.X.SX32 R9, R3, R2, 0x1, P6 ;  /* 0x0000000203097211 */ /* 0x000fe200030f0eff */
[----:B------:R-:W-:Y:S01]  /*24330*/  IMAD R3, R29, 0x2, R3 ;  /* 0x000000021d037824 */ /* 0x000fe200078e0203 */
[----:B----4-:R-:W-:Y:S01]  /*24340*/  ISETP.LT.AND P2, PT, R12, UR6, !P0 ;  /* 0x000000060c007c0c */ /* 0x010fe2000c741270 */
[----:B------:R-:W2:Y:S03]  /*24350*/  LDCU UR5, c[0x0][0x39c] ;  /* 0x00007380ff0577ac */ /* 0x000ea60008000800 */
[----:B------:R-:W-:Y:S01]  /*24360*/  IADD3 R12, P6, PT, R3, R0, RZ ;  /* 0x00000000030c7210 */ /* 0x000fe20007fde0ff */
[----:B------:R-:W0:Y:S01]  /*24370*/  LDCU UR6, c[0x0][0x39c] ;  /* 0x00007380ff0677ac */ /* 0x000e220008000800 */
[----:B------:R-:W-:-:S02]  /*24380*/  PRMT R26, R26, 0x7773, RZ ;  /* 0x000077731a1a7816 */ /* 0x000fc400000000ff */
[----:B------:R-:W-:Y:S02]  /*24390*/  PRMT R27, R27, 0x7773, RZ ;  /* 0x000077731b1b7816 */ /* 0x000fe400000000ff */
[----:B------:R-:W-:Y:S01]  /*243a0*/  LEA.HI.X.SX32 R13, R3, R2, 0x1, P6 ;  /* 0x00000002030d7211 */ /* 0x000fe200030f0eff */
[----:B------:R-:W-:Y:S04]  /*243b0*/  @P5 STG.E.U8 desc[UR12][R8.64], R26 ;  /* 0x0000001a08005986 */ /* 0x000fe8000c10110c */
[----:B------:R3:W-:Y:S01]  /*243c0*/  @P4 STG.E.U8 desc[UR12][R12.64], R27 ;  /* 0x0000001b0c004986 */ /* 0x0007e2000c10110c */
[C---:B------:R-:W-:Y:S01]  /*243d0*/  IMAD R15, R29.reuse, 0x2, R3 ;  /* 0x000000021d0f7824 */ /* 0x040fe200078e0203 */
[----:B-1----:R-:W-:Y:S02]  /*243e0*/  PRMT R3, R4, 0x7770, RZ ;  /* 0x0000777004037816 */ /* 0x002fe400000000ff */
[----:B------:R-:W1:Y:S01]  /*243f0*/  LDS.128 R8, [R28+0x400] ;  /* 0x000400001c087984 */ /* 0x000e620000000c00 */
[----:B------:R-:W-:Y:S01]  /*24400*/  IMAD R16, R29, 0x2, R15 ;  /* 0x000000021d107824 */ /* 0x000fe200078e020f */
[----:B-----5:R-:W-:Y:S01]  /*24410*/  ISETP.LT.AND P4, PT, R20, UR4, !P0 ;  /* 0x0000000414007c0c */ /* 0x020fe2000c781270 */
[----:B------:R-:W4:Y:S01]  /*24420*/  LDCU UR4, c[0x0][0x39c] ;  /* 0x00007380ff0477ac */ /* 0x000f220008000800 */
[----:B------:R-:W5:Y:S01]  /*24430*/  LDL.LU R20, [R1+0xa28] ;  /* 0x000a280001147983 */ /* 0x000f620000300800 */
[----:B--2---:R-:W-:-:S02]  /*24440*/  ISETP.LT.AND P5, PT, R14, UR5, !P0 ;  /* 0x000000050e007c0c */ /* 0x004fc4000c7a1270 */
[C---:B------:R-:W-:Y:S01]  /*24450*/  IADD3 R14, P6, PT, R15.reuse, R0, RZ ;  /* 0x000000000f0e7210 */ /* 0x040fe20007fde0ff */
[----:B------:R-:W2:Y:S03]  /*24460*/  LDCU UR5, c[0x0][0x39c] ;  /* 0x00007380ff0577ac */ /* 0x000ea60008000800 */
[----:B------:R-:W-:Y:S02]  /*24470*/  LEA.HI.X.SX32 R15, R15, R2, 0x1, P6 ;  /* 0x000000020f0f7211 */ /* 0x000fe400030f0eff */
[----:B---3--:R-:W-:-:S03]  /*24480*/  IADD3 R12, P6, PT, R16, R0, RZ ;  /* 0x00000000100c7210 */ /* 0x008fc60007fde0ff */
[----:B------:R3:W-:Y:S01]  /*24490*/  @P3 STG.E.U8 desc[UR12][R14.64], R3 ;  /* 0x000000030e003986 */ /* 0x0007e2000c10110c */
[----:B------:R-:W-:Y:S01]  /*244a0*/  LEA.HI.X.SX32 R13, R16, R2, 0x1, P6 ;  /* 0x00000002100d7211 */ /* 0x000fe200030f0eff */
[----:B------:R-:W-:Y:S01]  /*244b0*/  IMAD R16, R29, 0x2, R16 ;  /* 0x000000021d107824 */ /* 0x000fe200078e0210 */
[----:B0-----:R-:W-:Y:S01]  /*244c0*/  ISETP.LT.AND P3, PT, R19, UR6, !P0 ;  /* 0x0000000613007c0c */ /* 0x001fe2000c761270 */
[----:B------:R-:W0:Y:S01]  /*244d0*/  LDCU UR6, c[0x0][0x39c] ;  /* 0x00007380ff0677ac */ /* 0x000e220008000800 */
[----:B------:R-:W5:Y:S01]  /*244e0*/  LDL.LU R19, [R1+0xa24] ;  /* 0x000a240001137983 */ /* 0x000f620000300800 */
[----:B---3--:R-:W-:Y:S01]  /*244f0*/  PRMT R3, R5, 0x7770, RZ ;  /* 0x0000777005037816 */ /* 0x008fe200000000ff */
[----:B------:R-:W-:-:S04]  /*24500*/  IMAD R15, R29, 0x2, R16 ;  /* 0x000000021d0f7824 */ /* 0x000fc800078e0210 */
[----:B------:R3:W-:Y:S01]  /*24510*/  @P2 STG.E.U8 desc[UR12][R12.64], R3 ;  /* 0x000000030c002986 */ /* 0x0007e2000c10110c */
[----:B--2---:R-:W-:Y:S01]  /*24520*/  ISETP.LT.AND P2, PT, R17, UR5, !P0 ;  /* 0x0000000511007c0c */ /* 0x004fe2000c741270 */
[----:B------:R-:W2:Y:S01]  /*24530*/  LDCU UR5, c[0x0][0x39c] ;  /* 0x00007380ff0577ac */ /* 0x000ea20008000800 */
[----:B------:R-:W-:Y:S02]  /*24540*/  PRMT R17, R6, 0x7770, RZ ;  /* 0x0000777006117816 */ /* 0x000fe400000000ff */
[----:B---3--:R-:W-:-:S04]  /*24550*/  IADD3 R12, P6, PT, R16, R0, RZ ;  /* 0x00000000100c7210 */ /* 0x008fc80007fde0ff */
[----:B------:R-:W-:Y:S02]  /*24560*/  LEA.HI.X.SX32 R13, R16, R2, 0x1, P6 ;  /* 0x00000002100d7211 */ /* 0x000fe400030f0eff */
[----:B------:R-:W-:Y:S01]  /*24570*/  IADD3 R14, P6, PT, R15, R0, RZ ;  /* 0x000000000f0e7210 */ /* 0x000fe20007fde0ff */
[----:B------:R-:W-:Y:S01]  /*24580*/  IMAD R16, R29, 0x2, R15 ;  /* 0x000000021d107824 */ /* 0x000fe200078e020f */
[----:B------:R-:W-:Y:S02]  /*24590*/  PRMT R3, R7, 0x7770, RZ ;  /* 0x0000777007037816 */ /* 0x000fe400000000ff */
[----:B------:R-:W-:Y:S01]  /*245a0*/  LEA.HI.X.SX32 R15, R15, R2, 0x1, P6 ;  /* 0x000000020f0f7211 */ /* 0x000fe200030f0eff */
[----:B------:R3:W-:Y:S01]  /*245b0*/  @P5 STG.E.U8 desc[UR12][R12.64], R17 ;  /* 0x000000110c005986 */ /* 0x0007e2000c10110c */
[----:B----4-:R-:W-:Y:S01]  /*245c0*/  ISETP.LT.AND P5, PT, R22, UR4, !P0 ;  /* 0x0000000416007c0c */ /* 0x010fe2000c7a1270 */
[----:B------:R-:W5:Y:S02]  /*245d0*/  LDCU UR4, c[0x0][0x39c] ;  /* 0x00007380ff0477ac */ /* 0x000f640008000800 */
[----:B------:R1:W-:Y:S01]  /*245e0*/  @P4 STG.E.U8 desc[UR12][R14.64], R3 ;  /* 0x000000030e004986 */ /* 0x0003e2000c10110c */
[----:B0-----:R-:W-:Y:S01]  /*245f0*/  ISETP.LT.AND P4, PT, R18, UR6, !P0 ;  /* 0x0000000612007c0c */ /* 0x001fe2000c781270 */
[----:B------:R-:W0:Y:S02]  /*24600*/  LDCU UR6, c[0x0][0x39c] ;  /* 0x00007380ff0677ac */ /* 0x000e240008000800 */
[----:B------:R-:W4:Y:S04]  /*24610*/  LDL.LU R18, [R1+0xa20] ;  /* 0x000a200001127983 */ /* 0x000f280000300800 */
[----:B------:R-:W4:Y:S01]  /*24620*/  LDL.LU R22, [R1+0xa2c] ;  /* 0x000a2c0001167983 */ /* 0x000f220000300800 */
[----:B---3--:R-:W-:-:S02]  /*24630*/  IADD3 R12, P6, PT, R16, R0, RZ ;  /* 0x00000000100c7210 */ /* 0x008fc40007fde0ff */
[----:B-1----:R-:W-:Y:S02]  /*24640*/  PRMT R3, R8, 0x7770, RZ ;  /* 0x0000777008037816 */ /* 0x002fe400000000ff */
[----:B------:R-:W-:Y:S01]  /*24650*/  LEA.HI.X.SX32 R13, R16, R2, 0x1, P6 ;  /* 0x00000002100d7211 */ /* 0x000fe200030f0eff */
[----:B------:R-:W-:-:S04]  /*24660*/  IMAD R16, R29, 0x2, R16 ;  /* 0x000000021d107824 */ /* 0x000fc800078e0210 */
[----:B------:R1:W-:Y:S01]  /*24670*/  @P3 STG.E.U8 desc[UR12][R12.64], R3 ;  /* 0x000000030c003986 */ /* 0x0003e2000c10110c */
[----:B------:R-:W-:Y:S02]  /*24680*/  PRMT R17, R9, 0x7770, RZ ;  /* 0x0000777009117816 */ /* 0x000fe400000000ff */
[----:B--2---:R-:W-:Y:S01]  /*24690*/  ISETP.LT.AND P3, PT, R21, UR5, !P0 ;  /* 0x0000000515007c0c */ /* 0x004fe2000c761270 */
[----:B------:R-:W-:Y:S01]  /*246a0*/  IMAD R15, R29, 0x2, R16 ;  /* 0x000000021d0f7824 */ /* 0x000fe200078e0210 */
[----:B------:R-:W2:Y:S01]  /*246b0*/  LDL.LU R21, [R1+0xa34] ;  /* 0x000a340001157983 */ /* 0x000ea20000300800 */
[----:B------:R-:W4:Y:S01]  /*246c0*/  LDCU UR5, c[0x0][0x39c] ;  /* 0x00007380ff0577ac */ /* 0x000f220008000800 */
[----:B-1----:R-:W-:-:S04]  /*246d0*/  IADD3 R12, P6, PT, R16, R0, RZ ;  /* 0x00000000100c7210 */ /* 0x002fc80007fde0ff */
[----:B------:R-:W-:-:S05]  /*246e0*/  LEA.HI.X.SX32 R13, R16, R2, 0x1, P6 ;  /* 0x00000002100d7211 */ /* 0x000fca00030f0eff */
[----:B------:R1:W-:Y:S01]  /*246f0*/  @P2 STG.E.U8 desc[UR12][R12.64], R17 ;  /* 0x000000110c002986 */ /* 0x0003e2000c10110c */
[----:B------:R-:W-:Y:S01]  /*24700*/  IADD3 R14, P6, PT, R15, R0, RZ ;  /* 0x000000000f0e7210 */ /* 0x000fe20007fde0ff */
[----:B------:R-:W-:Y:S01]  /*24710*/  IMAD R16, R29, 0x2, R15 ;  /* 0x000000021d107824 */ /* 0x000fe200078e020f */
[----:B------:R-:W-:Y:S02]  /*24720*/  PRMT R3, R10, 0x7770, RZ ;  /* 0x000077700a037816 */ /* 0x000fe400000000ff */
[----:B------:R-:W-:-:S05]  /*24730*/  LEA.HI.X.SX32 R15, R15, R2, 0x1, P6 ;  /* 0x000000020f0f7211 */ /* 0x000fca00030f0eff */
[----:B------:R3:W-:Y:S01]  /*24740*/  @P5 STG.E.U8 desc[UR12][R14.64], R3 ;  /* 0x000000030e005986 */ /* 0x0007e2000c10110c */
[----:B-1----:R-:W-:-:S04]  /*24750*/  IADD3 R12, P6, PT, R16, R0, RZ ;  /* 0x00000000100c7210 */ /* 0x002fc80007fde0ff */
[----:B------:R-:W-:Y:S01]  /*24760*/  LEA.HI.X.SX32 R13, R16, R2, 0x1, P6 ;  /* 0x00000002100d7211 */ /* 0x000fe200030f0eff */
[----:B------:R-:W-:Y:S01]  /*24770*/  IMAD R16, R29, 0x2, R16 ;  /* 0x000000021d107824 */ /* 0x000fe200078e0210 */
[----:B---3--:R-:W-:-:S05]  /*24780*/  PRMT R3, R11, 0x7770, RZ ;  /* 0x000077700b037816 */ /* 0x008fca00000000ff */
[----:B------:R1:W-:Y:S01]  /*24790*/  @P4 STG.E.U8 desc[UR12][R12.64], R3 ;  /* 0x000000030c004986 */ /* 0x0003e2000c10110c */
[----:B------:R-:W-:Y:S02]  /*247a0*/  PRMT R17, R4, 0x7771, RZ ;  /* 0x0000777104117816 */ /* 0x000fe400000000ff */
[----:B-1----:R-:W-:-:S04]  /*247b0*/  IADD3 R12, P6, PT, R16, R0, RZ ;  /* 0x00000000100c7210 */ /* 0x002fc80007fde0ff */
[----:B------:R-:W-:-:S05]  /*247c0*/  LEA.HI.X.SX32 R13, R16, R2, 0x1, P6 ;  /* 0x00000002100d7211 */ /* 0x000fca00030f0eff */
[----:B------:R1:W-:Y:S01]  /*247d0*/  @P3 STG.E.U8 desc[UR12][R12.64], R17 ;  /* 0x000000110c003986 */ /* 0x0003e2000c10110c */
[----:B-----5:R-:W-:Y:S01]  /*247e0*/  ISETP.LT.AND P2, PT, R20, UR4, !P0 ;  /* 0x0000000414007c0c */ /* 0x020fe2000c741270 */
[----:B------:R-:W3:Y:S02]  /*247f0*/  LDCU UR4, c[0x0][0x39c] ;  /* 0x00007380ff0477ac */ /* 0x000ee40008000800 */
[----:B------:R-:W5:Y:S01]  /*24800*/  LDL.LU R20, [R1+0xa30] ;  /* 0x000a300001147983 */ /* 0x000f620000300800 */
[----:B0-----:R-:W-:Y:S01]  /*24810*/  ISETP.LT.AND P5, PT, R19, UR6, !P0 ;  /* 0x0000000613007c0c */ /* 0x001fe2000c7a1270 */
[C---:B------:R-:W-:Y:S02]  /*24820*/  IMAD R15, R29.reuse, 0x2, R16 ;  /* 0x000000021d0f7824 */ /* 0x040fe400078e0210 */
[----:B------:R-:W5:Y:S01]  /*24830*/  LDL.LU R19, [R1+0xa38] ;  /* 0x000a380001137983 */ /* 0x000f620000300800 */
[----:B------:R-:W2:Y:S01]  /*24840*/  LDCU UR6, c[0x0][0x39c] ;  /* 0x00007380ff0677ac */ /* 0x000ea20008000800 */
[----:B----4-:R-:W-:Y:S01]  /*24850*/  ISETP.LT.AND P4, PT, R18, UR5, !P0 ;  /* 0x0000000512007c0c */ /* 0x010fe2000c781270 */
[----:B------:R-:W5:Y:S01]  /*24860*/  LDCU UR5, c[0x0][0x39c] ;  /* 0x00007380ff0577ac */ /* 0x000f620008000800 */
[----:B------:R-:W4:Y:S01]  /*24870*/  LDL.LU R18, [R1+0xa3c] ;  /* 0x000a3c0001127983 */ /* 0x000f220000300800 */
[----:B---3--:R-:W-:Y:S01]  /*24880*/  ISETP.LT.AND P3, PT, R22, UR4, !P0 ;  /* 0x0000000416007c0c */ /* 0x008fe2000c761270 */
[----:B------:R-:W-:-:S02]  /*24890*/  IMAD R16, R29, 0x2, R15 ;  /* 0x000000021d107824 */ /* 0x000fc400078e020f */
[----:B------:R-:W3:Y:S01]  /*248a0*/  LDL.LU R23, [R1+0xa44] ;  /* 0x000a440001177983 */ /* 0x000ee20000300800 */
[----:B------:R-:W-:Y:S01]  /*248b0*/  IADD3 R14, P6, PT, R15, R0, RZ ;  /* 0x000000000f0e7210 */ /* 0x000fe20007fde0ff */
[----:B------:R-:W0:Y:S02]  /*248c0*/  LDCU UR4, c[0x0][0x39c] ;  /* 0x00007380ff0477ac */ /* 0x000e240008000800 */
[----:B------:R-:W4:Y:S01]  /*248d0*/  LDL.LU R22, [R1+0xa48] ;  /* 0x000a480001167983 */ /* 0x000f220000300800 */
[----:B------:R-:W-:Y:S02]  /*248e0*/  PRMT R3, R5, 0x7771, RZ ;  /* 0x0000777105037816 */ /* 0x000fe400000000ff */
[----:B------:R-:W-:Y:S02]  /*248f0*/  LEA.HI.X.SX32 R15, R15, R2, 0x1, P6 ;  /* 0x000000020f0f7211 */ /* 0x000fe400030f0eff */
[----:B-1----:R-:W-:-:S03]  /*24900*/  IADD3 R12, P6, PT, R16, R0, RZ ;  /* 0x00000000100c7210 */ /* 0x002fc60007fde0ff */
[----:B------:R1:W-:Y:S01]  /*24910*/  @P2 STG.E.U8 desc[UR12][R14.64], R3 ;  /* 0x000000030e002986 */ /* 0x0003e2000c10110c */
[----:B------:R-:W-:Y:S02]  /*24920*/  LEA.HI.X.SX32 R13, R16, R2, 0x1, P6 ;  /* 0x00000002100d7211 */ /* 0x000fe400030f0eff */
[----:B--2---:R-:W-:Y:S02]  /*24930*/  ISETP.LT.AND P2, PT, R21, UR6, !P0 ;  /* 0x0000000615007c0c */ /* 0x004fe4000c741270 */
[----:B-1----:R-:W-:Y:S01]  /*24940*/  PRMT R3, R6, 0x7771, RZ ;  /* 0x0000777106037816 */ /* 0x002fe200000000ff */
[----:B------:R-:W2:Y:S01]  /*24950*/  LDL.LU R21, [R1+0xa4c] ;  /* 0x000a4c0001157983 */ /* 0x000ea20000300800 */
[----:B------:R-:W-:Y:S01]  /*24960*/  IMAD R16, R29, 0x2, R16 ;  /* 0x000000021d107824 */ /* 0x000fe200078e0210 */
[----:B------:R-:W-:Y:S01]  /*24970*/  PRMT R17, R7, 0x7771, RZ ;  /* 0x0000777107117816 */ /* 0x000fe200000000ff */
[----:B------:R-:W4:Y:S01]  /*24980*/  LDCU UR6, c[0x0][0x39c] ;  /* 0x00007380ff0677ac */ /* 0x000f220008000800 */
[----:B------:R1:W-:Y:S01]  /*24990*/  @P5 STG.E.U8 desc[UR12][R12.64], R3 ;  /* 0x000000030c005986 */ /* 0x0003e2000c10110c */
[----:B------:R-:W-:Y:S01]  /*249a0*/  IMAD R15, R29, 0x2, R16 ;  /* 0x000000021d0f7824 */ /* 0x000fe200078e0210 */
[----:B-1----:R-:W-:-:S04]  /*249b0*/  IADD3 R12, P6, PT, R16, R0, RZ ;  /* 0x00000000100c7210 */ /* 0x002fc80007fde0ff */
[----:B------:R-:W-:Y:S02]  /*249c0*/  LEA.HI.X.SX32 R13, R16, R2, 0x1, P6 ;  /* 0x00000002100d7211 */ /* 0x000fe400030f0eff */
[----:B------:R-:W-:-:S03]  /*249d0*/  IADD3 R14, P6, PT, R15, R0, RZ ;  /* 0x000000000f0e7210 */ /* 0x000fc60007fde0ff */
[----:B------:R1:W-:Y:S01]  /*249e0*/  @P4 STG.E.U8 desc[UR12][R12.64], R17 ;  /* 0x000000110c004986 */ /* 0x0003e2000c10110c */
[----:B------:R-:W-:Y:S01]  /*249f0*/  IMAD R16, R29, 0x2, R15 ;  /* 0x000000021d107824 */ /* 0x000fe200078e020f */
[----:B------:R-:W-:Y:S02]  /*24a00*/  PRMT R3, R8, 0x7771, RZ ;  /* 0x0000777108037816 */ /* 0x000fe400000000ff */
[----:B------:R-:W-:-:S05]  /*24a10*/  LEA.HI.X.SX32 R15, R15, R2, 0x1, P6 ;  /* 0x000000020f0f7211 */ /* 0x000fca00030f0eff */
[----:B------:R0:W-:Y:S01]  /*24a20*/  @P3 STG.E.U8 desc[UR12][R14.64], R3 ;  /* 0x000000030e003986 */ /* 0x0001e2000c10110c */
[C---:B-1----:R-:W-:Y:S01]  /*24a30*/  IADD3 R12, P6, PT, R16.reuse, R0, RZ ;  /* 0x00000000100c7210 */ /* 0x042fe20007fde0ff */
[----:B------:R-:W1:Y:S03]  /*24a40*/  LDC R17, c[0x0][0x3b8] ;  /* 0x0000ee00ff117b82 */ /* 0x000e660000000800 */
[----:B------:R-:W-:Y:S01]  /*24a50*/  LEA.HI.X.SX32 R13, R16, R2, 0x1, P6 ;  /* 0x00000002100d7211 */ /* 0x000fe200030f0eff */
[----:B0-----:R-:W-:Y:S01]  /*24a60*/  IMAD R3, R29, 0x2, R16 ;  /* 0x000000021d037824 */ /* 0x001fe200078e0210 */
[----:B------:R-:W-:-:S03]  /*24a70*/  PRMT R15, R9, 0x7771, RZ ;  /* 0x00007771090f7816 */ /* 0x000fc600000000ff */
[----:B------:R-:W0:Y:S01]  /*24a80*/  LDC R16, c[0x0][0x3b8] ;  /* 0x0000ee00ff107b82 */ /* 0x000e220000000800 */
[C---:B------:R-:W-:Y:S01]  /*24a90*/  IADD3 R14, P6, PT, R3.reuse, R0, RZ ;  /* 0x00000000030e7210 */ /* 0x040fe20007fde0ff */
[----:B------:R1:W-:Y:S03]  /*24aa0*/  @P2 STG.E.U8 desc[UR12][R12.64], R15 ;  /* 0x0000000f0c002986 */ /* 0x0003e6000c10110c */
[----:B-1----:R-:W-:Y:S02]  /*24ab0*/  LEA.HI.X.SX32 R15, R3, R2, 0x1, P6 ;  /* 0x00000002030f7211 */ /* 0x002fe400030f0eff */
[----:B-----5:R-:W-:Y:S01]  /*24ac0*/  ISETP.LT.AND P5, PT, R20, UR5, !P0 ;  /* 0x0000000514007c0c */ /* 0x020fe2000c7a1270 */
[----:B------:R-:W3:Y:S01]  /*24ad0*/  LDCU UR5, c[0x0][0x39c] ;  /* 0x00007380ff0577ac */ /* 0x000ee20008000800 */
[----:B------:R-:W5:Y:S01]  /*24ae0*/  LDL.LU R20, [R1+0xa54] ;  /* 0x000a540001147983 */ /* 0x000f620000300800 */
[----:B------:R-:W-:Y:S01]  /*24af0*/  ISETP.LT.AND P4, PT, R19, UR4, !P0 ;  /* 0x0000000413007c0c */ /* 0x000fe2000c781270 */
[----:B------:R-:W1:Y:S02]  /*24b00*/  LDCU UR4, c[0x0][0x39c] ;  /* 0x00007380ff0477ac */ /* 0x000e640008000800 */
[----:B------:R-:W5:Y:S04]  /*24b10*/  LDL.LU R19, [R1+0xa50] ;  /* 0x000a500001137983 */ /* 0x000f680000300800 */
[----:B------:R-:W5:Y:S04]  /*24b20*/  LDL.LU R25, [R1+0xa58] ;  /* 0x000a580001197983 */ /* 0x000f680000300800 */
[----:B------:R-:W5:Y:S01]  /*24b30*/  LDL.LU R24, [R1+0xa5c] ;  /* 0x000a5c0001187983 */ /* 0x000f620000300800 */
[----:B---3--:R-:W-:-:S02]  /*24b40*/  ISETP.LT.AND P2, PT, R23, UR5, !P0 ;  /* 0x0000000517007c0c */ /* 0x008fc4000c741270 */
[----:B----4-:R-:W-:Y:S01]  /*24b50*/  ISETP.LT.AND P3, PT, R18, UR6, !P0 ;  /* 0x0000000612007c0c */ /* 0x010fe2000c761270 */
[----:B------:R-:W3:Y:S01]  /*24b60*/  LDL.LU R23, [R1+0xa60] ;  /* 0x000a600001177983 */ /* 0x000ee20000300800 */
[----:B-1----:R-:W-:Y:S01]  /*24b70*/  ISETP.LT.AND P6, PT, R22, UR4, !P0 ;  /* 0x0000000416007c0c */ /* 0x002fe2000c7c1270 */
[----:B------:R-:W1:Y:S01]  /*24b80*/  LDC R18, c[0x0][0x3b8] ;  /* 0x0000ee00ff127b82 */ /* 0x000e620000000800 */
[----:B------:R-:W-:Y:S01]  /*24b90*/  PRMT R12, R10, 0x7771, RZ ;  /* 0x000077710a0c7816 */ /* 0x000fe200000000ff */
[----:B------:R-:W4:Y:S01]  /*24ba0*/  LDL.LU R22, [R1+0xa40] ;  /* 0x000a400001167983 */ /* 0x000f220000300800 */
[----:B------:R-:W-:Y:S01]  /*24bb0*/  IMAD R3, R29, 0x2, R3 ;  /* 0x000000021d037824 */ /* 0x000fe200078e0203 */
[----:B------:R-:W5:Y:S02]  /*24bc0*/  LDCU UR5, c[0x0][0x39c] ;  /* 0x00007380ff0577ac */ /* 0x000f640008000800 */
[----:B------:R0:W-:Y:S01]  /*24bd0*/  @P5 STG.E.U8 desc[UR12][R14.64], R12 ;  /* 0x0000000c0e005986 */ /* 0x0001e2000c10110c */
[----:B------:R-:W2:Y:S01]  /*24be0*/  LDCU UR6, c[0x0][0x39c] ;  /* 0x00007380ff0677ac */ /* 0x000ea20008000800 */
[----:B------:R-:W1:Y:S01]  /*24bf0*/  LDCU UR4, c[0x0][0x39c] ;  /* 0x00007380ff0477ac */ /* 0x000e620008000800 */
[----:B0-----:R-:W-:Y:S01]  /*24c00*/  IADD3 R12, P5, PT, R3, R0, RZ ;  /* 0x00000000030c7210 */ /* 0x001fe20007fbe0ff */
[----:B------:R-:W-:-:S03]  /*24c10*/  IMAD R15, R29, 0x2, R3 ;  /* 0x000000021d0f7824 */ /* 0x000fc600078e0203 */
[----:B------:R-:W-:Y:S02]  /*24c20*/  LEA.HI.X.SX32 R13, R3, R2, 0x1, P5 ;  /* 0x00000002030d7211 */ /* 0x000fe400028f0eff */
[----:B------:R-:W-:Y:S02]  /*24c30*/  PRMT R3, R11, 0x7771, RZ ;  /* 0x000077710b037816 */ /* 0x000fe400000000ff */
[----:B------:R-:W-:-:S03]  /*24c40*/  IADD3 R14, P5, PT, R15, R0, RZ ;  /* 0x000000000f0e7210 */ /* 0x000fc60007fbe0ff */
[----:B------:R1:W-:Y:S02]  /*24c50*/  @P4 STG.E.U8 desc[UR12][R12.64], R3 ;  /* 0x000000030c004986 */ /* 0x0003e4000c10110c */
[----:B-1----:R-:W-:Y:S01]  /*24c60*/  IMAD R3, R18, 0x2, R15 ;  /* 0x0000000212037824 */ /* 0x002fe200078e020f */
[----:B------:R-:W-:Y:S01]  /*24c70*/  LEA.HI.X.SX32 R15, R15, R2, 0x1, P5 ;  /* 0x000000020f0f7211 */ /* 0x000fe200028f0eff */
[----:B------:R-:W0:Y:S01]  /*24c80*/  LDC R18, c[0x0][0x3b8] ;  /* 0x0000ee00ff127b82 */ /* 0x000e220000000800 */
[----:B------:R-:W-:-:S05]  /*24c90*/  PRMT R13, R4, 0x7772, RZ ;  /* 0x00007772040d7816 */ /* 0x000fca00000000ff */
[----:B------:R1:W-:Y:S01]  /*24ca0*/  @P3 STG.E.U8 desc[UR12][R14.64], R13 ;  /* 0x0000000d0e003986 */ /* 0x0003e2000c10110c */
[----:B------:R-:W-:Y:S02]  /*24cb0*/  IADD3 R12, P5, PT, R3, R0, RZ ;  /* 0x00000000030c7210 */ /* 0x000fe40007fbe0ff */
[----:B--2---:R-:W-:Y:S01]  /*24cc0*/  ISETP.LT.AND P4, PT, R21, UR6, !P0 ;  /* 0x0000000615007c0c */ /* 0x004fe2000c781270 */
[----:B------:R-:W3:Y:S01]  /*24cd0*/  LDCU UR6, c[0x0][0x39c] ;  /* 0x00007380ff0677ac */ /* 0x000ee20008000800 */
[----:B------:R-:W-:Y:S01]  /*24ce0*/  PRMT R21, R5, 0x7772, RZ ;  /* 0x0000777205157816 */ /* 0x000fe200000000ff */
[----:B-1----:R-:W-:Y:S01]  /*24cf0*/  IMAD R14, R16, 0x2, R3 ;  /* 0x00000002100e7824 */ /* 0x002fe200078e0203 */
[----:B------:R-:W-:Y:S01]  /*24d00*/  LEA.HI.X.SX32 R13, R3, R2, 0x1, P5 ;  /* 0x00000002030d7211 */ /* 0x000fe200028f0eff */
[----:B------:R-:W1:Y:S02]  /*24d10*/  LDC R16, c[0x0][0x3b8] ;  /* 0x0000ee00ff107b82 */ /* 0x000e640000000800 */
[----:B------:R-:W-:-:S04]  /*24d20*/  IMAD R15, R17, 0x2, R14 ;  /* 0x00000002110f7824 */ /* 0x000fc800078e020e */
[----:B0-----:R-:W-:Y:S01]  /*24d30*/  IMAD R18, R18, 0x2, R15 ;  /* 0x0000000212127824 */ /* 0x001fe200078e020f */
[----:B------:R0:W-:Y:S01]  /*24d40*/  @P2 STG.E.U8 desc[UR12][R12.64], R21 ;  /* 0x000000150c002986 */ /* 0x0001e2000c10110c */
[----:B------:R-:W-:Y:S01]  /*24d50*/  PRMT R27, R9, 0x7772, RZ ;  /* 0x00007772091b7816 */ /* 0x000fe200000000ff */
[----:B------:R-:W2:Y:S01]  /*24d60*/  LDC R3, c[0x0][0x3b8] ;  /* 0x0000ee00ff037b82 */ /* 0x000ea20000000800 */
[----:B0-----:R-:W-:-:S04]  /*24d70*/  IADD3 R12, P2, PT, R14, R0, RZ ;  /* 0x000000000e0c7210 */ /* 0x001fc80007f5e0ff */
[----:B------:R-:W-:Y:S02]  /*24d80*/  LEA.HI.X.SX32 R13, R14, R2, 0x1, P2 ;  /* 0x000000020e0d7211 */ /* 0x000fe400010f0eff */
[----:B------:R-:W-:-:S04]  /*24d90*/  IADD3 R14, P2, PT, R15, R0, RZ ;  /* 0x000000000f0e7210 */ /* 0x000fc80007f5e0ff */
[----:B------:R-:W-:Y:S02]  /*24da0*/  LEA.HI.X.SX32 R15, R15, R2, 0x1, P2 ;  /* 0x000000020f0f7211 */ /* 0x000fe400010f0eff */
[----:B------:R-:W-:Y:S02]  /*24db0*/  PRMT R17, R7, 0x7772, RZ ;  /* 0x0000777207117816 */ /* 0x000fe400000000ff */
[----:B-----5:R-:W-:Y:S01]  /*24dc0*/  ISETP.LT.AND P3, PT, R20, UR5, !P0 ;  /* 0x0000000514007c0c */ /* 0x020fe2000c761270 */
[----:B------:R-:W0:Y:S01]  /*24dd0*/  LDCU UR5, c[0x0][0x39c] ;  /* 0x00007380ff0577ac */ /* 0x000e220008000800 */
[----:B------:R-:W5:Y:S02]  /*24de0*/  LDC R20, c[0x0][0x3b8] ;  /* 0x0000ee00ff147b82 */ /* 0x000f640000000800 */
[----:B-----5:R-:W-:Y:S02]  /*24df0*/  IMAD R21, R20, 0x2, R18 ;  /* 0x0000000214157824 */ /* 0x020fe400078e0212 */
[----:B------:R-:W5:Y:S01]  /*24e00*/  LDL.LU R20, [R1+0x9fc] ;  /* 0x0009fc0001147983 */ /* 0x000f620000300800 */
[----:B------:R-:W-:Y:S01]  /*24e10*/  ISETP.LT.AND P5, PT, R19, UR9, !P0 ;  /* 0x0000000913007c0c */ /* 0x000fe2000c7a1270 */
[----:B------:R-:W0:Y:S01]  /*24e20*/  LDCU UR9, c[0x0][0x39c] ;  /* 0x00007380ff0977ac */ /* 0x000e220008000800 */
[----:B------:R-:W-:Y:S01]  /*24e30*/  PRMT R19, R6, 0x7772, RZ ;  /* 0x0000777206137816 */ /* 0x000fe200000000ff */
[----:B------:R-:W5:Y:S01]  /*24e40*/  LDL.LU R28, [R1+0x9f8] ;  /* 0x0009f800011c7983 */ /* 0x000f620000300800 */
[----:B------:R-:W-:Y:S01]  /*24e50*/  ISETP.LT.AND P2, PT, R25, UR4, !P0 ;  /* 0x0000000419007c0c */ /* 0x000fe2000c741270 */
[----:B------:R-:W4:Y:S02]  /*24e60*/  LDCU UR4, c[0x0][0x39c] ;  /* 0x00007380ff0477ac */ /* 0x000f240008000800 */
[----:B------:R0:W-:Y:S04]  /*24e70*/  @P6 STG.E.U8 desc[UR12][R12.64], R19 ;  /* 0x000000130c006986 */ /* 0x0001e8000c10110c */
[----:B------:R1:W-:Y:S04]  /*24e80*/  @P4 STG.E.U8 desc[UR12][R14.64], R17 ;  /* 0x000000110e004986 */ /* 0x0003e8000c10110c */
[----:B------:R-:W5:Y:S01]  /*24e90*/  LDL.LU R26, [R1+0x9f4] ;  /* 0x0009f400011a7983 */ /* 0x000f620000300800 */
[C---:B0-----:R-:W-:Y:S01]  /*24ea0*/  IADD3 R12, P6, PT, R18.reuse, R0, RZ ;  /* 0x00000000120c7210 */ /* 0x041fe20007fde0ff */
[----:B------:R-:W0:Y:S03]  /*24eb0*/  LDC R19, c[0x0][0x3b8] ;  /* 0x0000ee00ff137b82 */ /* 0x000e260000000800 */
[----:B------:R-:W-:-:S02]  /*24ec0*/  LEA.HI.X.SX32 R13, R18, R2, 0x1, P6 ;  /* 0x00000002120d7211 */ /* 0x000fc400030f0eff */
[C---:B-1----:R-:W-:Y:S02]  /*24ed0*/  IADD3 R14, P6, PT, R21.reuse, R0, RZ ;  /* 0x00000000150e7210 */ /* 0x042fe40007fde0ff */
[----:B------:R-:W-:Y:S01]  /*24ee0*/  PRMT R25, R8, 0x7772, RZ ;  /* 0x0000777208197816 */ /* 0x000fe200000000ff */
[----:B------:R-:W1:Y:S01]  /*24ef0*/  LDC R18, c[0x0][0x3b8] ;  /* 0x0000ee00ff127b82 */ /* 0x000e620000000800 */
[----:B------:R-:W-:Y:S02]  /*24f00*/  LEA.HI.X.SX32 R15, R21, R2, 0x1, P6 ;  /* 0x00000002150f7211 */ /* 0x000fe400030f0eff */
[----:B------:R-:W-:Y:S01]  /*24f10*/  ISETP.LT.AND P4, PT, R24, UR5, !P0 ;  /* 0x0000000518007c0c */ /* 0x000fe2000c781270 */
[----:B------:R2:W-:Y:S01]  /*24f20*/  @P3 STG.E.U8 desc[UR12][R12.64], R25 ;  /* 0x000000190c003986 */ /* 0x0005e2000c10110c */
[----:B------:R-:W5:Y:S03]  /*24f30*/  LDCU UR5, c[0x0][0x39c] ;  /* 0x00007380ff0577ac */ /* 0x000f660008000800 */
[----:B------:R-:W-:Y:S01]  /*24f40*/  @P5 STG.E.U8 desc[UR12][R14.64], R27 ;  /* 0x0000001b0e005986 */ /* 0x000fe2000c10110c */
[----:B----4-:R-:W-:-:S03]  /*24f50*/  ISETP.LT.AND P5, PT, R22, UR4, !P0 ;  /* 0x0000000416007c0c */ /* 0x010fc6000c7a1270 */
[----:B------:R-:W4:Y:S01]  /*24f60*/  LDL.LU R24, [R1+0x9f0] ;  /* 0x0009f00001187983 */ /* 0x000f220000300800 */
[----:B------:R-:W-:Y:S01]  /*24f70*/  IMAD R21, R16, 0x2, R21 ;  /* 0x0000000210157824 */ /* 0x000fe200078e0215 */
[----:B---3--:R-:W-:Y:S01]  /*24f80*/  ISETP.LT.AND P3, PT, R23, UR6, !P0 ;  /* 0x0000000617007c0c */ /* 0x008fe2000c761270 */
[----:B------:R-:W3:Y:S01]  /*24f90*/  LDCU UR4, c[0x0][0x39c] ;  /* 0x00007380ff0477ac */ /* 0x000ee20008000800 */
[----:B------:R-:W4:Y:S01]  /*24fa0*/  LDL.LU R22, [R1+0x9ec] ;  /* 0x0009ec0001167983 */ /* 0x000f220000300800 */
[----:B--2---:R-:W-:Y:S01]  /*24fb0*/  IMAD R23, R3, 0x2, R21 ;  /* 0x0000000203177824 */ /* 0x004fe200078e0215 */
[C---:B------:R-:W-:Y:S01]  /*24fc0*/  IADD3 R16, P6, PT, R21.reuse, R0, RZ ;  /* 0x0000000015107210 */ /* 0x040fe20007fde0ff */
[----:B------:R-:W2:Y:S01]  /*24fd0*/  LDC R3, c[0x0][0x3b8] ;  /* 0x0000ee00ff037b82 */ /* 0x000ea20000000800 */
[----:B------:R-:W-:Y:S01]  /*24fe0*/  PRMT R25, R10, 0x7772, RZ ;  /* 0x000077720a197816 */ /* 0x000fe200000000ff */
[----:B------:R-:W4:Y:S01]  /*24ff0*/  LDCU UR6, c[0x0][0x39c] ;  /* 0x00007380ff0677ac */ /* 0x000f220008000800 */
[----:B------:R-:W-:-:S02]  /*25000*/  LEA.HI.X.SX32 R17, R21, R2, 0x1, P6 ;  /* 0x0000000215117211 */ /* 0x000fc400030f0eff */
[----:B------:R-:W-:-:S03]  /*25010*/  IADD3 R12, P6, PT, R23, R0, RZ ;  /* 0x00000000170c7210 */ /* 0x000fc60007fde0ff */
[----:B------:R0:W-:Y:S01]  /*25020*/  @P2 STG.E.U8 desc[UR12][R16.64], R25 ;  /* 0x0000001910002986 */ /* 0x0001e2000c10110c */
[----:B------:R-:W-:Y:S01]  /*25030*/  LEA.HI.X.SX32 R13, R23, R2, 0x1, P6 ;  /* 0x00000002170d7211 */ /* 0x000fe200030f0eff */
[----:B-1----:R-:W-:Y:S02]  /*25040*/  IMAD R23, R18, 0x2, R23 ;  /* 0x0000000212177824 */ /* 0x002fe400078e0217 */
[----:B------:R-:W1:Y:S01]  /*25050*/  LDC R18, c[0x0][0x3b8] ;  /* 0x0000ee00ff127b82 */ /* 0x000e620000000800 */
[----:B------:R-:W-:Y:S01]  /*25060*/  PRMT R21, R11, 0x7772, RZ ;  /* 0x000077720b157816 */ /* 0x000fe200000000ff */
[----:B0-----:R-:W-:-:S06]  /*25070*/  IMAD R19, R19, 0x2, R23 ;  /* 0x0000000213137824 */ /* 0x001fcc00078e0217 */
[----:B------:R-:W0:Y:S01]  /*25080*/  LDC R16, c[0x0][0x3b8] ;  /* 0x0000ee00ff107b82 */ /* 0x000e220000000800 */
[----:B------:R2:W-:Y:S01]  /*25090*/  @P4 STG.E.U8 desc[UR12][R12.64], R21 ;  /* 0x000000150c004986 */ /* 0x0005e2000c10110c */
[----:B------:R-:W-:-:S06]  /*250a0*/  IADD3 R14, P4, PT, R23, R0, RZ ;  /* 0x00000000170e7210 */ /* 0x000fcc0007f9e0ff */
[----:B------:R-:W0:Y:S01]  /*250b0*/  LDC R17, c[0x0][0x3b8] ;  /* 0x0000ee00ff117b82 */ /* 0x000e220000000800 */
[----:B------:R-:W-:Y:S02]  /*250c0*/  PRMT R25, R4, 0x7773, RZ ;  /* 0x0000777304197816 */ /* 0x000fe400000000ff */
[----:B--2---:R-:W-:Y:S01]  /*250d0*/  IADD3 R12, P6, PT, R19, R0, RZ ;  /* 0x00000000130c7210 */ /* 0x004fe20007fde0ff */
[----:B------:R-:W-:Y:S01]  /*250e0*/  IMAD R21, R3, 0x2, R19 ;  /* 0x0000000203157824 */ /* 0x000fe200078e0213 */
[----:B------:R-:W-:-:S03]  /*250f0*/  LEA.HI.X.SX32 R15, R23, R2, 0x1, P4 ;  /* 0x00000002170f7211 */ /* 0x000fc600020f0eff */
[----:B------:R-:W2:Y:S01]  /*25100*/  LDC R3, c[0x0][0x3b8] ;  /* 0x0000ee00ff037b82 */ /* 0x000ea20000000800 */
[----:B------:R-:W-:Y:S02]  /*25110*/  LEA.HI.X.SX32 R13, R19, R2, 0x1, P6 ;  /* 0x00000002130d7211 */ /* 0x000fe400030f0eff */
[----:B------:R-:W-:Y:S02]  /*25120*/  IADD3 R4, P6, PT, R21, R0, RZ ;  /* 0x0000000015047210 */ /* 0x000fe40007fde0ff */
[----:B------:R-:W-:Y:S02]  /*25130*/  PRMT R23, R5, 0x7773, RZ ;  /* 0x0000777305177816 */ /* 0x000fe400000000ff */
[----:B------:R-:W-:Y:S01]  /*25140*/  LEA.HI.X.SX32 R5, R21, R2, 0x1, P6 ;  /* 0x0000000215057211 */ /* 0x000fe200030f0eff */
[----:B------:R3:W-:Y:S01]  /*25150*/  @P3 STG.E.U8 desc[UR12][R14.64], R25 ;  /* 0x000000190e003986 */ /* 0x0007e2000c10110c */
[----:B------:R-:W-:Y:S02]  /*25160*/  PRMT R19, R6, 0x7773, RZ ;  /* 0x0000777306137816 */ /* 0x000fe400000000ff */
[----:B------:R-:W-:Y:S01]  /*25170*/  PRMT R27, R8, 0x7773, RZ ;  /* 0x00007773081b7816 */ /* 0x000fe200000000ff */
[----:B------:R1:W-:Y:S01]  /*25180*/  @P5 STG.E.U8 desc[UR12][R12.64], R23 ;  /* 0x000000170c005986 */ /* 0x0003e2000c10110c */
[----:B---3--:R-:W-:-:S02]  /*25190*/  PRMT R15, R7, 0x7773, RZ ;  /* 0x00007773070f7816 */ /* 0x008fc400000000ff */
[----:B------:R-:W-:Y:S02]  /*251a0*/  PRMT R25, R9, 0x7773, RZ ;  /* 0x0000777309197816 */ /* 0x000fe400000000ff */
[----:B-1----:R-:W-:Y:S02]  /*251b0*/  PRMT R23, R10, 0x7773, RZ ;  /* 0x000077730a177816 */ /* 0x002fe400000000ff */
[----:B-----5:R-:W-:Y:S01]  /*251c0*/  ISETP.LT.AND P2, PT, R20, UR5, !P0 ;  /* 0x0000000514007c0c */ /* 0x020fe2000c741270 */
[----:B------:R-:W1:Y:S01]  /*251d0*/  LDCU UR5, c[0x0][0x39c] ;  /* 0x00007380ff0577ac */ /* 0x000e620008000800 */
[----:B------:R-:W3:Y:S01]  /*251e0*/  LDC R20, c[0x0][0x3b8] ;  /* 0x0000ee00ff147b82 */ /* 0x000ee20000000800 */
[----:B------:R-:W-:-:S10]  /*251f0*/  ISETP.LT.AND P4, PT, R28, UR4, !P0 ;  /* 0x000000041c007c0c */ /* 0x000fd4000c781270 */
[----:B------:R5:W-:Y:S01]  /*25200*/  @P2 STG.E.U8 desc[UR12][R4.64], R19 ;  /* 0x0000001304002986 */ /* 0x000be2000c10110c */
[----:B---3--:R-:W-:-:S04]  /*25210*/  IMAD R21, R20, 0x2, R21 ;  /* 0x0000000214157824 */ /* 0x008fc800078e0215 */
[----:B------:R-:W-:Y:S01]  /*25220*/  IMAD R7, R18, 0x2, R21 ;  /* 0x0000000212077824 */ /* 0x000fe200078e0215 */
[----:B------:R-:W-:-:S03]  /*25230*/  IADD3 R8, P2, PT, R21, R0, RZ ;  /* 0x0000000015087210 */ /* 0x000fc60007f5e0ff */
[----:B0-----:R-:W-:Y:S01]  /*25240*/  IMAD R13, R16, 0x2, R7 ;  /* 0x00000002100d7824 */ /* 0x001fe200078e0207 */
[----:B-1----:R-:W-:Y:S02]  /*25250*/  ISETP.LT.AND P3, PT, R26, UR5, !P0 ;  /* 0x000000051a007c0c */ /* 0x002fe4000c761270 */
[----:B------:R-:W-:Y:S01]  /*25260*/  LEA.HI.X.SX32 R9, R21, R2, 0x1, P2 ;  /* 0x0000000215097211 */ /* 0x000fe200010f0eff */
[----:B------:R-:W-:Y:S01]  /*25270*/  IMAD R17, R17, 0x2, R13 ;  /* 0x0000000211117824 */ /* 0x000fe200078e020d */
[-C--:B------:R-:W-:Y:S02]  /*25280*/  IADD3 R6, P6, PT, R7, R0.reuse, RZ ;  /* 0x0000000007067210 */ /* 0x080fe40007fde0ff */
[----:B----4-:R-:W-:Y:S01]  /*25290*/  ISETP.LT.AND P5, PT, R24, UR6, !P0 ;  /* 0x0000000618007c0c */ /* 0x010fe2000c7a1270 */
[----:B------:R0:W-:Y:S01]  /*252a0*/  @P4 STG.E.U8 desc[UR12][R8.64], R15 ;  /* 0x0000000f08004986 */ /* 0x0001e2000c10110c */
[----:B------:R-:W-:Y:S02]  /*252b0*/  ISETP.LT.AND P0, PT, R22, UR9, !P0 ;  /* 0x0000000916007c0c */ /* 0x000fe4000c701270 */
[----:B-----5:R-:W-:-:S02]  /*252c0*/  IADD3 R4, P2, PT, R13, R0, RZ ;  /* 0x000000000d047210 */ /* 0x020fc40007f5e0ff */
[----:B------:R-:W-:Y:S01]  /*252d0*/  IADD3 R10, P4, PT, R17, R0, RZ ;  /* 0x00000000110a7210 */ /* 0x000fe20007f9e0ff */
[----:B--2---:R-:W-:Y:S01]  /*252e0*/  IMAD R3, R3, 0x2, R17 ;  /* 0x0000000203037824 */ /* 0x004fe200078e0211 */
[-C--:B------:R-:W-:Y:S02]  /*252f0*/  LEA.HI.X.SX32 R7, R7, R2.reuse, 0x1, P6 ;  /* 0x0000000207077211 */ /* 0x080fe400030f0eff */
[----:B------:R-:W-:Y:S02]  /*25300*/  PRMT R21, R11, 0x7773, RZ ;  /* 0x000077730b157816 */ /* 0x000fe400000000ff */
[-C--:B------:R-:W-:Y:S02]  /*25310*/  LEA.HI.X.SX32 R5, R13, R2.reuse, 0x1, P2 ;  /* 0x000000020d057211 */ /* 0x080fe400010f0eff */
[----:B------:R-:W-:Y:S01]  /*25320*/  LEA.HI.X.SX32 R11, R17, R2, 0x1, P4 ;  /* 0x00000002110b7211 */ /* 0x000fe200020f0eff */
[----:B------:R0:W-:Y:S01]  /*25330*/  @P3 STG.E.U8 desc[UR12][R6.64], R27 ;  /* 0x0000001b06003986 */ /* 0x0001e2000c10110c */
[----:B------:R-:W-:-:S03]  /*25340*/  IADD3 R12, P2, PT, R3, R0, RZ ;  /* 0x00000000030c7210 */ /* 0x000fc60007f5e0ff */
[----:B------:R0:W-:Y:S01]  /*25350*/  @P5 STG.E.U8 desc[UR12][R4.64], R25 ;  /* 0x0000001904005986 */ /* 0x0001e2000c10110c */
[----:B------:R-:W-:-:S03]  /*25360*/  LEA.HI.X.SX32 R13, R3, R2, 0x1, P2 ;  /* 0x00000002030d7211 */ /* 0x000fc600010f0eff */
[----:B------:R0:W-:Y:S01]  /*25370*/  @P0 STG.E.U8 desc[UR12][R10.64], R23 ;  /* 0x000000170a000986 */ /* 0x0001e2000c10110c */
[----:B------:R-:W-:Y:S05]  /*25380*/  @!P1 EXIT ;  /* 0x000000000000994d */ /* 0x000fea0003800000 */
[----:B------:R-:W-:Y:S01]  /*25390*/  STG.E.U8 desc[UR12][R12.64], R21 ;  /* 0x000000150c007986 */ /* 0x000fe2000c10110c */
[----:B------:R-:W-:Y:S05]  /*253a0*/  EXIT ;  /* 0x000000000000794d */ /* 0x000fea0003800000 */
.L_x_2:
[----:B------:R-:W-:-:S00]  /*253b0*/  BRA `(.L_x_2) ;  /* 0xfffffffc00fc7947 */ /* 0x000fc0000383ffff */
[----:B------:R-:W-:-:S00]  /*253c0*/  NOP ;  /* 0x0000000000007918 */ /* 0x000fc00000000000 */
        /* <DEDUP_REMOVED lines=11> */
.L_x_3:


//--------------------- .nv.shared.matmul_kernel  --------------------------
	.section	.nv.shared.matmul_kernel,"aw",@nobits
	.sectionflags	@""
	.align	16
	.zero		1024


//--------------------- .nv.shared.reserved.0     --------------------------
	.section	.nv.shared.reserved.0,"aw",@nobits
	.weak		__nv_reservedSMEM_offset_0_alias
	.size		__nv_reservedSMEM_offset_0_alias, 0, 64
	.other		__nv_reservedSMEM_offset_0_alias,@"STO_CUDA_RESERVED_SHARED STV_DEFAULT"
__nv_reservedSMEM_offset_0_alias:
	.zero		0
	.zero		64


//--------------------- .nv.constant0.matmul_kernel --------------------------
	.section	.nv.constant0.matmul_kernel,"a",@progbits
	.sectionflags	@""
	.align	4
.nv.constant0.matmul_kernel:
	.zero		976


//--------------------- SYMBOLS --------------------------

	.type		.nv.reservedSmem.offset0,@object
	.size		.nv.reservedSmem.offset0,0x4
	.type		.nv.reservedSmem.cap,@object
	.size		.nv.reservedSmem.cap,0x4
